//
// Generated by NVIDIA NVVM Compiler
//
// Compiler Build ID: CL-36424714
// Cuda compilation tools, release 13.0, V13.0.88
// Based on NVVM 20.0.0
//

.version 9.0
.target sm_100
.address_size 64

	// .globl	_Z12fp32_dmem_01P6float4

.visible .entry _Z12fp32_dmem_01P6float4(
	.param .u64 .ptr .align 1 _Z12fp32_dmem_01P6float4_param_0
)
{
	.reg .pred 	%p<3>;
	.reg .b32 	%r<17>;
	.reg .b32 	%f<654>;
	.reg .b64 	%rd<46>;

	ld.param.u64 	%rd5, [_Z12fp32_dmem_01P6float4_param_0];
	mov.u32 	%r1, %tid.x;
	cvt.rn.f32.u32 	%f652, %r1;
	add.s32 	%r9, %r1, 1;
	cvt.rn.f32.u32 	%f653, %r9;
	mov.u32 	%r10, %ctaid.y;
	mov.u32 	%r2, %ntid.x;
	mov.u32 	%r3, %ctaid.x;
	mad.lo.s32 	%r11, %r10, %r2, %r3;
	shl.b32 	%r12, %r11, 9;
	cvt.u64.u32 	%rd1, %r12;
	mul.wide.u32 	%rd6, %r12, 16;
	add.s64 	%rd7, %rd6, %rd5;
	add.s64 	%rd2, %rd7, 256;
	mov.b32 	%r15, 0;
$L__BB0_1:
	mov.b32 	%r16, 0;
	mov.u64 	%rd45, %rd2;
$L__BB0_2:
	add.s64 	%rd8, %rd45, -256;
	// begin inline asm
	ld.global.v4.f32 {%f9, %f10, %f11, %f12}, [%rd8];
	// end inline asm
	// begin inline asm
	fma.rn.f32 %f13, %f9, %f11, %f652;
	// end inline asm
	neg.f32 	%f18, %f10;
	// begin inline asm
	fma.rn.f32 %f17, %f18, %f12, %f13;
	// end inline asm
	// begin inline asm
	fma.rn.f32 %f21, %f9, %f12, %f653;
	// end inline asm
	// begin inline asm
	fma.rn.f32 %f25, %f10, %f11, %f21;
	// end inline asm
	add.s64 	%rd9, %rd45, -240;
	// begin inline asm
	ld.global.v4.f32 {%f29, %f30, %f31, %f32}, [%rd9];
	// end inline asm
	// begin inline asm
	fma.rn.f32 %f33, %f29, %f31, %f17;
	// end inline asm
	neg.f32 	%f38, %f30;
	// begin inline asm
	fma.rn.f32 %f37, %f38, %f32, %f33;
	// end inline asm
	// begin inline asm
	fma.rn.f32 %f41, %f29, %f32, %f25;
	// end inline asm
	// begin inline asm
	fma.rn.f32 %f45, %f30, %f31, %f41;
	// end inline asm
	add.s64 	%rd10, %rd45, -224;
	// begin inline asm
	ld.global.v4.f32 {%f49, %f50, %f51, %f52}, [%rd10];
	// end inline asm
	// begin inline asm
	fma.rn.f32 %f53, %f49, %f51, %f37;
	// end inline asm
	neg.f32 	%f58, %f50;
	// begin inline asm
	fma.rn.f32 %f57, %f58, %f52, %f53;
	// end inline asm
	// begin inline asm
	fma.rn.f32 %f61, %f49, %f52, %f45;
	// end inline asm
	// begin inline asm
	fma.rn.f32 %f65, %f50, %f51, %f61;
	// end inline asm
	add.s64 	%rd11, %rd45, -208;
	// begin inline asm
	ld.global.v4.f32 {%f69, %f70, %f71, %f72}, [%rd11];
	// end inline asm
	// begin inline asm
	fma.rn.f32 %f73, %f69, %f71, %f57;
	// end inline asm
	neg.f32 	%f78, %f70;
	// begin inline asm
	fma.rn.f32 %f77, %f78, %f72, %f73;
	// end inline asm
	// begin inline asm
	fma.rn.f32 %f81, %f69, %f72, %f65;
	// end inline asm
	// begin inline asm
	fma.rn.f32 %f85, %f70, %f71, %f81;
	// end inline asm
	add.s64 	%rd12, %rd45, -192;
	// begin inline asm
	ld.global.v4.f32 {%f89, %f90, %f91, %f92}, [%rd12];
	// end inline asm
	// begin inline asm
	fma.rn.f32 %f93, %f89, %f91, %f77;
	// end inline asm
	neg.f32 	%f98, %f90;
	// begin inline asm
	fma.rn.f32 %f97, %f98, %f92, %f93;
	// end inline asm
	// begin inline asm
	fma.rn.f32 %f101, %f89, %f92, %f85;
	// end inline asm
	// begin inline asm
	fma.rn.f32 %f105, %f90, %f91, %f101;
	// end inline asm
	add.s64 	%rd13, %rd45, -176;
	// begin inline asm
	ld.global.v4.f32 {%f109, %f110, %f111, %f112}, [%rd13];
	// end inline asm
	// begin inline asm
	fma.rn.f32 %f113, %f109, %f111, %f97;
	// end inline asm
	neg.f32 	%f118, %f110;
	// begin inline asm
	fma.rn.f32 %f117, %f118, %f112, %f113;
	// end inline asm
	// begin inline asm
	fma.rn.f32 %f121, %f109, %f112, %f105;
	// end inline asm
	// begin inline asm
	fma.rn.f32 %f125, %f110, %f111, %f121;
	// end inline asm
	add.s64 	%rd14, %rd45, -160;
	// begin inline asm
	ld.global.v4.f32 {%f129, %f130, %f131, %f132}, [%rd14];
	// end inline asm
	// begin inline asm
	fma.rn.f32 %f133, %f129, %f131, %f117;
	// end inline asm
	neg.f32 	%f138, %f130;
	// begin inline asm
	fma.rn.f32 %f137, %f138, %f132, %f133;
	// end inline asm
	// begin inline asm
	fma.rn.f32 %f141, %f129, %f132, %f125;
	// end inline asm
	// begin inline asm
	fma.rn.f32 %f145, %f130, %f131, %f141;
	// end inline asm
	add.s64 	%rd15, %rd45, -144;
	// begin inline asm
	ld.global.v4.f32 {%f149, %f150, %f151, %f152}, [%rd15];
	// end inline asm
	// begin inline asm
	fma.rn.f32 %f153, %f149, %f151, %f137;
	// end inline asm
	neg.f32 	%f158, %f150;
	// begin inline asm
	fma.rn.f32 %f157, %f158, %f152, %f153;
	// end inline asm
	// begin inline asm
	fma.rn.f32 %f161, %f149, %f152, %f145;
	// end inline asm
	// begin inline asm
	fma.rn.f32 %f165, %f150, %f151, %f161;
	// end inline asm
	add.s64 	%rd16, %rd45, -128;
	// begin inline asm
	ld.global.v4.f32 {%f169, %f170, %f171, %f172}, [%rd16];
	// end inline asm
	// begin inline asm
	fma.rn.f32 %f173, %f169, %f171, %f157;
	// end inline asm
	neg.f32 	%f178, %f170;
	// begin inline asm
	fma.rn.f32 %f177, %f178, %f172, %f173;
	// end inline asm
	// begin inline asm
	fma.rn.f32 %f181, %f169, %f172, %f165;
	// end inline asm
	// begin inline asm
	fma.rn.f32 %f185, %f170, %f171, %f181;
	// end inline asm
	add.s64 	%rd17, %rd45, -112;
	// begin inline asm
	ld.global.v4.f32 {%f189, %f190, %f191, %f192}, [%rd17];
	// end inline asm
	// begin inline asm
	fma.rn.f32 %f193, %f189, %f191, %f177;
	// end inline asm
	neg.f32 	%f198, %f190;
	// begin inline asm
	fma.rn.f32 %f197, %f198, %f192, %f193;
	// end inline asm
	// begin inline asm
	fma.rn.f32 %f201, %f189, %f192, %f185;
	// end inline asm
	// begin inline asm
	fma.rn.f32 %f205, %f190, %f191, %f201;
	// end inline asm
	add.s64 	%rd18, %rd45, -96;
	// begin inline asm
	ld.global.v4.f32 {%f209, %f210, %f211, %f212}, [%rd18];
	// end inline asm
	// begin inline asm
	fma.rn.f32 %f213, %f209, %f211, %f197;
	// end inline asm
	neg.f32 	%f218, %f210;
	// begin inline asm
	fma.rn.f32 %f217, %f218, %f212, %f213;
	// end inline asm
	// begin inline asm
	fma.rn.f32 %f221, %f209, %f212, %f205;
	// end inline asm
	// begin inline asm
	fma.rn.f32 %f225, %f210, %f211, %f221;
	// end inline asm
	add.s64 	%rd19, %rd45, -80;
	// begin inline asm
	ld.global.v4.f32 {%f229, %f230, %f231, %f232}, [%rd19];
	// end inline asm
	// begin inline asm
	fma.rn.f32 %f233, %f229, %f231, %f217;
	// end inline asm
	neg.f32 	%f238, %f230;
	// begin inline asm
	fma.rn.f32 %f237, %f238, %f232, %f233;
	// end inline asm
	// begin inline asm
	fma.rn.f32 %f241, %f229, %f232, %f225;
	// end inline asm
	// begin inline asm
	fma.rn.f32 %f245, %f230, %f231, %f241;
	// end inline asm
	add.s64 	%rd20, %rd45, -64;
	// begin inline asm
	ld.global.v4.f32 {%f249, %f250, %f251, %f252}, [%rd20];
	// end inline asm
	// begin inline asm
	fma.rn.f32 %f253, %f249, %f251, %f237;
	// end inline asm
	neg.f32 	%f258, %f250;
	// begin inline asm
	fma.rn.f32 %f257, %f258, %f252, %f253;
	// end inline asm
	// begin inline asm
	fma.rn.f32 %f261, %f249, %f252, %f245;
	// end inline asm
	// begin inline asm
	fma.rn.f32 %f265, %f250, %f251, %f261;
	// end inline asm
	add.s64 	%rd21, %rd45, -48;
	// begin inline asm
	ld.global.v4.f32 {%f269, %f270, %f271, %f272}, [%rd21];
	// end inline asm
	// begin inline asm
	fma.rn.f32 %f273, %f269, %f271, %f257;
	// end inline asm
	neg.f32 	%f278, %f270;
	// begin inline asm
	fma.rn.f32 %f277, %f278, %f272, %f273;
	// end inline asm
	// begin inline asm
	fma.rn.f32 %f281, %f269, %f272, %f265;
	// end inline asm
	// begin inline asm
	fma.rn.f32 %f285, %f270, %f271, %f281;
	// end inline asm
	add.s64 	%rd22, %rd45, -32;
	// begin inline asm
	ld.global.v4.f32 {%f289, %f290, %f291, %f292}, [%rd22];
	// end inline asm
	// begin inline asm
	fma.rn.f32 %f293, %f289, %f291, %f277;
	// end inline asm
	neg.f32 	%f298, %f290;
	// begin inline asm
	fma.rn.f32 %f297, %f298, %f292, %f293;
	// end inline asm
	// begin inline asm
	fma.rn.f32 %f301, %f289, %f292, %f285;
	// end inline asm
	// begin inline asm
	fma.rn.f32 %f305, %f290, %f291, %f301;
	// end inline asm
	add.s64 	%rd23, %rd45, -16;
	// begin inline asm
	ld.global.v4.f32 {%f309, %f310, %f311, %f312}, [%rd23];
	// end inline asm
	// begin inline asm
	fma.rn.f32 %f313, %f309, %f311, %f297;
	// end inline asm
	neg.f32 	%f318, %f310;
	// begin inline asm
	fma.rn.f32 %f317, %f318, %f312, %f313;
	// end inline asm
	// begin inline asm
	fma.rn.f32 %f321, %f309, %f312, %f305;
	// end inline asm
	// begin inline asm
	fma.rn.f32 %f325, %f310, %f311, %f321;
	// end inline asm
	// begin inline asm
	ld.global.v4.f32 {%f329, %f330, %f331, %f332}, [%rd45];
	// end inline asm
	// begin inline asm
	fma.rn.f32 %f333, %f329, %f331, %f317;
	// end inline asm
	neg.f32 	%f338, %f330;
	// begin inline asm
	fma.rn.f32 %f337, %f338, %f332, %f333;
	// end inline asm
	// begin inline asm
	fma.rn.f32 %f341, %f329, %f332, %f325;
	// end inline asm
	// begin inline asm
	fma.rn.f32 %f345, %f330, %f331, %f341;
	// end inline asm
	add.s64 	%rd25, %rd45, 16;
	// begin inline asm
	ld.global.v4.f32 {%f349, %f350, %f351, %f352}, [%rd25];
	// end inline asm
	// begin inline asm
	fma.rn.f32 %f353, %f349, %f351, %f337;
	// end inline asm
	neg.f32 	%f358, %f350;
	// begin inline asm
	fma.rn.f32 %f357, %f358, %f352, %f353;
	// end inline asm
	// begin inline asm
	fma.rn.f32 %f361, %f349, %f352, %f345;
	// end inline asm
	// begin inline asm
	fma.rn.f32 %f365, %f350, %f351, %f361;
	// end inline asm
	add.s64 	%rd26, %rd45, 32;
	// begin inline asm
	ld.global.v4.f32 {%f369, %f370, %f371, %f372}, [%rd26];
	// end inline asm
	// begin inline asm
	fma.rn.f32 %f373, %f369, %f371, %f357;
	// end inline asm
	neg.f32 	%f378, %f370;
	// begin inline asm
	fma.rn.f32 %f377, %f378, %f372, %f373;
	// end inline asm
	// begin inline asm
	fma.rn.f32 %f381, %f369, %f372, %f365;
	// end inline asm
	// begin inline asm
	fma.rn.f32 %f385, %f370, %f371, %f381;
	// end inline asm
	add.s64 	%rd27, %rd45, 48;
	// begin inline asm
	ld.global.v4.f32 {%f389, %f390, %f391, %f392}, [%rd27];
	// end inline asm
	// begin inline asm
	fma.rn.f32 %f393, %f389, %f391, %f377;
	// end inline asm
	neg.f32 	%f398, %f390;
	// begin inline asm
	fma.rn.f32 %f397, %f398, %f392, %f393;
	// end inline asm
	// begin inline asm
	fma.rn.f32 %f401, %f389, %f392, %f385;
	// end inline asm
	// begin inline asm
	fma.rn.f32 %f405, %f390, %f391, %f401;
	// end inline asm
	add.s64 	%rd28, %rd45, 64;
	// begin inline asm
	ld.global.v4.f32 {%f409, %f410, %f411, %f412}, [%rd28];
	// end inline asm
	// begin inline asm
	fma.rn.f32 %f413, %f409, %f411, %f397;
	// end inline asm
	neg.f32 	%f418, %f410;
	// begin inline asm
	fma.rn.f32 %f417, %f418, %f412, %f413;
	// end inline asm
	// begin inline asm
	fma.rn.f32 %f421, %f409, %f412, %f405;
	// end inline asm
	// begin inline asm
	fma.rn.f32 %f425, %f410, %f411, %f421;
	// end inline asm
	add.s64 	%rd29, %rd45, 80;
	// begin inline asm
	ld.global.v4.f32 {%f429, %f430, %f431, %f432}, [%rd29];
	// end inline asm
	// begin inline asm
	fma.rn.f32 %f433, %f429, %f431, %f417;
	// end inline asm
	neg.f32 	%f438, %f430;
	// begin inline asm
	fma.rn.f32 %f437, %f438, %f432, %f433;
	// end inline asm
	// begin inline asm
	fma.rn.f32 %f441, %f429, %f432, %f425;
	// end inline asm
	// begin inline asm
	fma.rn.f32 %f445, %f430, %f431, %f441;
	// end inline asm
	add.s64 	%rd30, %rd45, 96;
	// begin inline asm
	ld.global.v4.f32 {%f449, %f450, %f451, %f452}, [%rd30];
	// end inline asm
	// begin inline asm
	fma.rn.f32 %f453, %f449, %f451, %f437;
	// end inline asm
	neg.f32 	%f458, %f450;
	// begin inline asm
	fma.rn.f32 %f457, %f458, %f452, %f453;
	// end inline asm
	// begin inline asm
	fma.rn.f32 %f461, %f449, %f452, %f445;
	// end inline asm
	// begin inline asm
	fma.rn.f32 %f465, %f450, %f451, %f461;
	// end inline asm
	add.s64 	%rd31, %rd45, 112;
	// begin inline asm
	ld.global.v4.f32 {%f469, %f470, %f471, %f472}, [%rd31];
	// end inline asm
	// begin inline asm
	fma.rn.f32 %f473, %f469, %f471, %f457;
	// end inline asm
	neg.f32 	%f478, %f470;
	// begin inline asm
	fma.rn.f32 %f477, %f478, %f472, %f473;
	// end inline asm
	// begin inline asm
	fma.rn.f32 %f481, %f469, %f472, %f465;
	// end inline asm
	// begin inline asm
	fma.rn.f32 %f485, %f470, %f471, %f481;
	// end inline asm
	add.s64 	%rd32, %rd45, 128;
	// begin inline asm
	ld.global.v4.f32 {%f489, %f490, %f491, %f492}, [%rd32];
	// end inline asm
	// begin inline asm
	fma.rn.f32 %f493, %f489, %f491, %f477;
	// end inline asm
	neg.f32 	%f498, %f490;
	// begin inline asm
	fma.rn.f32 %f497, %f498, %f492, %f493;
	// end inline asm
	// begin inline asm
	fma.rn.f32 %f501, %f489, %f492, %f485;
	// end inline asm
	// begin inline asm
	fma.rn.f32 %f505, %f490, %f491, %f501;
	// end inline asm
	add.s64 	%rd33, %rd45, 144;
	// begin inline asm
	ld.global.v4.f32 {%f509, %f510, %f511, %f512}, [%rd33];
	// end inline asm
	// begin inline asm
	fma.rn.f32 %f513, %f509, %f511, %f497;
	// end inline asm
	neg.f32 	%f518, %f510;
	// begin inline asm
	fma.rn.f32 %f517, %f518, %f512, %f513;
	// end inline asm
	// begin inline asm
	fma.rn.f32 %f521, %f509, %f512, %f505;
	// end inline asm
	// begin inline asm
	fma.rn.f32 %f525, %f510, %f511, %f521;
	// end inline asm
	add.s64 	%rd34, %rd45, 160;
	// begin inline asm
	ld.global.v4.f32 {%f529, %f530, %f531, %f532}, [%rd34];
	// end inline asm
	// begin inline asm
	fma.rn.f32 %f533, %f529, %f531, %f517;
	// end inline asm
	neg.f32 	%f538, %f530;
	// begin inline asm
	fma.rn.f32 %f537, %f538, %f532, %f533;
	// end inline asm
	// begin inline asm
	fma.rn.f32 %f541, %f529, %f532, %f525;
	// end inline asm
	// begin inline asm
	fma.rn.f32 %f545, %f530, %f531, %f541;
	// end inline asm
	add.s64 	%rd35, %rd45, 176;
	// begin inline asm
	ld.global.v4.f32 {%f549, %f550, %f551, %f552}, [%rd35];
	// end inline asm
	// begin inline asm
	fma.rn.f32 %f553, %f549, %f551, %f537;
	// end inline asm
	neg.f32 	%f558, %f550;
	// begin inline asm
	fma.rn.f32 %f557, %f558, %f552, %f553;
	// end inline asm
	// begin inline asm
	fma.rn.f32 %f561, %f549, %f552, %f545;
	// end inline asm
	// begin inline asm
	fma.rn.f32 %f565, %f550, %f551, %f561;
	// end inline asm
	add.s64 	%rd36, %rd45, 192;
	// begin inline asm
	ld.global.v4.f32 {%f569, %f570, %f571, %f572}, [%rd36];
	// end inline asm
	// begin inline asm
	fma.rn.f32 %f573, %f569, %f571, %f557;
	// end inline asm
	neg.f32 	%f578, %f570;
	// begin inline asm
	fma.rn.f32 %f577, %f578, %f572, %f573;
	// end inline asm
	// begin inline asm
	fma.rn.f32 %f581, %f569, %f572, %f565;
	// end inline asm
	// begin inline asm
	fma.rn.f32 %f585, %f570, %f571, %f581;
	// end inline asm
	add.s64 	%rd37, %rd45, 208;
	// begin inline asm
	ld.global.v4.f32 {%f589, %f590, %f591, %f592}, [%rd37];
	// end inline asm
	// begin inline asm
	fma.rn.f32 %f593, %f589, %f591, %f577;
	// end inline asm
	neg.f32 	%f598, %f590;
	// begin inline asm
	fma.rn.f32 %f597, %f598, %f592, %f593;
	// end inline asm
	// begin inline asm
	fma.rn.f32 %f601, %f589, %f592, %f585;
	// end inline asm
	// begin inline asm
	fma.rn.f32 %f605, %f590, %f591, %f601;
	// end inline asm
	add.s64 	%rd38, %rd45, 224;
	// begin inline asm
	ld.global.v4.f32 {%f609, %f610, %f611, %f612}, [%rd38];
	// end inline asm
	// begin inline asm
	fma.rn.f32 %f613, %f609, %f611, %f597;
	// end inline asm
	neg.f32 	%f618, %f610;
	// begin inline asm
	fma.rn.f32 %f617, %f618, %f612, %f613;
	// end inline asm
	// begin inline asm
	fma.rn.f32 %f621, %f609, %f612, %f605;
	// end inline asm
	// begin inline asm
	fma.rn.f32 %f625, %f610, %f611, %f621;
	// end inline asm
	add.s64 	%rd39, %rd45, 240;
	// begin inline asm
	ld.global.v4.f32 {%f629, %f630, %f631, %f632}, [%rd39];
	// end inline asm
	// begin inline asm
	fma.rn.f32 %f633, %f629, %f631, %f617;
	// end inline asm
	neg.f32 	%f638, %f630;
	// begin inline asm
	fma.rn.f32 %f652, %f638, %f632, %f633;
	// end inline asm
	// begin inline asm
	fma.rn.f32 %f641, %f629, %f632, %f625;
	// end inline asm
	// begin inline asm
	fma.rn.f32 %f653, %f630, %f631, %f641;
	// end inline asm
	add.s32 	%r16, %r16, 32;
	add.s64 	%rd45, %rd45, 512;
	setp.ne.s32 	%p1, %r16, 512;
	@%p1 bra 	$L__BB0_2;
	add.s32 	%r15, %r15, 1;
	setp.ne.s32 	%p2, %r15, 1024;
	@%p2 bra 	$L__BB0_1;
	cvta.to.global.u64 	%rd40, %rd5;
	mad.lo.s32 	%r14, %r3, %r2, %r1;
	cvt.u64.u32 	%rd41, %r14;
	add.s64 	%rd42, %rd1, %rd41;
	shl.b64 	%rd43, %rd42, 4;
	add.s64 	%rd44, %rd40, %rd43;
	mov.f32 	%f649, 0f00000000;
	st.global.v4.f32 	[%rd44], {%f652, %f653, %f649, %f649};
	ret;

}
	// .globl	_Z12fp32_dmem_02P6float4
.visible .entry _Z12fp32_dmem_02P6float4(
	.param .u64 .ptr .align 1 _Z12fp32_dmem_02P6float4_param_0
)
{
	.reg .pred 	%p<3>;
	.reg .b32 	%r<17>;
	.reg .b32 	%f<50>;
	.reg .b64 	%rd<14>;

	ld.param.u64 	%rd5, [_Z12fp32_dmem_02P6float4_param_0];
	mov.u32 	%r1, %tid.x;
	cvt.rn.f32.u32 	%f48, %r1;
	add.s32 	%r9, %r1, 1;
	cvt.rn.f32.u32 	%f49, %r9;
	mov.u32 	%r10, %ctaid.y;
	mov.u32 	%r2, %ntid.x;
	mov.u32 	%r3, %ctaid.x;
	mad.lo.s32 	%r11, %r10, %r2, %r3;
	shl.b32 	%r12, %r11, 9;
	cvt.u64.u32 	%rd1, %r12;
	mul.wide.u32 	%rd6, %r12, 16;
	add.s64 	%rd2, %rd5, %rd6;
	mov.b32 	%r15, 0;
$L__BB1_1:
	mov.b32 	%r16, 0;
	mov.u64 	%rd13, %rd2;
$L__BB1_2:
	// begin inline asm
	ld.global.v4.f32 {%f9, %f10, %f11, %f12}, [%rd13];
	// end inline asm
	neg.f32 	%f34, %f10;
	// begin inline asm
	fma.rn.f32 %f13, %f9, %f11, %f48;
	// end inline asm
	// begin inline asm
	fma.rn.f32 %f17, %f34, %f12, %f13;
	// end inline asm
	// begin inline asm
	fma.rn.f32 %f21, %f9, %f12, %f49;
	// end inline asm
	// begin inline asm
	fma.rn.f32 %f25, %f10, %f11, %f21;
	// end inline asm
	// begin inline asm
	fma.rn.f32 %f29, %f9, %f11, %f17;
	// end inline asm
	// begin inline asm
	fma.rn.f32 %f48, %f34, %f12, %f29;
	// end inline asm
	// begin inline asm
	fma.rn.f32 %f37, %f9, %f12, %f25;
	// end inline asm
	// begin inline asm
	fma.rn.f32 %f49, %f10, %f11, %f37;
	// end inline asm
	add.s32 	%r16, %r16, 1;
	add.s64 	%rd13, %rd13, 16;
	setp.ne.s32 	%p1, %r16, 512;
	@%p1 bra 	$L__BB1_2;
	add.s32 	%r15, %r15, 1;
	setp.ne.s32 	%p2, %r15, 512;
	@%p2 bra 	$L__BB1_1;
	cvta.to.global.u64 	%rd8, %rd5;
	mad.lo.s32 	%r14, %r3, %r2, %r1;
	cvt.u64.u32 	%rd9, %r14;
	add.s64 	%rd10, %rd1, %rd9;
	shl.b64 	%rd11, %rd10, 4;
	add.s64 	%rd12, %rd8, %rd11;
	mov.f32 	%f45, 0f00000000;
	st.global.v4.f32 	[%rd12], {%f48, %f49, %f45, %f45};
	ret;

}
	// .globl	_Z12fp32_dmem_04P6float4
.visible .entry _Z12fp32_dmem_04P6float4(
	.param .u64 .ptr .align 1 _Z12fp32_dmem_04P6float4_param_0
)
{
	.reg .pred 	%p<3>;
	.reg .b32 	%r<17>;
	.reg .b32 	%f<82>;
	.reg .b64 	%rd<14>;

	ld.param.u64 	%rd5, [_Z12fp32_dmem_04P6float4_param_0];
	mov.u32 	%r1, %tid.x;
	cvt.rn.f32.u32 	%f80, %r1;
	add.s32 	%r9, %r1, 1;
	cvt.rn.f32.u32 	%f81, %r9;
	mov.u32 	%r10, %ctaid.y;
	mov.u32 	%r2, %ntid.x;
	mov.u32 	%r3, %ctaid.x;
	mad.lo.s32 	%r11, %r10, %r2, %r3;
	shl.b32 	%r12, %r11, 9;
	cvt.u64.u32 	%rd1, %r12;
	mul.wide.u32 	%rd6, %r12, 16;
	add.s64 	%rd2, %rd5, %rd6;
	mov.b32 	%r15, 0;
$L__BB2_1:
	mov.b32 	%r16, 0;
	mov.u64 	%rd13, %rd2;
$L__BB2_2:
	// begin inline asm
	ld.global.v4.f32 {%f9, %f10, %f11, %f12}, [%rd13];
	// end inline asm
	neg.f32 	%f66, %f10;
	// begin inline asm
	fma.rn.f32 %f13, %f9, %f11, %f80;
	// end inline asm
	// begin inline asm
	fma.rn.f32 %f17, %f66, %f12, %f13;
	// end inline asm
	// begin inline asm
	fma.rn.f32 %f21, %f9, %f12, %f81;
	// end inline asm
	// begin inline asm
	fma.rn.f32 %f25, %f10, %f11, %f21;
	// end inline asm
	// begin inline asm
	fma.rn.f32 %f29, %f9, %f11, %f17;
	// end inline asm
	// begin inline asm
	fma.rn.f32 %f33, %f66, %f12, %f29;
	// end inline asm
	// begin inline asm
	fma.rn.f32 %f37, %f9, %f12, %f25;
	// end inline asm
	// begin inline asm
	fma.rn.f32 %f41, %f10, %f11, %f37;
	// end inline asm
	// begin inline asm
	fma.rn.f32 %f45, %f9, %f11, %f33;
	// end inline asm
	// begin inline asm
	fma.rn.f32 %f49, %f66, %f12, %f45;
	// end inline asm
	// begin inline asm
	fma.rn.f32 %f53, %f9, %f12, %f41;
	// end inline asm
	// begin inline asm
	fma.rn.f32 %f57, %f10, %f11, %f53;
	// end inline asm
	// begin inline asm
	fma.rn.f32 %f61, %f9, %f11, %f49;
	// end inline asm
	// begin inline asm
	fma.rn.f32 %f80, %f66, %f12, %f61;
	// end inline asm
	// begin inline asm
	fma.rn.f32 %f69, %f9, %f12, %f57;
	// end inline asm
	// begin inline asm
	fma.rn.f32 %f81, %f10, %f11, %f69;
	// end inline asm
	add.s32 	%r16, %r16, 1;
	add.s64 	%rd13, %rd13, 16;
	setp.ne.s32 	%p1, %r16, 512;
	@%p1 bra 	$L__BB2_2;
	add.s32 	%r15, %r15, 1;
	setp.ne.s32 	%p2, %r15, 256;
	@%p2 bra 	$L__BB2_1;
	cvta.to.global.u64 	%rd8, %rd5;
	mad.lo.s32 	%r14, %r3, %r2, %r1;
	cvt.u64.u32 	%rd9, %r14;
	add.s64 	%rd10, %rd1, %rd9;
	shl.b64 	%rd11, %rd10, 4;
	add.s64 	%rd12, %rd8, %rd11;
	mov.f32 	%f77, 0f00000000;
	st.global.v4.f32 	[%rd12], {%f80, %f81, %f77, %f77};
	ret;

}
	// .globl	_Z12fp32_dmem_08P6float4
.visible .entry _Z12fp32_dmem_08P6float4(
	.param .u64 .ptr .align 1 _Z12fp32_dmem_08P6float4_param_0
)
{
	.reg .pred 	%p<3>;
	.reg .b32 	%r<17>;
	.reg .b32 	%f<146>;
	.reg .b64 	%rd<14>;

	ld.param.u64 	%rd5, [_Z12fp32_dmem_08P6float4_param_0];
	mov.u32 	%r1, %tid.x;
	cvt.rn.f32.u32 	%f144, %r1;
	add.s32 	%r9, %r1, 1;
	cvt.rn.f32.u32 	%f145, %r9;
	mov.u32 	%r10, %ctaid.y;
	mov.u32 	%r2, %ntid.x;
	mov.u32 	%r3, %ctaid.x;
	mad.lo.s32 	%r11, %r10, %r2, %r3;
	shl.b32 	%r12, %r11, 9;
	cvt.u64.u32 	%rd1, %r12;
	mul.wide.u32 	%rd6, %r12, 16;
	add.s64 	%rd2, %rd5, %rd6;
	mov.b32 	%r15, 0;
$L__BB3_1:
	mov.b32 	%r16, 0;
	mov.u64 	%rd13, %rd2;
$L__BB3_2:
	// begin inline asm
	ld.global.v4.f32 {%f9, %f10, %f11, %f12}, [%rd13];
	// end inline asm
	neg.f32 	%f130, %f10;
	// begin inline asm
	fma.rn.f32 %f13, %f9, %f11, %f144;
	// end inline asm
	// begin inline asm
	fma.rn.f32 %f17, %f130, %f12, %f13;
	// end inline asm
	// begin inline asm
	fma.rn.f32 %f21, %f9, %f12, %f145;
	// end inline asm
	// begin inline asm
	fma.rn.f32 %f25, %f10, %f11, %f21;
	// end inline asm
	// begin inline asm
	fma.rn.f32 %f29, %f9, %f11, %f17;
	// end inline asm
	// begin inline asm
	fma.rn.f32 %f33, %f130, %f12, %f29;
	// end inline asm
	// begin inline asm
	fma.rn.f32 %f37, %f9, %f12, %f25;
	// end inline asm
	// begin inline asm
	fma.rn.f32 %f41, %f10, %f11, %f37;
	// end inline asm
	// begin inline asm
	fma.rn.f32 %f45, %f9, %f11, %f33;
	// end inline asm
	// begin inline asm
	fma.rn.f32 %f49, %f130, %f12, %f45;
	// end inline asm
	// begin inline asm
	fma.rn.f32 %f53, %f9, %f12, %f41;
	// end inline asm
	// begin inline asm
	fma.rn.f32 %f57, %f10, %f11, %f53;
	// end inline asm
	// begin inline asm
	fma.rn.f32 %f61, %f9, %f11, %f49;
	// end inline asm
	// begin inline asm
	fma.rn.f32 %f65, %f130, %f12, %f61;
	// end inline asm
	// begin inline asm
	fma.rn.f32 %f69, %f9, %f12, %f57;
	// end inline asm
	// begin inline asm
	fma.rn.f32 %f73, %f10, %f11, %f69;
	// end inline asm
	// begin inline asm
	fma.rn.f32 %f77, %f9, %f11, %f65;
	// end inline asm
	// begin inline asm
	fma.rn.f32 %f81, %f130, %f12, %f77;
	// end inline asm
	// begin inline asm
	fma.rn.f32 %f85, %f9, %f12, %f73;
	// end inline asm
	// begin inline asm
	fma.rn.f32 %f89, %f10, %f11, %f85;
	// end inline asm
	// begin inline asm
	fma.rn.f32 %f93, %f9, %f11, %f81;
	// end inline asm
	// begin inline asm
	fma.rn.f32 %f97, %f130, %f12, %f93;
	// end inline asm
	// begin inline asm
	fma.rn.f32 %f101, %f9, %f12, %f89;
	// end inline asm
	// begin inline asm
	fma.rn.f32 %f105, %f10, %f11, %f101;
	// end inline asm
	// begin inline asm
	fma.rn.f32 %f109, %f9, %f11, %f97;
	// end inline asm
	// begin inline asm
	fma.rn.f32 %f113, %f130, %f12, %f109;
	// end inline asm
	// begin inline asm
	fma.rn.f32 %f117, %f9, %f12, %f105;
	// end inline asm
	// begin inline asm
	fma.rn.f32 %f121, %f10, %f11, %f117;
	// end inline asm
	// begin inline asm
	fma.rn.f32 %f125, %f9, %f11, %f113;
	// end inline asm
	// begin inline asm
	fma.rn.f32 %f144, %f130, %f12, %f125;
	// end inline asm
	// begin inline asm
	fma.rn.f32 %f133, %f9, %f12, %f121;
	// end inline asm
	// begin inline asm
	fma.rn.f32 %f145, %f10, %f11, %f133;
	// end inline asm
	add.s32 	%r16, %r16, 1;
	add.s64 	%rd13, %rd13, 16;
	setp.ne.s32 	%p1, %r16, 512;
	@%p1 bra 	$L__BB3_2;
	add.s32 	%r15, %r15, 1;
	setp.ne.s32 	%p2, %r15, 128;
	@%p2 bra 	$L__BB3_1;
	cvta.to.global.u64 	%rd8, %rd5;
	mad.lo.s32 	%r14, %r3, %r2, %r1;
	cvt.u64.u32 	%rd9, %r14;
	add.s64 	%rd10, %rd1, %rd9;
	shl.b64 	%rd11, %rd10, 4;
	add.s64 	%rd12, %rd8, %rd11;
	mov.f32 	%f141, 0f00000000;
	st.global.v4.f32 	[%rd12], {%f144, %f145, %f141, %f141};
	ret;

}
	// .globl	_Z12fp32_dmem_16P6float4
.visible .entry _Z12fp32_dmem_16P6float4(
	.param .u64 .ptr .align 1 _Z12fp32_dmem_16P6float4_param_0
)
{
	.reg .pred 	%p<3>;
	.reg .b32 	%r<17>;
	.reg .b32 	%f<274>;
	.reg .b64 	%rd<14>;

	ld.param.u64 	%rd5, [_Z12fp32_dmem_16P6float4_param_0];
	mov.u32 	%r1, %tid.x;
	cvt.rn.f32.u32 	%f272, %r1;
	add.s32 	%r9, %r1, 1;
	cvt.rn.f32.u32 	%f273, %r9;
	mov.u32 	%r10, %ctaid.y;
	mov.u32 	%r2, %ntid.x;
	mov.u32 	%r3, %ctaid.x;
	mad.lo.s32 	%r11, %r10, %r2, %r3;
	shl.b32 	%r12, %r11, 9;
	cvt.u64.u32 	%rd1, %r12;
	mul.wide.u32 	%rd6, %r12, 16;
	add.s64 	%rd2, %rd5, %rd6;
	mov.b32 	%r15, 0;
$L__BB4_1:
	mov.b32 	%r16, 0;
	mov.u64 	%rd13, %rd2;
$L__BB4_2:
	// begin inline asm
	ld.global.v4.f32 {%f9, %f10, %f11, %f12}, [%rd13];
	// end inline asm
	neg.f32 	%f258, %f10;
	// begin inline asm
	fma.rn.f32 %f13, %f9, %f11, %f272;
	// end inline asm
	// begin inline asm
	fma.rn.f32 %f17, %f258, %f12, %f13;
	// end inline asm
	// begin inline asm
	fma.rn.f32 %f21, %f9, %f12, %f273;
	// end inline asm
	// begin inline asm
	fma.rn.f32 %f25, %f10, %f11, %f21;
	// end inline asm
	// begin inline asm
	fma.rn.f32 %f29, %f9, %f11, %f17;
	// end inline asm
	// begin inline asm
	fma.rn.f32 %f33, %f258, %f12, %f29;
	// end inline asm
	// begin inline asm
	fma.rn.f32 %f37, %f9, %f12, %f25;
	// end inline asm
	// begin inline asm
	fma.rn.f32 %f41, %f10, %f11, %f37;
	// end inline asm
	// begin inline asm
	fma.rn.f32 %f45, %f9, %f11, %f33;
	// end inline asm
	// begin inline asm
	fma.rn.f32 %f49, %f258, %f12, %f45;
	// end inline asm
	// begin inline asm
	fma.rn.f32 %f53, %f9, %f12, %f41;
	// end inline asm
	// begin inline asm
	fma.rn.f32 %f57, %f10, %f11, %f53;
	// end inline asm
	// begin inline asm
	fma.rn.f32 %f61, %f9, %f11, %f49;
	// end inline asm
	// begin inline asm
	fma.rn.f32 %f65, %f258, %f12, %f61;
	// end inline asm
	// begin inline asm
	fma.rn.f32 %f69, %f9, %f12, %f57;
	// end inline asm
	// begin inline asm
	fma.rn.f32 %f73, %f10, %f11, %f69;
	// end inline asm
	// begin inline asm
	fma.rn.f32 %f77, %f9, %f11, %f65;
	// end inline asm
	// begin inline asm
	fma.rn.f32 %f81, %f258, %f12, %f77;
	// end inline asm
	// begin inline asm
	fma.rn.f32 %f85, %f9, %f12, %f73;
	// end inline asm
	// begin inline asm
	fma.rn.f32 %f89, %f10, %f11, %f85;
	// end inline asm
	// begin inline asm
	fma.rn.f32 %f93, %f9, %f11, %f81;
	// end inline asm
	// begin inline asm
	fma.rn.f32 %f97, %f258, %f12, %f93;
	// end inline asm
	// begin inline asm
	fma.rn.f32 %f101, %f9, %f12, %f89;
	// end inline asm
	// begin inline asm
	fma.rn.f32 %f105, %f10, %f11, %f101;
	// end inline asm
	// begin inline asm
	fma.rn.f32 %f109, %f9, %f11, %f97;
	// end inline asm
	// begin inline asm
	fma.rn.f32 %f113, %f258, %f12, %f109;
	// end inline asm
	// begin inline asm
	fma.rn.f32 %f117, %f9, %f12, %f105;
	// end inline asm
	// begin inline asm
	fma.rn.f32 %f121, %f10, %f11, %f117;
	// end inline asm
	// begin inline asm
	fma.rn.f32 %f125, %f9, %f11, %f113;
	// end inline asm
	// begin inline asm
	fma.rn.f32 %f129, %f258, %f12, %f125;
	// end inline asm
	// begin inline asm
	fma.rn.f32 %f133, %f9, %f12, %f121;
	// end inline asm
	// begin inline asm
	fma.rn.f32 %f137, %f10, %f11, %f133;
	// end inline asm
	// begin inline asm
	fma.rn.f32 %f141, %f9, %f11, %f129;
	// end inline asm
	// begin inline asm
	fma.rn.f32 %f145, %f258, %f12, %f141;
	// end inline asm
	// begin inline asm
	fma.rn.f32 %f149, %f9, %f12, %f137;
	// end inline asm
	// begin inline asm
	fma.rn.f32 %f153, %f10, %f11, %f149;
	// end inline asm
	// begin inline asm
	fma.rn.f32 %f157, %f9, %f11, %f145;
	// end inline asm
	// begin inline asm
	fma.rn.f32 %f161, %f258, %f12, %f157;
	// end inline asm
	// begin inline asm
	fma.rn.f32 %f165, %f9, %f12, %f153;
	// end inline asm
	// begin inline asm
	fma.rn.f32 %f169, %f10, %f11, %f165;
	// end inline asm
	// begin inline asm
	fma.rn.f32 %f173, %f9, %f11, %f161;
	// end inline asm
	// begin inline asm
	fma.rn.f32 %f177, %f258, %f12, %f173;
	// end inline asm
	// begin inline asm
	fma.rn.f32 %f181, %f9, %f12, %f169;
	// end inline asm
	// begin inline asm
	fma.rn.f32 %f185, %f10, %f11, %f181;
	// end inline asm
	// begin inline asm
	fma.rn.f32 %f189, %f9, %f11, %f177;
	// end inline asm
	// begin inline asm
	fma.rn.f32 %f193, %f258, %f12, %f189;
	// end inline asm
	// begin inline asm
	fma.rn.f32 %f197, %f9, %f12, %f185;
	// end inline asm
	// begin inline asm
	fma.rn.f32 %f201, %f10, %f11, %f197;
	// end inline asm
	// begin inline asm
	fma.rn.f32 %f205, %f9, %f11, %f193;
	// end inline asm
	// begin inline asm
	fma.rn.f32 %f209, %f258, %f12, %f205;
	// end inline asm
	// begin inline asm
	fma.rn.f32 %f213, %f9, %f12, %f201;
	// end inline asm
	// begin inline asm
	fma.rn.f32 %f217, %f10, %f11, %f213;
	// end inline asm
	// begin inline asm
	fma.rn.f32 %f221, %f9, %f11, %f209;
	// end inline asm
	// begin inline asm
	fma.rn.f32 %f225, %f258, %f12, %f221;
	// end inline asm
	// begin inline asm
	fma.rn.f32 %f229, %f9, %f12, %f217;
	// end inline asm
	// begin inline asm
	fma.rn.f32 %f233, %f10, %f11, %f229;
	// end inline asm
	// begin inline asm
	fma.rn.f32 %f237, %f9, %f11, %f225;
	// end inline asm
	// begin inline asm
	fma.rn.f32 %f241, %f258, %f12, %f237;
	// end inline asm
	// begin inline asm
	fma.rn.f32 %f245, %f9, %f12, %f233;
	// end inline asm
	// begin inline asm
	fma.rn.f32 %f249, %f10, %f11, %f245;
	// end inline asm
	// begin inline asm
	fma.rn.f32 %f253, %f9, %f11, %f241;
	// end inline asm
	// begin inline asm
	fma.rn.f32 %f272, %f258, %f12, %f253;
	// end inline asm
	// begin inline asm
	fma.rn.f32 %f261, %f9, %f12, %f249;
	// end inline asm
	// begin inline asm
	fma.rn.f32 %f273, %f10, %f11, %f261;
	// end inline asm
	add.s32 	%r16, %r16, 1;
	add.s64 	%rd13, %rd13, 16;
	setp.ne.s32 	%p1, %r16, 512;
	@%p1 bra 	$L__BB4_2;
	add.s32 	%r15, %r15, 1;
	setp.ne.s32 	%p2, %r15, 64;
	@%p2 bra 	$L__BB4_1;
	cvta.to.global.u64 	%rd8, %rd5;
	mad.lo.s32 	%r14, %r3, %r2, %r1;
	cvt.u64.u32 	%rd9, %r14;
	add.s64 	%rd10, %rd1, %rd9;
	shl.b64 	%rd11, %rd10, 4;
	add.s64 	%rd12, %rd8, %rd11;
	mov.f32 	%f269, 0f00000000;
	st.global.v4.f32 	[%rd12], {%f272, %f273, %f269, %f269};
	ret;

}
	// .globl	_Z12fp32_dmem_32P6float4
.visible .entry _Z12fp32_dmem_32P6float4(
	.param .u64 .ptr .align 1 _Z12fp32_dmem_32P6float4_param_0
)
{
	.reg .pred 	%p<33>;
	.reg .b32 	%r<137>;
	.reg .b32 	%f<16708>;
	.reg .b64 	%rd<138>;

	ld.param.u64 	%rd67, [_Z12fp32_dmem_32P6float4_param_0];
	mov.u32 	%r1, %tid.x;
	mov.u32 	%r69, %ctaid.y;
	mov.u32 	%r2, %ntid.x;
	mov.u32 	%r3, %ctaid.x;
	mad.lo.s32 	%r70, %r69, %r2, %r3;
	shl.b32 	%r71, %r70, 9;
	add.s32 	%r72, %r1, 1;
	cvt.rn.f32.u32 	%f16647, %r72;
	cvt.rn.f32.u32 	%f16646, %r1;
	cvt.u64.u32 	%rd1, %r71;
	mul.wide.u32 	%rd68, %r71, 16;
	add.s64 	%rd137, %rd67, %rd68;
	mov.b32 	%r105, 0;
	mov.u64 	%rd106, %rd137;
$L__BB5_1:
	// begin inline asm
	ld.global.v4.f32 {%f131, %f132, %f133, %f134}, [%rd106];
	// end inline asm
	neg.f32 	%f636, %f132;
	// begin inline asm
	fma.rn.f32 %f135, %f131, %f133, %f16646;
	// end inline asm
	// begin inline asm
	fma.rn.f32 %f139, %f636, %f134, %f135;
	// end inline asm
	// begin inline asm
	fma.rn.f32 %f143, %f131, %f134, %f16647;
	// end inline asm
	// begin inline asm
	fma.rn.f32 %f147, %f132, %f133, %f143;
	// end inline asm
	// begin inline asm
	fma.rn.f32 %f151, %f131, %f133, %f139;
	// end inline asm
	// begin inline asm
	fma.rn.f32 %f155, %f636, %f134, %f151;
	// end inline asm
	// begin inline asm
	fma.rn.f32 %f159, %f131, %f134, %f147;
	// end inline asm
	// begin inline asm
	fma.rn.f32 %f163, %f132, %f133, %f159;
	// end inline asm
	// begin inline asm
	fma.rn.f32 %f167, %f131, %f133, %f155;
	// end inline asm
	// begin inline asm
	fma.rn.f32 %f171, %f636, %f134, %f167;
	// end inline asm
	// begin inline asm
	fma.rn.f32 %f175, %f131, %f134, %f163;
	// end inline asm
	// begin inline asm
	fma.rn.f32 %f179, %f132, %f133, %f175;
	// end inline asm
	// begin inline asm
	fma.rn.f32 %f183, %f131, %f133, %f171;
	// end inline asm
	// begin inline asm
	fma.rn.f32 %f187, %f636, %f134, %f183;
	// end inline asm
	// begin inline asm
	fma.rn.f32 %f191, %f131, %f134, %f179;
	// end inline asm
	// begin inline asm
	fma.rn.f32 %f195, %f132, %f133, %f191;
	// end inline asm
	// begin inline asm
	fma.rn.f32 %f199, %f131, %f133, %f187;
	// end inline asm
	// begin inline asm
	fma.rn.f32 %f203, %f636, %f134, %f199;
	// end inline asm
	// begin inline asm
	fma.rn.f32 %f207, %f131, %f134, %f195;
	// end inline asm
	// begin inline asm
	fma.rn.f32 %f211, %f132, %f133, %f207;
	// end inline asm
	// begin inline asm
	fma.rn.f32 %f215, %f131, %f133, %f203;
	// end inline asm
	// begin inline asm
	fma.rn.f32 %f219, %f636, %f134, %f215;
	// end inline asm
	// begin inline asm
	fma.rn.f32 %f223, %f131, %f134, %f211;
	// end inline asm
	// begin inline asm
	fma.rn.f32 %f227, %f132, %f133, %f223;
	// end inline asm
	// begin inline asm
	fma.rn.f32 %f231, %f131, %f133, %f219;
	// end inline asm
	// begin inline asm
	fma.rn.f32 %f235, %f636, %f134, %f231;
	// end inline asm
	// begin inline asm
	fma.rn.f32 %f239, %f131, %f134, %f227;
	// end inline asm
	// begin inline asm
	fma.rn.f32 %f243, %f132, %f133, %f239;
	// end inline asm
	// begin inline asm
	fma.rn.f32 %f247, %f131, %f133, %f235;
	// end inline asm
	// begin inline asm
	fma.rn.f32 %f251, %f636, %f134, %f247;
	// end inline asm
	// begin inline asm
	fma.rn.f32 %f255, %f131, %f134, %f243;
	// end inline asm
	// begin inline asm
	fma.rn.f32 %f259, %f132, %f133, %f255;
	// end inline asm
	// begin inline asm
	fma.rn.f32 %f263, %f131, %f133, %f251;
	// end inline asm
	// begin inline asm
	fma.rn.f32 %f267, %f636, %f134, %f263;
	// end inline asm
	// begin inline asm
	fma.rn.f32 %f271, %f131, %f134, %f259;
	// end inline asm
	// begin inline asm
	fma.rn.f32 %f275, %f132, %f133, %f271;
	// end inline asm
	// begin inline asm
	fma.rn.f32 %f279, %f131, %f133, %f267;
	// end inline asm
	// begin inline asm
	fma.rn.f32 %f283, %f636, %f134, %f279;
	// end inline asm
	// begin inline asm
	fma.rn.f32 %f287, %f131, %f134, %f275;
	// end inline asm
	// begin inline asm
	fma.rn.f32 %f291, %f132, %f133, %f287;
	// end inline asm
	// begin inline asm
	fma.rn.f32 %f295, %f131, %f133, %f283;
	// end inline asm
	// begin inline asm
	fma.rn.f32 %f299, %f636, %f134, %f295;
	// end inline asm
	// begin inline asm
	fma.rn.f32 %f303, %f131, %f134, %f291;
	// end inline asm
	// begin inline asm
	fma.rn.f32 %f307, %f132, %f133, %f303;
	// end inline asm
	// begin inline asm
	fma.rn.f32 %f311, %f131, %f133, %f299;
	// end inline asm
	// begin inline asm
	fma.rn.f32 %f315, %f636, %f134, %f311;
	// end inline asm
	// begin inline asm
	fma.rn.f32 %f319, %f131, %f134, %f307;
	// end inline asm
	// begin inline asm
	fma.rn.f32 %f323, %f132, %f133, %f319;
	// end inline asm
	// begin inline asm
	fma.rn.f32 %f327, %f131, %f133, %f315;
	// end inline asm
	// begin inline asm
	fma.rn.f32 %f331, %f636, %f134, %f327;
	// end inline asm
	// begin inline asm
	fma.rn.f32 %f335, %f131, %f134, %f323;
	// end inline asm
	// begin inline asm
	fma.rn.f32 %f339, %f132, %f133, %f335;
	// end inline asm
	// begin inline asm
	fma.rn.f32 %f343, %f131, %f133, %f331;
	// end inline asm
	// begin inline asm
	fma.rn.f32 %f347, %f636, %f134, %f343;
	// end inline asm
	// begin inline asm
	fma.rn.f32 %f351, %f131, %f134, %f339;
	// end inline asm
	// begin inline asm
	fma.rn.f32 %f355, %f132, %f133, %f351;
	// end inline asm
	// begin inline asm
	fma.rn.f32 %f359, %f131, %f133, %f347;
	// end inline asm
	// begin inline asm
	fma.rn.f32 %f363, %f636, %f134, %f359;
	// end inline asm
	// begin inline asm
	fma.rn.f32 %f367, %f131, %f134, %f355;
	// end inline asm
	// begin inline asm
	fma.rn.f32 %f371, %f132, %f133, %f367;
	// end inline asm
	// begin inline asm
	fma.rn.f32 %f375, %f131, %f133, %f363;
	// end inline asm
	// begin inline asm
	fma.rn.f32 %f379, %f636, %f134, %f375;
	// end inline asm
	// begin inline asm
	fma.rn.f32 %f383, %f131, %f134, %f371;
	// end inline asm
	// begin inline asm
	fma.rn.f32 %f387, %f132, %f133, %f383;
	// end inline asm
	// begin inline asm
	fma.rn.f32 %f391, %f131, %f133, %f379;
	// end inline asm
	// begin inline asm
	fma.rn.f32 %f395, %f636, %f134, %f391;
	// end inline asm
	// begin inline asm
	fma.rn.f32 %f399, %f131, %f134, %f387;
	// end inline asm
	// begin inline asm
	fma.rn.f32 %f403, %f132, %f133, %f399;
	// end inline asm
	// begin inline asm
	fma.rn.f32 %f407, %f131, %f133, %f395;
	// end inline asm
	// begin inline asm
	fma.rn.f32 %f411, %f636, %f134, %f407;
	// end inline asm
	// begin inline asm
	fma.rn.f32 %f415, %f131, %f134, %f403;
	// end inline asm
	// begin inline asm
	fma.rn.f32 %f419, %f132, %f133, %f415;
	// end inline asm
	// begin inline asm
	fma.rn.f32 %f423, %f131, %f133, %f411;
	// end inline asm
	// begin inline asm
	fma.rn.f32 %f427, %f636, %f134, %f423;
	// end inline asm
	// begin inline asm
	fma.rn.f32 %f431, %f131, %f134, %f419;
	// end inline asm
	// begin inline asm
	fma.rn.f32 %f435, %f132, %f133, %f431;
	// end inline asm
	// begin inline asm
	fma.rn.f32 %f439, %f131, %f133, %f427;
	// end inline asm
	// begin inline asm
	fma.rn.f32 %f443, %f636, %f134, %f439;
	// end inline asm
	// begin inline asm
	fma.rn.f32 %f447, %f131, %f134, %f435;
	// end inline asm
	// begin inline asm
	fma.rn.f32 %f451, %f132, %f133, %f447;
	// end inline asm
	// begin inline asm
	fma.rn.f32 %f455, %f131, %f133, %f443;
	// end inline asm
	// begin inline asm
	fma.rn.f32 %f459, %f636, %f134, %f455;
	// end inline asm
	// begin inline asm
	fma.rn.f32 %f463, %f131, %f134, %f451;
	// end inline asm
	// begin inline asm
	fma.rn.f32 %f467, %f132, %f133, %f463;
	// end inline asm
	// begin inline asm
	fma.rn.f32 %f471, %f131, %f133, %f459;
	// end inline asm
	// begin inline asm
	fma.rn.f32 %f475, %f636, %f134, %f471;
	// end inline asm
	// begin inline asm
	fma.rn.f32 %f479, %f131, %f134, %f467;
	// end inline asm
	// begin inline asm
	fma.rn.f32 %f483, %f132, %f133, %f479;
	// end inline asm
	// begin inline asm
	fma.rn.f32 %f487, %f131, %f133, %f475;
	// end inline asm
	// begin inline asm
	fma.rn.f32 %f491, %f636, %f134, %f487;
	// end inline asm
	// begin inline asm
	fma.rn.f32 %f495, %f131, %f134, %f483;
	// end inline asm
	// begin inline asm
	fma.rn.f32 %f499, %f132, %f133, %f495;
	// end inline asm
	// begin inline asm
	fma.rn.f32 %f503, %f131, %f133, %f491;
	// end inline asm
	// begin inline asm
	fma.rn.f32 %f507, %f636, %f134, %f503;
	// end inline asm
	// begin inline asm
	fma.rn.f32 %f511, %f131, %f134, %f499;
	// end inline asm
	// begin inline asm
	fma.rn.f32 %f515, %f132, %f133, %f511;
	// end inline asm
	// begin inline asm
	fma.rn.f32 %f519, %f131, %f133, %f507;
	// end inline asm
	// begin inline asm
	fma.rn.f32 %f523, %f636, %f134, %f519;
	// end inline asm
	// begin inline asm
	fma.rn.f32 %f527, %f131, %f134, %f515;
	// end inline asm
	// begin inline asm
	fma.rn.f32 %f531, %f132, %f133, %f527;
	// end inline asm
	// begin inline asm
	fma.rn.f32 %f535, %f131, %f133, %f523;
	// end inline asm
	// begin inline asm
	fma.rn.f32 %f539, %f636, %f134, %f535;
	// end inline asm
	// begin inline asm
	fma.rn.f32 %f543, %f131, %f134, %f531;
	// end inline asm
	// begin inline asm
	fma.rn.f32 %f547, %f132, %f133, %f543;
	// end inline asm
	// begin inline asm
	fma.rn.f32 %f551, %f131, %f133, %f539;
	// end inline asm
	// begin inline asm
	fma.rn.f32 %f555, %f636, %f134, %f551;
	// end inline asm
	// begin inline asm
	fma.rn.f32 %f559, %f131, %f134, %f547;
	// end inline asm
	// begin inline asm
	fma.rn.f32 %f563, %f132, %f133, %f559;
	// end inline asm
	// begin inline asm
	fma.rn.f32 %f567, %f131, %f133, %f555;
	// end inline asm
	// begin inline asm
	fma.rn.f32 %f571, %f636, %f134, %f567;
	// end inline asm
	// begin inline asm
	fma.rn.f32 %f575, %f131, %f134, %f563;
	// end inline asm
	// begin inline asm
	fma.rn.f32 %f579, %f132, %f133, %f575;
	// end inline asm
	// begin inline asm
	fma.rn.f32 %f583, %f131, %f133, %f571;
	// end inline asm
	// begin inline asm
	fma.rn.f32 %f587, %f636, %f134, %f583;
	// end inline asm
	// begin inline asm
	fma.rn.f32 %f591, %f131, %f134, %f579;
	// end inline asm
	// begin inline asm
	fma.rn.f32 %f595, %f132, %f133, %f591;
	// end inline asm
	// begin inline asm
	fma.rn.f32 %f599, %f131, %f133, %f587;
	// end inline asm
	// begin inline asm
	fma.rn.f32 %f603, %f636, %f134, %f599;
	// end inline asm
	// begin inline asm
	fma.rn.f32 %f607, %f131, %f134, %f595;
	// end inline asm
	// begin inline asm
	fma.rn.f32 %f611, %f132, %f133, %f607;
	// end inline asm
	// begin inline asm
	fma.rn.f32 %f615, %f131, %f133, %f603;
	// end inline asm
	// begin inline asm
	fma.rn.f32 %f619, %f636, %f134, %f615;
	// end inline asm
	// begin inline asm
	fma.rn.f32 %f623, %f131, %f134, %f611;
	// end inline asm
	// begin inline asm
	fma.rn.f32 %f627, %f132, %f133, %f623;
	// end inline asm
	// begin inline asm
	fma.rn.f32 %f631, %f131, %f133, %f619;
	// end inline asm
	// begin inline asm
	fma.rn.f32 %f16646, %f636, %f134, %f631;
	// end inline asm
	// begin inline asm
	fma.rn.f32 %f639, %f131, %f134, %f627;
	// end inline asm
	// begin inline asm
	fma.rn.f32 %f16647, %f132, %f133, %f639;
	// end inline asm
	add.s32 	%r105, %r105, 1;
	add.s64 	%rd106, %rd106, 16;
	setp.ne.s32 	%p1, %r105, 512;
	@%p1 bra 	$L__BB5_1;
	mov.b32 	%r106, 0;
	mov.u64 	%rd107, %rd137;
$L__BB5_3:
	// begin inline asm
	ld.global.v4.f32 {%f647, %f648, %f649, %f650}, [%rd107];
	// end inline asm
	neg.f32 	%f1152, %f648;
	// begin inline asm
	fma.rn.f32 %f651, %f647, %f649, %f16646;
	// end inline asm
	// begin inline asm
	fma.rn.f32 %f655, %f1152, %f650, %f651;
	// end inline asm
	// begin inline asm
	fma.rn.f32 %f659, %f647, %f650, %f16647;
	// end inline asm
	// begin inline asm
	fma.rn.f32 %f663, %f648, %f649, %f659;
	// end inline asm
	// begin inline asm
	fma.rn.f32 %f667, %f647, %f649, %f655;
	// end inline asm
	// begin inline asm
	fma.rn.f32 %f671, %f1152, %f650, %f667;
	// end inline asm
	// begin inline asm
	fma.rn.f32 %f675, %f647, %f650, %f663;
	// end inline asm
	// begin inline asm
	fma.rn.f32 %f679, %f648, %f649, %f675;
	// end inline asm
	// begin inline asm
	fma.rn.f32 %f683, %f647, %f649, %f671;
	// end inline asm
	// begin inline asm
	fma.rn.f32 %f687, %f1152, %f650, %f683;
	// end inline asm
	// begin inline asm
	fma.rn.f32 %f691, %f647, %f650, %f679;
	// end inline asm
	// begin inline asm
	fma.rn.f32 %f695, %f648, %f649, %f691;
	// end inline asm
	// begin inline asm
	fma.rn.f32 %f699, %f647, %f649, %f687;
	// end inline asm
	// begin inline asm
	fma.rn.f32 %f703, %f1152, %f650, %f699;
	// end inline asm
	// begin inline asm
	fma.rn.f32 %f707, %f647, %f650, %f695;
	// end inline asm
	// begin inline asm
	fma.rn.f32 %f711, %f648, %f649, %f707;
	// end inline asm
	// begin inline asm
	fma.rn.f32 %f715, %f647, %f649, %f703;
	// end inline asm
	// begin inline asm
	fma.rn.f32 %f719, %f1152, %f650, %f715;
	// end inline asm
	// begin inline asm
	fma.rn.f32 %f723, %f647, %f650, %f711;
	// end inline asm
	// begin inline asm
	fma.rn.f32 %f727, %f648, %f649, %f723;
	// end inline asm
	// begin inline asm
	fma.rn.f32 %f731, %f647, %f649, %f719;
	// end inline asm
	// begin inline asm
	fma.rn.f32 %f735, %f1152, %f650, %f731;
	// end inline asm
	// begin inline asm
	fma.rn.f32 %f739, %f647, %f650, %f727;
	// end inline asm
	// begin inline asm
	fma.rn.f32 %f743, %f648, %f649, %f739;
	// end inline asm
	// begin inline asm
	fma.rn.f32 %f747, %f647, %f649, %f735;
	// end inline asm
	// begin inline asm
	fma.rn.f32 %f751, %f1152, %f650, %f747;
	// end inline asm
	// begin inline asm
	fma.rn.f32 %f755, %f647, %f650, %f743;
	// end inline asm
	// begin inline asm
	fma.rn.f32 %f759, %f648, %f649, %f755;
	// end inline asm
	// begin inline asm
	fma.rn.f32 %f763, %f647, %f649, %f751;
	// end inline asm
	// begin inline asm
	fma.rn.f32 %f767, %f1152, %f650, %f763;
	// end inline asm
	// begin inline asm
	fma.rn.f32 %f771, %f647, %f650, %f759;
	// end inline asm
	// begin inline asm
	fma.rn.f32 %f775, %f648, %f649, %f771;
	// end inline asm
	// begin inline asm
	fma.rn.f32 %f779, %f647, %f649, %f767;
	// end inline asm
	// begin inline asm
	fma.rn.f32 %f783, %f1152, %f650, %f779;
	// end inline asm
	// begin inline asm
	fma.rn.f32 %f787, %f647, %f650, %f775;
	// end inline asm
	// begin inline asm
	fma.rn.f32 %f791, %f648, %f649, %f787;
	// end inline asm
	// begin inline asm
	fma.rn.f32 %f795, %f647, %f649, %f783;
	// end inline asm
	// begin inline asm
	fma.rn.f32 %f799, %f1152, %f650, %f795;
	// end inline asm
	// begin inline asm
	fma.rn.f32 %f803, %f647, %f650, %f791;
	// end inline asm
	// begin inline asm
	fma.rn.f32 %f807, %f648, %f649, %f803;
	// end inline asm
	// begin inline asm
	fma.rn.f32 %f811, %f647, %f649, %f799;
	// end inline asm
	// begin inline asm
	fma.rn.f32 %f815, %f1152, %f650, %f811;
	// end inline asm
	// begin inline asm
	fma.rn.f32 %f819, %f647, %f650, %f807;
	// end inline asm
	// begin inline asm
	fma.rn.f32 %f823, %f648, %f649, %f819;
	// end inline asm
	// begin inline asm
	fma.rn.f32 %f827, %f647, %f649, %f815;
	// end inline asm
	// begin inline asm
	fma.rn.f32 %f831, %f1152, %f650, %f827;
	// end inline asm
	// begin inline asm
	fma.rn.f32 %f835, %f647, %f650, %f823;
	// end inline asm
	// begin inline asm
	fma.rn.f32 %f839, %f648, %f649, %f835;
	// end inline asm
	// begin inline asm
	fma.rn.f32 %f843, %f647, %f649, %f831;
	// end inline asm
	// begin inline asm
	fma.rn.f32 %f847, %f1152, %f650, %f843;
	// end inline asm
	// begin inline asm
	fma.rn.f32 %f851, %f647, %f650, %f839;
	// end inline asm
	// begin inline asm
	fma.rn.f32 %f855, %f648, %f649, %f851;
	// end inline asm
	// begin inline asm
	fma.rn.f32 %f859, %f647, %f649, %f847;
	// end inline asm
	// begin inline asm
	fma.rn.f32 %f863, %f1152, %f650, %f859;
	// end inline asm
	// begin inline asm
	fma.rn.f32 %f867, %f647, %f650, %f855;
	// end inline asm
	// begin inline asm
	fma.rn.f32 %f871, %f648, %f649, %f867;
	// end inline asm
	// begin inline asm
	fma.rn.f32 %f875, %f647, %f649, %f863;
	// end inline asm
	// begin inline asm
	fma.rn.f32 %f879, %f1152, %f650, %f875;
	// end inline asm
	// begin inline asm
	fma.rn.f32 %f883, %f647, %f650, %f871;
	// end inline asm
	// begin inline asm
	fma.rn.f32 %f887, %f648, %f649, %f883;
	// end inline asm
	// begin inline asm
	fma.rn.f32 %f891, %f647, %f649, %f879;
	// end inline asm
	// begin inline asm
	fma.rn.f32 %f895, %f1152, %f650, %f891;
	// end inline asm
	// begin inline asm
	fma.rn.f32 %f899, %f647, %f650, %f887;
	// end inline asm
	// begin inline asm
	fma.rn.f32 %f903, %f648, %f649, %f899;
	// end inline asm
	// begin inline asm
	fma.rn.f32 %f907, %f647, %f649, %f895;
	// end inline asm
	// begin inline asm
	fma.rn.f32 %f911, %f1152, %f650, %f907;
	// end inline asm
	// begin inline asm
	fma.rn.f32 %f915, %f647, %f650, %f903;
	// end inline asm
	// begin inline asm
	fma.rn.f32 %f919, %f648, %f649, %f915;
	// end inline asm
	// begin inline asm
	fma.rn.f32 %f923, %f647, %f649, %f911;
	// end inline asm
	// begin inline asm
	fma.rn.f32 %f927, %f1152, %f650, %f923;
	// end inline asm
	// begin inline asm
	fma.rn.f32 %f931, %f647, %f650, %f919;
	// end inline asm
	// begin inline asm
	fma.rn.f32 %f935, %f648, %f649, %f931;
	// end inline asm
	// begin inline asm
	fma.rn.f32 %f939, %f647, %f649, %f927;
	// end inline asm
	// begin inline asm
	fma.rn.f32 %f943, %f1152, %f650, %f939;
	// end inline asm
	// begin inline asm
	fma.rn.f32 %f947, %f647, %f650, %f935;
	// end inline asm
	// begin inline asm
	fma.rn.f32 %f951, %f648, %f649, %f947;
	// end inline asm
	// begin inline asm
	fma.rn.f32 %f955, %f647, %f649, %f943;
	// end inline asm
	// begin inline asm
	fma.rn.f32 %f959, %f1152, %f650, %f955;
	// end inline asm
	// begin inline asm
	fma.rn.f32 %f963, %f647, %f650, %f951;
	// end inline asm
	// begin inline asm
	fma.rn.f32 %f967, %f648, %f649, %f963;
	// end inline asm
	// begin inline asm
	fma.rn.f32 %f971, %f647, %f649, %f959;
	// end inline asm
	// begin inline asm
	fma.rn.f32 %f975, %f1152, %f650, %f971;
	// end inline asm
	// begin inline asm
	fma.rn.f32 %f979, %f647, %f650, %f967;
	// end inline asm
	// begin inline asm
	fma.rn.f32 %f983, %f648, %f649, %f979;
	// end inline asm
	// begin inline asm
	fma.rn.f32 %f987, %f647, %f649, %f975;
	// end inline asm
	// begin inline asm
	fma.rn.f32 %f991, %f1152, %f650, %f987;
	// end inline asm
	// begin inline asm
	fma.rn.f32 %f995, %f647, %f650, %f983;
	// end inline asm
	// begin inline asm
	fma.rn.f32 %f999, %f648, %f649, %f995;
	// end inline asm
	// begin inline asm
	fma.rn.f32 %f1003, %f647, %f649, %f991;
	// end inline asm
	// begin inline asm
	fma.rn.f32 %f1007, %f1152, %f650, %f1003;
	// end inline asm
	// begin inline asm
	fma.rn.f32 %f1011, %f647, %f650, %f999;
	// end inline asm
	// begin inline asm
	fma.rn.f32 %f1015, %f648, %f649, %f1011;
	// end inline asm
	// begin inline asm
	fma.rn.f32 %f1019, %f647, %f649, %f1007;
	// end inline asm
	// begin inline asm
	fma.rn.f32 %f1023, %f1152, %f650, %f1019;
	// end inline asm
	// begin inline asm
	fma.rn.f32 %f1027, %f647, %f650, %f1015;
	// end inline asm
	// begin inline asm
	fma.rn.f32 %f1031, %f648, %f649, %f1027;
	// end inline asm
	// begin inline asm
	fma.rn.f32 %f1035, %f647, %f649, %f1023;
	// end inline asm
	// begin inline asm
	fma.rn.f32 %f1039, %f1152, %f650, %f1035;
	// end inline asm
	// begin inline asm
	fma.rn.f32 %f1043, %f647, %f650, %f1031;
	// end inline asm
	// begin inline asm
	fma.rn.f32 %f1047, %f648, %f649, %f1043;
	// end inline asm
	// begin inline asm
	fma.rn.f32 %f1051, %f647, %f649, %f1039;
	// end inline asm
	// begin inline asm
	fma.rn.f32 %f1055, %f1152, %f650, %f1051;
	// end inline asm
	// begin inline asm
	fma.rn.f32 %f1059, %f647, %f650, %f1047;
	// end inline asm
	// begin inline asm
	fma.rn.f32 %f1063, %f648, %f649, %f1059;
	// end inline asm
	// begin inline asm
	fma.rn.f32 %f1067, %f647, %f649, %f1055;
	// end inline asm
	// begin inline asm
	fma.rn.f32 %f1071, %f1152, %f650, %f1067;
	// end inline asm
	// begin inline asm
	fma.rn.f32 %f1075, %f647, %f650, %f1063;
	// end inline asm
	// begin inline asm
	fma.rn.f32 %f1079, %f648, %f649, %f1075;
	// end inline asm
	// begin inline asm
	fma.rn.f32 %f1083, %f647, %f649, %f1071;
	// end inline asm
	// begin inline asm
	fma.rn.f32 %f1087, %f1152, %f650, %f1083;
	// end inline asm
	// begin inline asm
	fma.rn.f32 %f1091, %f647, %f650, %f1079;
	// end inline asm
	// begin inline asm
	fma.rn.f32 %f1095, %f648, %f649, %f1091;
	// end inline asm
	// begin inline asm
	fma.rn.f32 %f1099, %f647, %f649, %f1087;
	// end inline asm
	// begin inline asm
	fma.rn.f32 %f1103, %f1152, %f650, %f1099;
	// end inline asm
	// begin inline asm
	fma.rn.f32 %f1107, %f647, %f650, %f1095;
	// end inline asm
	// begin inline asm
	fma.rn.f32 %f1111, %f648, %f649, %f1107;
	// end inline asm
	// begin inline asm
	fma.rn.f32 %f1115, %f647, %f649, %f1103;
	// end inline asm
	// begin inline asm
	fma.rn.f32 %f1119, %f1152, %f650, %f1115;
	// end inline asm
	// begin inline asm
	fma.rn.f32 %f1123, %f647, %f650, %f1111;
	// end inline asm
	// begin inline asm
	fma.rn.f32 %f1127, %f648, %f649, %f1123;
	// end inline asm
	// begin inline asm
	fma.rn.f32 %f1131, %f647, %f649, %f1119;
	// end inline asm
	// begin inline asm
	fma.rn.f32 %f1135, %f1152, %f650, %f1131;
	// end inline asm
	// begin inline asm
	fma.rn.f32 %f1139, %f647, %f650, %f1127;
	// end inline asm
	// begin inline asm
	fma.rn.f32 %f1143, %f648, %f649, %f1139;
	// end inline asm
	// begin inline asm
	fma.rn.f32 %f1147, %f647, %f649, %f1135;
	// end inline asm
	// begin inline asm
	fma.rn.f32 %f16646, %f1152, %f650, %f1147;
	// end inline asm
	// begin inline asm
	fma.rn.f32 %f1155, %f647, %f650, %f1143;
	// end inline asm
	// begin inline asm
	fma.rn.f32 %f16647, %f648, %f649, %f1155;
	// end inline asm
	add.s32 	%r106, %r106, 1;
	add.s64 	%rd107, %rd107, 16;
	setp.ne.s32 	%p2, %r106, 512;
	@%p2 bra 	$L__BB5_3;
	mov.b32 	%r107, 0;
	mov.u64 	%rd108, %rd137;
$L__BB5_5:
	// begin inline asm
	ld.global.v4.f32 {%f1163, %f1164, %f1165, %f1166}, [%rd108];
	// end inline asm
	neg.f32 	%f1668, %f1164;
	// begin inline asm
	fma.rn.f32 %f1167, %f1163, %f1165, %f16646;
	// end inline asm
	// begin inline asm
	fma.rn.f32 %f1171, %f1668, %f1166, %f1167;
	// end inline asm
	// begin inline asm
	fma.rn.f32 %f1175, %f1163, %f1166, %f16647;
	// end inline asm
	// begin inline asm
	fma.rn.f32 %f1179, %f1164, %f1165, %f1175;
	// end inline asm
	// begin inline asm
	fma.rn.f32 %f1183, %f1163, %f1165, %f1171;
	// end inline asm
	// begin inline asm
	fma.rn.f32 %f1187, %f1668, %f1166, %f1183;
	// end inline asm
	// begin inline asm
	fma.rn.f32 %f1191, %f1163, %f1166, %f1179;
	// end inline asm
	// begin inline asm
	fma.rn.f32 %f1195, %f1164, %f1165, %f1191;
	// end inline asm
	// begin inline asm
	fma.rn.f32 %f1199, %f1163, %f1165, %f1187;
	// end inline asm
	// begin inline asm
	fma.rn.f32 %f1203, %f1668, %f1166, %f1199;
	// end inline asm
	// begin inline asm
	fma.rn.f32 %f1207, %f1163, %f1166, %f1195;
	// end inline asm
	// begin inline asm
	fma.rn.f32 %f1211, %f1164, %f1165, %f1207;
	// end inline asm
	// begin inline asm
	fma.rn.f32 %f1215, %f1163, %f1165, %f1203;
	// end inline asm
	// begin inline asm
	fma.rn.f32 %f1219, %f1668, %f1166, %f1215;
	// end inline asm
	// begin inline asm
	fma.rn.f32 %f1223, %f1163, %f1166, %f1211;
	// end inline asm
	// begin inline asm
	fma.rn.f32 %f1227, %f1164, %f1165, %f1223;
	// end inline asm
	// begin inline asm
	fma.rn.f32 %f1231, %f1163, %f1165, %f1219;
	// end inline asm
	// begin inline asm
	fma.rn.f32 %f1235, %f1668, %f1166, %f1231;
	// end inline asm
	// begin inline asm
	fma.rn.f32 %f1239, %f1163, %f1166, %f1227;
	// end inline asm
	// begin inline asm
	fma.rn.f32 %f1243, %f1164, %f1165, %f1239;
	// end inline asm
	// begin inline asm
	fma.rn.f32 %f1247, %f1163, %f1165, %f1235;
	// end inline asm
	// begin inline asm
	fma.rn.f32 %f1251, %f1668, %f1166, %f1247;
	// end inline asm
	// begin inline asm
	fma.rn.f32 %f1255, %f1163, %f1166, %f1243;
	// end inline asm
	// begin inline asm
	fma.rn.f32 %f1259, %f1164, %f1165, %f1255;
	// end inline asm
	// begin inline asm
	fma.rn.f32 %f1263, %f1163, %f1165, %f1251;
	// end inline asm
	// begin inline asm
	fma.rn.f32 %f1267, %f1668, %f1166, %f1263;
	// end inline asm
	// begin inline asm
	fma.rn.f32 %f1271, %f1163, %f1166, %f1259;
	// end inline asm
	// begin inline asm
	fma.rn.f32 %f1275, %f1164, %f1165, %f1271;
	// end inline asm
	// begin inline asm
	fma.rn.f32 %f1279, %f1163, %f1165, %f1267;
	// end inline asm
	// begin inline asm
	fma.rn.f32 %f1283, %f1668, %f1166, %f1279;
	// end inline asm
	// begin inline asm
	fma.rn.f32 %f1287, %f1163, %f1166, %f1275;
	// end inline asm
	// begin inline asm
	fma.rn.f32 %f1291, %f1164, %f1165, %f1287;
	// end inline asm
	// begin inline asm
	fma.rn.f32 %f1295, %f1163, %f1165, %f1283;
	// end inline asm
	// begin inline asm
	fma.rn.f32 %f1299, %f1668, %f1166, %f1295;
	// end inline asm
	// begin inline asm
	fma.rn.f32 %f1303, %f1163, %f1166, %f1291;
	// end inline asm
	// begin inline asm
	fma.rn.f32 %f1307, %f1164, %f1165, %f1303;
	// end inline asm
	// begin inline asm
	fma.rn.f32 %f1311, %f1163, %f1165, %f1299;
	// end inline asm
	// begin inline asm
	fma.rn.f32 %f1315, %f1668, %f1166, %f1311;
	// end inline asm
	// begin inline asm
	fma.rn.f32 %f1319, %f1163, %f1166, %f1307;
	// end inline asm
	// begin inline asm
	fma.rn.f32 %f1323, %f1164, %f1165, %f1319;
	// end inline asm
	// begin inline asm
	fma.rn.f32 %f1327, %f1163, %f1165, %f1315;
	// end inline asm
	// begin inline asm
	fma.rn.f32 %f1331, %f1668, %f1166, %f1327;
	// end inline asm
	// begin inline asm
	fma.rn.f32 %f1335, %f1163, %f1166, %f1323;
	// end inline asm
	// begin inline asm
	fma.rn.f32 %f1339, %f1164, %f1165, %f1335;
	// end inline asm
	// begin inline asm
	fma.rn.f32 %f1343, %f1163, %f1165, %f1331;
	// end inline asm
	// begin inline asm
	fma.rn.f32 %f1347, %f1668, %f1166, %f1343;
	// end inline asm
	// begin inline asm
	fma.rn.f32 %f1351, %f1163, %f1166, %f1339;
	// end inline asm
	// begin inline asm
	fma.rn.f32 %f1355, %f1164, %f1165, %f1351;
	// end inline asm
	// begin inline asm
	fma.rn.f32 %f1359, %f1163, %f1165, %f1347;
	// end inline asm
	// begin inline asm
	fma.rn.f32 %f1363, %f1668, %f1166, %f1359;
	// end inline asm
	// begin inline asm
	fma.rn.f32 %f1367, %f1163, %f1166, %f1355;
	// end inline asm
	// begin inline asm
	fma.rn.f32 %f1371, %f1164, %f1165, %f1367;
	// end inline asm
	// begin inline asm
	fma.rn.f32 %f1375, %f1163, %f1165, %f1363;
	// end inline asm
	// begin inline asm
	fma.rn.f32 %f1379, %f1668, %f1166, %f1375;
	// end inline asm
	// begin inline asm
	fma.rn.f32 %f1383, %f1163, %f1166, %f1371;
	// end inline asm
	// begin inline asm
	fma.rn.f32 %f1387, %f1164, %f1165, %f1383;
	// end inline asm
	// begin inline asm
	fma.rn.f32 %f1391, %f1163, %f1165, %f1379;
	// end inline asm
	// begin inline asm
	fma.rn.f32 %f1395, %f1668, %f1166, %f1391;
	// end inline asm
	// begin inline asm
	fma.rn.f32 %f1399, %f1163, %f1166, %f1387;
	// end inline asm
	// begin inline asm
	fma.rn.f32 %f1403, %f1164, %f1165, %f1399;
	// end inline asm
	// begin inline asm
	fma.rn.f32 %f1407, %f1163, %f1165, %f1395;
	// end inline asm
	// begin inline asm
	fma.rn.f32 %f1411, %f1668, %f1166, %f1407;
	// end inline asm
	// begin inline asm
	fma.rn.f32 %f1415, %f1163, %f1166, %f1403;
	// end inline asm
	// begin inline asm
	fma.rn.f32 %f1419, %f1164, %f1165, %f1415;
	// end inline asm
	// begin inline asm
	fma.rn.f32 %f1423, %f1163, %f1165, %f1411;
	// end inline asm
	// begin inline asm
	fma.rn.f32 %f1427, %f1668, %f1166, %f1423;
	// end inline asm
	// begin inline asm
	fma.rn.f32 %f1431, %f1163, %f1166, %f1419;
	// end inline asm
	// begin inline asm
	fma.rn.f32 %f1435, %f1164, %f1165, %f1431;
	// end inline asm
	// begin inline asm
	fma.rn.f32 %f1439, %f1163, %f1165, %f1427;
	// end inline asm
	// begin inline asm
	fma.rn.f32 %f1443, %f1668, %f1166, %f1439;
	// end inline asm
	// begin inline asm
	fma.rn.f32 %f1447, %f1163, %f1166, %f1435;
	// end inline asm
	// begin inline asm
	fma.rn.f32 %f1451, %f1164, %f1165, %f1447;
	// end inline asm
	// begin inline asm
	fma.rn.f32 %f1455, %f1163, %f1165, %f1443;
	// end inline asm
	// begin inline asm
	fma.rn.f32 %f1459, %f1668, %f1166, %f1455;
	// end inline asm
	// begin inline asm
	fma.rn.f32 %f1463, %f1163, %f1166, %f1451;
	// end inline asm
	// begin inline asm
	fma.rn.f32 %f1467, %f1164, %f1165, %f1463;
	// end inline asm
	// begin inline asm
	fma.rn.f32 %f1471, %f1163, %f1165, %f1459;
	// end inline asm
	// begin inline asm
	fma.rn.f32 %f1475, %f1668, %f1166, %f1471;
	// end inline asm
	// begin inline asm
	fma.rn.f32 %f1479, %f1163, %f1166, %f1467;
	// end inline asm
	// begin inline asm
	fma.rn.f32 %f1483, %f1164, %f1165, %f1479;
	// end inline asm
	// begin inline asm
	fma.rn.f32 %f1487, %f1163, %f1165, %f1475;
	// end inline asm
	// begin inline asm
	fma.rn.f32 %f1491, %f1668, %f1166, %f1487;
	// end inline asm
	// begin inline asm
	fma.rn.f32 %f1495, %f1163, %f1166, %f1483;
	// end inline asm
	// begin inline asm
	fma.rn.f32 %f1499, %f1164, %f1165, %f1495;
	// end inline asm
	// begin inline asm
	fma.rn.f32 %f1503, %f1163, %f1165, %f1491;
	// end inline asm
	// begin inline asm
	fma.rn.f32 %f1507, %f1668, %f1166, %f1503;
	// end inline asm
	// begin inline asm
	fma.rn.f32 %f1511, %f1163, %f1166, %f1499;
	// end inline asm
	// begin inline asm
	fma.rn.f32 %f1515, %f1164, %f1165, %f1511;
	// end inline asm
	// begin inline asm
	fma.rn.f32 %f1519, %f1163, %f1165, %f1507;
	// end inline asm
	// begin inline asm
	fma.rn.f32 %f1523, %f1668, %f1166, %f1519;
	// end inline asm
	// begin inline asm
	fma.rn.f32 %f1527, %f1163, %f1166, %f1515;
	// end inline asm
	// begin inline asm
	fma.rn.f32 %f1531, %f1164, %f1165, %f1527;
	// end inline asm
	// begin inline asm
	fma.rn.f32 %f1535, %f1163, %f1165, %f1523;
	// end inline asm
	// begin inline asm
	fma.rn.f32 %f1539, %f1668, %f1166, %f1535;
	// end inline asm
	// begin inline asm
	fma.rn.f32 %f1543, %f1163, %f1166, %f1531;
	// end inline asm
	// begin inline asm
	fma.rn.f32 %f1547, %f1164, %f1165, %f1543;
	// end inline asm
	// begin inline asm
	fma.rn.f32 %f1551, %f1163, %f1165, %f1539;
	// end inline asm
	// begin inline asm
	fma.rn.f32 %f1555, %f1668, %f1166, %f1551;
	// end inline asm
	// begin inline asm
	fma.rn.f32 %f1559, %f1163, %f1166, %f1547;
	// end inline asm
	// begin inline asm
	fma.rn.f32 %f1563, %f1164, %f1165, %f1559;
	// end inline asm
	// begin inline asm
	fma.rn.f32 %f1567, %f1163, %f1165, %f1555;
	// end inline asm
	// begin inline asm
	fma.rn.f32 %f1571, %f1668, %f1166, %f1567;
	// end inline asm
	// begin inline asm
	fma.rn.f32 %f1575, %f1163, %f1166, %f1563;
	// end inline asm
	// begin inline asm
	fma.rn.f32 %f1579, %f1164, %f1165, %f1575;
	// end inline asm
	// begin inline asm
	fma.rn.f32 %f1583, %f1163, %f1165, %f1571;
	// end inline asm
	// begin inline asm
	fma.rn.f32 %f1587, %f1668, %f1166, %f1583;
	// end inline asm
	// begin inline asm
	fma.rn.f32 %f1591, %f1163, %f1166, %f1579;
	// end inline asm
	// begin inline asm
	fma.rn.f32 %f1595, %f1164, %f1165, %f1591;
	// end inline asm
	// begin inline asm
	fma.rn.f32 %f1599, %f1163, %f1165, %f1587;
	// end inline asm
	// begin inline asm
	fma.rn.f32 %f1603, %f1668, %f1166, %f1599;
	// end inline asm
	// begin inline asm
	fma.rn.f32 %f1607, %f1163, %f1166, %f1595;
	// end inline asm
	// begin inline asm
	fma.rn.f32 %f1611, %f1164, %f1165, %f1607;
	// end inline asm
	// begin inline asm
	fma.rn.f32 %f1615, %f1163, %f1165, %f1603;
	// end inline asm
	// begin inline asm
	fma.rn.f32 %f1619, %f1668, %f1166, %f1615;
	// end inline asm
	// begin inline asm
	fma.rn.f32 %f1623, %f1163, %f1166, %f1611;
	// end inline asm
	// begin inline asm
	fma.rn.f32 %f1627, %f1164, %f1165, %f1623;
	// end inline asm
	// begin inline asm
	fma.rn.f32 %f1631, %f1163, %f1165, %f1619;
	// end inline asm
	// begin inline asm
	fma.rn.f32 %f1635, %f1668, %f1166, %f1631;
	// end inline asm
	// begin inline asm
	fma.rn.f32 %f1639, %f1163, %f1166, %f1627;
	// end inline asm
	// begin inline asm
	fma.rn.f32 %f1643, %f1164, %f1165, %f1639;
	// end inline asm
	// begin inline asm
	fma.rn.f32 %f1647, %f1163, %f1165, %f1635;
	// end inline asm
	// begin inline asm
	fma.rn.f32 %f1651, %f1668, %f1166, %f1647;
	// end inline asm
	// begin inline asm
	fma.rn.f32 %f1655, %f1163, %f1166, %f1643;
	// end inline asm
	// begin inline asm
	fma.rn.f32 %f1659, %f1164, %f1165, %f1655;
	// end inline asm
	// begin inline asm
	fma.rn.f32 %f1663, %f1163, %f1165, %f1651;
	// end inline asm
	// begin inline asm
	fma.rn.f32 %f16646, %f1668, %f1166, %f1663;
	// end inline asm
	// begin inline asm
	fma.rn.f32 %f1671, %f1163, %f1166, %f1659;
	// end inline asm
	// begin inline asm
	fma.rn.f32 %f16647, %f1164, %f1165, %f1671;
	// end inline asm
	add.s32 	%r107, %r107, 1;
	add.s64 	%rd108, %rd108, 16;
	setp.ne.s32 	%p3, %r107, 512;
	@%p3 bra 	$L__BB5_5;
	mov.b32 	%r108, 0;
	mov.u64 	%rd109, %rd137;
$L__BB5_7:
	// begin inline asm
	ld.global.v4.f32 {%f1679, %f1680, %f1681, %f1682}, [%rd109];
	// end inline asm
	neg.f32 	%f2184, %f1680;
	// begin inline asm
	fma.rn.f32 %f1683, %f1679, %f1681, %f16646;
	// end inline asm
	// begin inline asm
	fma.rn.f32 %f1687, %f2184, %f1682, %f1683;
	// end inline asm
	// begin inline asm
	fma.rn.f32 %f1691, %f1679, %f1682, %f16647;
	// end inline asm
	// begin inline asm
	fma.rn.f32 %f1695, %f1680, %f1681, %f1691;
	// end inline asm
	// begin inline asm
	fma.rn.f32 %f1699, %f1679, %f1681, %f1687;
	// end inline asm
	// begin inline asm
	fma.rn.f32 %f1703, %f2184, %f1682, %f1699;
	// end inline asm
	// begin inline asm
	fma.rn.f32 %f1707, %f1679, %f1682, %f1695;
	// end inline asm
	// begin inline asm
	fma.rn.f32 %f1711, %f1680, %f1681, %f1707;
	// end inline asm
	// begin inline asm
	fma.rn.f32 %f1715, %f1679, %f1681, %f1703;
	// end inline asm
	// begin inline asm
	fma.rn.f32 %f1719, %f2184, %f1682, %f1715;
	// end inline asm
	// begin inline asm
	fma.rn.f32 %f1723, %f1679, %f1682, %f1711;
	// end inline asm
	// begin inline asm
	fma.rn.f32 %f1727, %f1680, %f1681, %f1723;
	// end inline asm
	// begin inline asm
	fma.rn.f32 %f1731, %f1679, %f1681, %f1719;
	// end inline asm
	// begin inline asm
	fma.rn.f32 %f1735, %f2184, %f1682, %f1731;
	// end inline asm
	// begin inline asm
	fma.rn.f32 %f1739, %f1679, %f1682, %f1727;
	// end inline asm
	// begin inline asm
	fma.rn.f32 %f1743, %f1680, %f1681, %f1739;
	// end inline asm
	// begin inline asm
	fma.rn.f32 %f1747, %f1679, %f1681, %f1735;
	// end inline asm
	// begin inline asm
	fma.rn.f32 %f1751, %f2184, %f1682, %f1747;
	// end inline asm
	// begin inline asm
	fma.rn.f32 %f1755, %f1679, %f1682, %f1743;
	// end inline asm
	// begin inline asm
	fma.rn.f32 %f1759, %f1680, %f1681, %f1755;
	// end inline asm
	// begin inline asm
	fma.rn.f32 %f1763, %f1679, %f1681, %f1751;
	// end inline asm
	// begin inline asm
	fma.rn.f32 %f1767, %f2184, %f1682, %f1763;
	// end inline asm
	// begin inline asm
	fma.rn.f32 %f1771, %f1679, %f1682, %f1759;
	// end inline asm
	// begin inline asm
	fma.rn.f32 %f1775, %f1680, %f1681, %f1771;
	// end inline asm
	// begin inline asm
	fma.rn.f32 %f1779, %f1679, %f1681, %f1767;
	// end inline asm
	// begin inline asm
	fma.rn.f32 %f1783, %f2184, %f1682, %f1779;
	// end inline asm
	// begin inline asm
	fma.rn.f32 %f1787, %f1679, %f1682, %f1775;
	// end inline asm
	// begin inline asm
	fma.rn.f32 %f1791, %f1680, %f1681, %f1787;
	// end inline asm
	// begin inline asm
	fma.rn.f32 %f1795, %f1679, %f1681, %f1783;
	// end inline asm
	// begin inline asm
	fma.rn.f32 %f1799, %f2184, %f1682, %f1795;
	// end inline asm
	// begin inline asm
	fma.rn.f32 %f1803, %f1679, %f1682, %f1791;
	// end inline asm
	// begin inline asm
	fma.rn.f32 %f1807, %f1680, %f1681, %f1803;
	// end inline asm
	// begin inline asm
	fma.rn.f32 %f1811, %f1679, %f1681, %f1799;
	// end inline asm
	// begin inline asm
	fma.rn.f32 %f1815, %f2184, %f1682, %f1811;
	// end inline asm
	// begin inline asm
	fma.rn.f32 %f1819, %f1679, %f1682, %f1807;
	// end inline asm
	// begin inline asm
	fma.rn.f32 %f1823, %f1680, %f1681, %f1819;
	// end inline asm
	// begin inline asm
	fma.rn.f32 %f1827, %f1679, %f1681, %f1815;
	// end inline asm
	// begin inline asm
	fma.rn.f32 %f1831, %f2184, %f1682, %f1827;
	// end inline asm
	// begin inline asm
	fma.rn.f32 %f1835, %f1679, %f1682, %f1823;
	// end inline asm
	// begin inline asm
	fma.rn.f32 %f1839, %f1680, %f1681, %f1835;
	// end inline asm
	// begin inline asm
	fma.rn.f32 %f1843, %f1679, %f1681, %f1831;
	// end inline asm
	// begin inline asm
	fma.rn.f32 %f1847, %f2184, %f1682, %f1843;
	// end inline asm
	// begin inline asm
	fma.rn.f32 %f1851, %f1679, %f1682, %f1839;
	// end inline asm
	// begin inline asm
	fma.rn.f32 %f1855, %f1680, %f1681, %f1851;
	// end inline asm
	// begin inline asm
	fma.rn.f32 %f1859, %f1679, %f1681, %f1847;
	// end inline asm
	// begin inline asm
	fma.rn.f32 %f1863, %f2184, %f1682, %f1859;
	// end inline asm
	// begin inline asm
	fma.rn.f32 %f1867, %f1679, %f1682, %f1855;
	// end inline asm
	// begin inline asm
	fma.rn.f32 %f1871, %f1680, %f1681, %f1867;
	// end inline asm
	// begin inline asm
	fma.rn.f32 %f1875, %f1679, %f1681, %f1863;
	// end inline asm
	// begin inline asm
	fma.rn.f32 %f1879, %f2184, %f1682, %f1875;
	// end inline asm
	// begin inline asm
	fma.rn.f32 %f1883, %f1679, %f1682, %f1871;
	// end inline asm
	// begin inline asm
	fma.rn.f32 %f1887, %f1680, %f1681, %f1883;
	// end inline asm
	// begin inline asm
	fma.rn.f32 %f1891, %f1679, %f1681, %f1879;
	// end inline asm
	// begin inline asm
	fma.rn.f32 %f1895, %f2184, %f1682, %f1891;
	// end inline asm
	// begin inline asm
	fma.rn.f32 %f1899, %f1679, %f1682, %f1887;
	// end inline asm
	// begin inline asm
	fma.rn.f32 %f1903, %f1680, %f1681, %f1899;
	// end inline asm
	// begin inline asm
	fma.rn.f32 %f1907, %f1679, %f1681, %f1895;
	// end inline asm
	// begin inline asm
	fma.rn.f32 %f1911, %f2184, %f1682, %f1907;
	// end inline asm
	// begin inline asm
	fma.rn.f32 %f1915, %f1679, %f1682, %f1903;
	// end inline asm
	// begin inline asm
	fma.rn.f32 %f1919, %f1680, %f1681, %f1915;
	// end inline asm
	// begin inline asm
	fma.rn.f32 %f1923, %f1679, %f1681, %f1911;
	// end inline asm
	// begin inline asm
	fma.rn.f32 %f1927, %f2184, %f1682, %f1923;
	// end inline asm
	// begin inline asm
	fma.rn.f32 %f1931, %f1679, %f1682, %f1919;
	// end inline asm
	// begin inline asm
	fma.rn.f32 %f1935, %f1680, %f1681, %f1931;
	// end inline asm
	// begin inline asm
	fma.rn.f32 %f1939, %f1679, %f1681, %f1927;
	// end inline asm
	// begin inline asm
	fma.rn.f32 %f1943, %f2184, %f1682, %f1939;
	// end inline asm
	// begin inline asm
	fma.rn.f32 %f1947, %f1679, %f1682, %f1935;
	// end inline asm
	// begin inline asm
	fma.rn.f32 %f1951, %f1680, %f1681, %f1947;
	// end inline asm
	// begin inline asm
	fma.rn.f32 %f1955, %f1679, %f1681, %f1943;
	// end inline asm
	// begin inline asm
	fma.rn.f32 %f1959, %f2184, %f1682, %f1955;
	// end inline asm
	// begin inline asm
	fma.rn.f32 %f1963, %f1679, %f1682, %f1951;
	// end inline asm
	// begin inline asm
	fma.rn.f32 %f1967, %f1680, %f1681, %f1963;
	// end inline asm
	// begin inline asm
	fma.rn.f32 %f1971, %f1679, %f1681, %f1959;
	// end inline asm
	// begin inline asm
	fma.rn.f32 %f1975, %f2184, %f1682, %f1971;
	// end inline asm
	// begin inline asm
	fma.rn.f32 %f1979, %f1679, %f1682, %f1967;
	// end inline asm
	// begin inline asm
	fma.rn.f32 %f1983, %f1680, %f1681, %f1979;
	// end inline asm
	// begin inline asm
	fma.rn.f32 %f1987, %f1679, %f1681, %f1975;
	// end inline asm
	// begin inline asm
	fma.rn.f32 %f1991, %f2184, %f1682, %f1987;
	// end inline asm
	// begin inline asm
	fma.rn.f32 %f1995, %f1679, %f1682, %f1983;
	// end inline asm
	// begin inline asm
	fma.rn.f32 %f1999, %f1680, %f1681, %f1995;
	// end inline asm
	// begin inline asm
	fma.rn.f32 %f2003, %f1679, %f1681, %f1991;
	// end inline asm
	// begin inline asm
	fma.rn.f32 %f2007, %f2184, %f1682, %f2003;
	// end inline asm
	// begin inline asm
	fma.rn.f32 %f2011, %f1679, %f1682, %f1999;
	// end inline asm
	// begin inline asm
	fma.rn.f32 %f2015, %f1680, %f1681, %f2011;
	// end inline asm
	// begin inline asm
	fma.rn.f32 %f2019, %f1679, %f1681, %f2007;
	// end inline asm
	// begin inline asm
	fma.rn.f32 %f2023, %f2184, %f1682, %f2019;
	// end inline asm
	// begin inline asm
	fma.rn.f32 %f2027, %f1679, %f1682, %f2015;
	// end inline asm
	// begin inline asm
	fma.rn.f32 %f2031, %f1680, %f1681, %f2027;
	// end inline asm
	// begin inline asm
	fma.rn.f32 %f2035, %f1679, %f1681, %f2023;
	// end inline asm
	// begin inline asm
	fma.rn.f32 %f2039, %f2184, %f1682, %f2035;
	// end inline asm
	// begin inline asm
	fma.rn.f32 %f2043, %f1679, %f1682, %f2031;
	// end inline asm
	// begin inline asm
	fma.rn.f32 %f2047, %f1680, %f1681, %f2043;
	// end inline asm
	// begin inline asm
	fma.rn.f32 %f2051, %f1679, %f1681, %f2039;
	// end inline asm
	// begin inline asm
	fma.rn.f32 %f2055, %f2184, %f1682, %f2051;
	// end inline asm
	// begin inline asm
	fma.rn.f32 %f2059, %f1679, %f1682, %f2047;
	// end inline asm
	// begin inline asm
	fma.rn.f32 %f2063, %f1680, %f1681, %f2059;
	// end inline asm
	// begin inline asm
	fma.rn.f32 %f2067, %f1679, %f1681, %f2055;
	// end inline asm
	// begin inline asm
	fma.rn.f32 %f2071, %f2184, %f1682, %f2067;
	// end inline asm
	// begin inline asm
	fma.rn.f32 %f2075, %f1679, %f1682, %f2063;
	// end inline asm
	// begin inline asm
	fma.rn.f32 %f2079, %f1680, %f1681, %f2075;
	// end inline asm
	// begin inline asm
	fma.rn.f32 %f2083, %f1679, %f1681, %f2071;
	// end inline asm
	// begin inline asm
	fma.rn.f32 %f2087, %f2184, %f1682, %f2083;
	// end inline asm
	// begin inline asm
	fma.rn.f32 %f2091, %f1679, %f1682, %f2079;
	// end inline asm
	// begin inline asm
	fma.rn.f32 %f2095, %f1680, %f1681, %f2091;
	// end inline asm
	// begin inline asm
	fma.rn.f32 %f2099, %f1679, %f1681, %f2087;
	// end inline asm
	// begin inline asm
	fma.rn.f32 %f2103, %f2184, %f1682, %f2099;
	// end inline asm
	// begin inline asm
	fma.rn.f32 %f2107, %f1679, %f1682, %f2095;
	// end inline asm
	// begin inline asm
	fma.rn.f32 %f2111, %f1680, %f1681, %f2107;
	// end inline asm
	// begin inline asm
	fma.rn.f32 %f2115, %f1679, %f1681, %f2103;
	// end inline asm
	// begin inline asm
	fma.rn.f32 %f2119, %f2184, %f1682, %f2115;
	// end inline asm
	// begin inline asm
	fma.rn.f32 %f2123, %f1679, %f1682, %f2111;
	// end inline asm
	// begin inline asm
	fma.rn.f32 %f2127, %f1680, %f1681, %f2123;
	// end inline asm
	// begin inline asm
	fma.rn.f32 %f2131, %f1679, %f1681, %f2119;
	// end inline asm
	// begin inline asm
	fma.rn.f32 %f2135, %f2184, %f1682, %f2131;
	// end inline asm
	// begin inline asm
	fma.rn.f32 %f2139, %f1679, %f1682, %f2127;
	// end inline asm
	// begin inline asm
	fma.rn.f32 %f2143, %f1680, %f1681, %f2139;
	// end inline asm
	// begin inline asm
	fma.rn.f32 %f2147, %f1679, %f1681, %f2135;
	// end inline asm
	// begin inline asm
	fma.rn.f32 %f2151, %f2184, %f1682, %f2147;
	// end inline asm
	// begin inline asm
	fma.rn.f32 %f2155, %f1679, %f1682, %f2143;
	// end inline asm
	// begin inline asm
	fma.rn.f32 %f2159, %f1680, %f1681, %f2155;
	// end inline asm
	// begin inline asm
	fma.rn.f32 %f2163, %f1679, %f1681, %f2151;
	// end inline asm
	// begin inline asm
	fma.rn.f32 %f2167, %f2184, %f1682, %f2163;
	// end inline asm
	// begin inline asm
	fma.rn.f32 %f2171, %f1679, %f1682, %f2159;
	// end inline asm
	// begin inline asm
	fma.rn.f32 %f2175, %f1680, %f1681, %f2171;
	// end inline asm
	// begin inline asm
	fma.rn.f32 %f2179, %f1679, %f1681, %f2167;
	// end inline asm
	// begin inline asm
	fma.rn.f32 %f16646, %f2184, %f1682, %f2179;
	// end inline asm
	// begin inline asm
	fma.rn.f32 %f2187, %f1679, %f1682, %f2175;
	// end inline asm
	// begin inline asm
	fma.rn.f32 %f16647, %f1680, %f1681, %f2187;
	// end inline asm
	add.s32 	%r108, %r108, 1;
	add.s64 	%rd109, %rd109, 16;
	setp.ne.s32 	%p4, %r108, 512;
	@%p4 bra 	$L__BB5_7;
	mov.b32 	%r109, 0;
	mov.u64 	%rd110, %rd137;
$L__BB5_9:
	// begin inline asm
	ld.global.v4.f32 {%f2195, %f2196, %f2197, %f2198}, [%rd110];
	// end inline asm
	neg.f32 	%f2700, %f2196;
	// begin inline asm
	fma.rn.f32 %f2199, %f2195, %f2197, %f16646;
	// end inline asm
	// begin inline asm
	fma.rn.f32 %f2203, %f2700, %f2198, %f2199;
	// end inline asm
	// begin inline asm
	fma.rn.f32 %f2207, %f2195, %f2198, %f16647;
	// end inline asm
	// begin inline asm
	fma.rn.f32 %f2211, %f2196, %f2197, %f2207;
	// end inline asm
	// begin inline asm
	fma.rn.f32 %f2215, %f2195, %f2197, %f2203;
	// end inline asm
	// begin inline asm
	fma.rn.f32 %f2219, %f2700, %f2198, %f2215;
	// end inline asm
	// begin inline asm
	fma.rn.f32 %f2223, %f2195, %f2198, %f2211;
	// end inline asm
	// begin inline asm
	fma.rn.f32 %f2227, %f2196, %f2197, %f2223;
	// end inline asm
	// begin inline asm
	fma.rn.f32 %f2231, %f2195, %f2197, %f2219;
	// end inline asm
	// begin inline asm
	fma.rn.f32 %f2235, %f2700, %f2198, %f2231;
	// end inline asm
	// begin inline asm
	fma.rn.f32 %f2239, %f2195, %f2198, %f2227;
	// end inline asm
	// begin inline asm
	fma.rn.f32 %f2243, %f2196, %f2197, %f2239;
	// end inline asm
	// begin inline asm
	fma.rn.f32 %f2247, %f2195, %f2197, %f2235;
	// end inline asm
	// begin inline asm
	fma.rn.f32 %f2251, %f2700, %f2198, %f2247;
	// end inline asm
	// begin inline asm
	fma.rn.f32 %f2255, %f2195, %f2198, %f2243;
	// end inline asm
	// begin inline asm
	fma.rn.f32 %f2259, %f2196, %f2197, %f2255;
	// end inline asm
	// begin inline asm
	fma.rn.f32 %f2263, %f2195, %f2197, %f2251;
	// end inline asm
	// begin inline asm
	fma.rn.f32 %f2267, %f2700, %f2198, %f2263;
	// end inline asm
	// begin inline asm
	fma.rn.f32 %f2271, %f2195, %f2198, %f2259;
	// end inline asm
	// begin inline asm
	fma.rn.f32 %f2275, %f2196, %f2197, %f2271;
	// end inline asm
	// begin inline asm
	fma.rn.f32 %f2279, %f2195, %f2197, %f2267;
	// end inline asm
	// begin inline asm
	fma.rn.f32 %f2283, %f2700, %f2198, %f2279;
	// end inline asm
	// begin inline asm
	fma.rn.f32 %f2287, %f2195, %f2198, %f2275;
	// end inline asm
	// begin inline asm
	fma.rn.f32 %f2291, %f2196, %f2197, %f2287;
	// end inline asm
	// begin inline asm
	fma.rn.f32 %f2295, %f2195, %f2197, %f2283;
	// end inline asm
	// begin inline asm
	fma.rn.f32 %f2299, %f2700, %f2198, %f2295;
	// end inline asm
	// begin inline asm
	fma.rn.f32 %f2303, %f2195, %f2198, %f2291;
	// end inline asm
	// begin inline asm
	fma.rn.f32 %f2307, %f2196, %f2197, %f2303;
	// end inline asm
	// begin inline asm
	fma.rn.f32 %f2311, %f2195, %f2197, %f2299;
	// end inline asm
	// begin inline asm
	fma.rn.f32 %f2315, %f2700, %f2198, %f2311;
	// end inline asm
	// begin inline asm
	fma.rn.f32 %f2319, %f2195, %f2198, %f2307;
	// end inline asm
	// begin inline asm
	fma.rn.f32 %f2323, %f2196, %f2197, %f2319;
	// end inline asm
	// begin inline asm
	fma.rn.f32 %f2327, %f2195, %f2197, %f2315;
	// end inline asm
	// begin inline asm
	fma.rn.f32 %f2331, %f2700, %f2198, %f2327;
	// end inline asm
	// begin inline asm
	fma.rn.f32 %f2335, %f2195, %f2198, %f2323;
	// end inline asm
	// begin inline asm
	fma.rn.f32 %f2339, %f2196, %f2197, %f2335;
	// end inline asm
	// begin inline asm
	fma.rn.f32 %f2343, %f2195, %f2197, %f2331;
	// end inline asm
	// begin inline asm
	fma.rn.f32 %f2347, %f2700, %f2198, %f2343;
	// end inline asm
	// begin inline asm
	fma.rn.f32 %f2351, %f2195, %f2198, %f2339;
	// end inline asm
	// begin inline asm
	fma.rn.f32 %f2355, %f2196, %f2197, %f2351;
	// end inline asm
	// begin inline asm
	fma.rn.f32 %f2359, %f2195, %f2197, %f2347;
	// end inline asm
	// begin inline asm
	fma.rn.f32 %f2363, %f2700, %f2198, %f2359;
	// end inline asm
	// begin inline asm
	fma.rn.f32 %f2367, %f2195, %f2198, %f2355;
	// end inline asm
	// begin inline asm
	fma.rn.f32 %f2371, %f2196, %f2197, %f2367;
	// end inline asm
	// begin inline asm
	fma.rn.f32 %f2375, %f2195, %f2197, %f2363;
	// end inline asm
	// begin inline asm
	fma.rn.f32 %f2379, %f2700, %f2198, %f2375;
	// end inline asm
	// begin inline asm
	fma.rn.f32 %f2383, %f2195, %f2198, %f2371;
	// end inline asm
	// begin inline asm
	fma.rn.f32 %f2387, %f2196, %f2197, %f2383;
	// end inline asm
	// begin inline asm
	fma.rn.f32 %f2391, %f2195, %f2197, %f2379;
	// end inline asm
	// begin inline asm
	fma.rn.f32 %f2395, %f2700, %f2198, %f2391;
	// end inline asm
	// begin inline asm
	fma.rn.f32 %f2399, %f2195, %f2198, %f2387;
	// end inline asm
	// begin inline asm
	fma.rn.f32 %f2403, %f2196, %f2197, %f2399;
	// end inline asm
	// begin inline asm
	fma.rn.f32 %f2407, %f2195, %f2197, %f2395;
	// end inline asm
	// begin inline asm
	fma.rn.f32 %f2411, %f2700, %f2198, %f2407;
	// end inline asm
	// begin inline asm
	fma.rn.f32 %f2415, %f2195, %f2198, %f2403;
	// end inline asm
	// begin inline asm
	fma.rn.f32 %f2419, %f2196, %f2197, %f2415;
	// end inline asm
	// begin inline asm
	fma.rn.f32 %f2423, %f2195, %f2197, %f2411;
	// end inline asm
	// begin inline asm
	fma.rn.f32 %f2427, %f2700, %f2198, %f2423;
	// end inline asm
	// begin inline asm
	fma.rn.f32 %f2431, %f2195, %f2198, %f2419;
	// end inline asm
	// begin inline asm
	fma.rn.f32 %f2435, %f2196, %f2197, %f2431;
	// end inline asm
	// begin inline asm
	fma.rn.f32 %f2439, %f2195, %f2197, %f2427;
	// end inline asm
	// begin inline asm
	fma.rn.f32 %f2443, %f2700, %f2198, %f2439;
	// end inline asm
	// begin inline asm
	fma.rn.f32 %f2447, %f2195, %f2198, %f2435;
	// end inline asm
	// begin inline asm
	fma.rn.f32 %f2451, %f2196, %f2197, %f2447;
	// end inline asm
	// begin inline asm
	fma.rn.f32 %f2455, %f2195, %f2197, %f2443;
	// end inline asm
	// begin inline asm
	fma.rn.f32 %f2459, %f2700, %f2198, %f2455;
	// end inline asm
	// begin inline asm
	fma.rn.f32 %f2463, %f2195, %f2198, %f2451;
	// end inline asm
	// begin inline asm
	fma.rn.f32 %f2467, %f2196, %f2197, %f2463;
	// end inline asm
	// begin inline asm
	fma.rn.f32 %f2471, %f2195, %f2197, %f2459;
	// end inline asm
	// begin inline asm
	fma.rn.f32 %f2475, %f2700, %f2198, %f2471;
	// end inline asm
	// begin inline asm
	fma.rn.f32 %f2479, %f2195, %f2198, %f2467;
	// end inline asm
	// begin inline asm
	fma.rn.f32 %f2483, %f2196, %f2197, %f2479;
	// end inline asm
	// begin inline asm
	fma.rn.f32 %f2487, %f2195, %f2197, %f2475;
	// end inline asm
	// begin inline asm
	fma.rn.f32 %f2491, %f2700, %f2198, %f2487;
	// end inline asm
	// begin inline asm
	fma.rn.f32 %f2495, %f2195, %f2198, %f2483;
	// end inline asm
	// begin inline asm
	fma.rn.f32 %f2499, %f2196, %f2197, %f2495;
	// end inline asm
	// begin inline asm
	fma.rn.f32 %f2503, %f2195, %f2197, %f2491;
	// end inline asm
	// begin inline asm
	fma.rn.f32 %f2507, %f2700, %f2198, %f2503;
	// end inline asm
	// begin inline asm
	fma.rn.f32 %f2511, %f2195, %f2198, %f2499;
	// end inline asm
	// begin inline asm
	fma.rn.f32 %f2515, %f2196, %f2197, %f2511;
	// end inline asm
	// begin inline asm
	fma.rn.f32 %f2519, %f2195, %f2197, %f2507;
	// end inline asm
	// begin inline asm
	fma.rn.f32 %f2523, %f2700, %f2198, %f2519;
	// end inline asm
	// begin inline asm
	fma.rn.f32 %f2527, %f2195, %f2198, %f2515;
	// end inline asm
	// begin inline asm
	fma.rn.f32 %f2531, %f2196, %f2197, %f2527;
	// end inline asm
	// begin inline asm
	fma.rn.f32 %f2535, %f2195, %f2197, %f2523;
	// end inline asm
	// begin inline asm
	fma.rn.f32 %f2539, %f2700, %f2198, %f2535;
	// end inline asm
	// begin inline asm
	fma.rn.f32 %f2543, %f2195, %f2198, %f2531;
	// end inline asm
	// begin inline asm
	fma.rn.f32 %f2547, %f2196, %f2197, %f2543;
	// end inline asm
	// begin inline asm
	fma.rn.f32 %f2551, %f2195, %f2197, %f2539;
	// end inline asm
	// begin inline asm
	fma.rn.f32 %f2555, %f2700, %f2198, %f2551;
	// end inline asm
	// begin inline asm
	fma.rn.f32 %f2559, %f2195, %f2198, %f2547;
	// end inline asm
	// begin inline asm
	fma.rn.f32 %f2563, %f2196, %f2197, %f2559;
	// end inline asm
	// begin inline asm
	fma.rn.f32 %f2567, %f2195, %f2197, %f2555;
	// end inline asm
	// begin inline asm
	fma.rn.f32 %f2571, %f2700, %f2198, %f2567;
	// end inline asm
	// begin inline asm
	fma.rn.f32 %f2575, %f2195, %f2198, %f2563;
	// end inline asm
	// begin inline asm
	fma.rn.f32 %f2579, %f2196, %f2197, %f2575;
	// end inline asm
	// begin inline asm
	fma.rn.f32 %f2583, %f2195, %f2197, %f2571;
	// end inline asm
	// begin inline asm
	fma.rn.f32 %f2587, %f2700, %f2198, %f2583;
	// end inline asm
	// begin inline asm
	fma.rn.f32 %f2591, %f2195, %f2198, %f2579;
	// end inline asm
	// begin inline asm
	fma.rn.f32 %f2595, %f2196, %f2197, %f2591;
	// end inline asm
	// begin inline asm
	fma.rn.f32 %f2599, %f2195, %f2197, %f2587;
	// end inline asm
	// begin inline asm
	fma.rn.f32 %f2603, %f2700, %f2198, %f2599;
	// end inline asm
	// begin inline asm
	fma.rn.f32 %f2607, %f2195, %f2198, %f2595;
	// end inline asm
	// begin inline asm
	fma.rn.f32 %f2611, %f2196, %f2197, %f2607;
	// end inline asm
	// begin inline asm
	fma.rn.f32 %f2615, %f2195, %f2197, %f2603;
	// end inline asm
	// begin inline asm
	fma.rn.f32 %f2619, %f2700, %f2198, %f2615;
	// end inline asm
	// begin inline asm
	fma.rn.f32 %f2623, %f2195, %f2198, %f2611;
	// end inline asm
	// begin inline asm
	fma.rn.f32 %f2627, %f2196, %f2197, %f2623;
	// end inline asm
	// begin inline asm
	fma.rn.f32 %f2631, %f2195, %f2197, %f2619;
	// end inline asm
	// begin inline asm
	fma.rn.f32 %f2635, %f2700, %f2198, %f2631;
	// end inline asm
	// begin inline asm
	fma.rn.f32 %f2639, %f2195, %f2198, %f2627;
	// end inline asm
	// begin inline asm
	fma.rn.f32 %f2643, %f2196, %f2197, %f2639;
	// end inline asm
	// begin inline asm
	fma.rn.f32 %f2647, %f2195, %f2197, %f2635;
	// end inline asm
	// begin inline asm
	fma.rn.f32 %f2651, %f2700, %f2198, %f2647;
	// end inline asm
	// begin inline asm
	fma.rn.f32 %f2655, %f2195, %f2198, %f2643;
	// end inline asm
	// begin inline asm
	fma.rn.f32 %f2659, %f2196, %f2197, %f2655;
	// end inline asm
	// begin inline asm
	fma.rn.f32 %f2663, %f2195, %f2197, %f2651;
	// end inline asm
	// begin inline asm
	fma.rn.f32 %f2667, %f2700, %f2198, %f2663;
	// end inline asm
	// begin inline asm
	fma.rn.f32 %f2671, %f2195, %f2198, %f2659;
	// end inline asm
	// begin inline asm
	fma.rn.f32 %f2675, %f2196, %f2197, %f2671;
	// end inline asm
	// begin inline asm
	fma.rn.f32 %f2679, %f2195, %f2197, %f2667;
	// end inline asm
	// begin inline asm
	fma.rn.f32 %f2683, %f2700, %f2198, %f2679;
	// end inline asm
	// begin inline asm
	fma.rn.f32 %f2687, %f2195, %f2198, %f2675;
	// end inline asm
	// begin inline asm
	fma.rn.f32 %f2691, %f2196, %f2197, %f2687;
	// end inline asm
	// begin inline asm
	fma.rn.f32 %f2695, %f2195, %f2197, %f2683;
	// end inline asm
	// begin inline asm
	fma.rn.f32 %f16646, %f2700, %f2198, %f2695;
	// end inline asm
	// begin inline asm
	fma.rn.f32 %f2703, %f2195, %f2198, %f2691;
	// end inline asm
	// begin inline asm
	fma.rn.f32 %f16647, %f2196, %f2197, %f2703;
	// end inline asm
	add.s32 	%r109, %r109, 1;
	add.s64 	%rd110, %rd110, 16;
	setp.ne.s32 	%p5, %r109, 512;
	@%p5 bra 	$L__BB5_9;
	mov.b32 	%r110, 0;
	mov.u64 	%rd111, %rd137;
$L__BB5_11:
	// begin inline asm
	ld.global.v4.f32 {%f2711, %f2712, %f2713, %f2714}, [%rd111];
	// end inline asm
	neg.f32 	%f3216, %f2712;
	// begin inline asm
	fma.rn.f32 %f2715, %f2711, %f2713, %f16646;
	// end inline asm
	// begin inline asm
	fma.rn.f32 %f2719, %f3216, %f2714, %f2715;
	// end inline asm
	// begin inline asm
	fma.rn.f32 %f2723, %f2711, %f2714, %f16647;
	// end inline asm
	// begin inline asm
	fma.rn.f32 %f2727, %f2712, %f2713, %f2723;
	// end inline asm
	// begin inline asm
	fma.rn.f32 %f2731, %f2711, %f2713, %f2719;
	// end inline asm
	// begin inline asm
	fma.rn.f32 %f2735, %f3216, %f2714, %f2731;
	// end inline asm
	// begin inline asm
	fma.rn.f32 %f2739, %f2711, %f2714, %f2727;
	// end inline asm
	// begin inline asm
	fma.rn.f32 %f2743, %f2712, %f2713, %f2739;
	// end inline asm
	// begin inline asm
	fma.rn.f32 %f2747, %f2711, %f2713, %f2735;
	// end inline asm
	// begin inline asm
	fma.rn.f32 %f2751, %f3216, %f2714, %f2747;
	// end inline asm
	// begin inline asm
	fma.rn.f32 %f2755, %f2711, %f2714, %f2743;
	// end inline asm
	// begin inline asm
	fma.rn.f32 %f2759, %f2712, %f2713, %f2755;
	// end inline asm
	// begin inline asm
	fma.rn.f32 %f2763, %f2711, %f2713, %f2751;
	// end inline asm
	// begin inline asm
	fma.rn.f32 %f2767, %f3216, %f2714, %f2763;
	// end inline asm
	// begin inline asm
	fma.rn.f32 %f2771, %f2711, %f2714, %f2759;
	// end inline asm
	// begin inline asm
	fma.rn.f32 %f2775, %f2712, %f2713, %f2771;
	// end inline asm
	// begin inline asm
	fma.rn.f32 %f2779, %f2711, %f2713, %f2767;
	// end inline asm
	// begin inline asm
	fma.rn.f32 %f2783, %f3216, %f2714, %f2779;
	// end inline asm
	// begin inline asm
	fma.rn.f32 %f2787, %f2711, %f2714, %f2775;
	// end inline asm
	// begin inline asm
	fma.rn.f32 %f2791, %f2712, %f2713, %f2787;
	// end inline asm
	// begin inline asm
	fma.rn.f32 %f2795, %f2711, %f2713, %f2783;
	// end inline asm
	// begin inline asm
	fma.rn.f32 %f2799, %f3216, %f2714, %f2795;
	// end inline asm
	// begin inline asm
	fma.rn.f32 %f2803, %f2711, %f2714, %f2791;
	// end inline asm
	// begin inline asm
	fma.rn.f32 %f2807, %f2712, %f2713, %f2803;
	// end inline asm
	// begin inline asm
	fma.rn.f32 %f2811, %f2711, %f2713, %f2799;
	// end inline asm
	// begin inline asm
	fma.rn.f32 %f2815, %f3216, %f2714, %f2811;
	// end inline asm
	// begin inline asm
	fma.rn.f32 %f2819, %f2711, %f2714, %f2807;
	// end inline asm
	// begin inline asm
	fma.rn.f32 %f2823, %f2712, %f2713, %f2819;
	// end inline asm
	// begin inline asm
	fma.rn.f32 %f2827, %f2711, %f2713, %f2815;
	// end inline asm
	// begin inline asm
	fma.rn.f32 %f2831, %f3216, %f2714, %f2827;
	// end inline asm
	// begin inline asm
	fma.rn.f32 %f2835, %f2711, %f2714, %f2823;
	// end inline asm
	// begin inline asm
	fma.rn.f32 %f2839, %f2712, %f2713, %f2835;
	// end inline asm
	// begin inline asm
	fma.rn.f32 %f2843, %f2711, %f2713, %f2831;
	// end inline asm
	// begin inline asm
	fma.rn.f32 %f2847, %f3216, %f2714, %f2843;
	// end inline asm
	// begin inline asm
	fma.rn.f32 %f2851, %f2711, %f2714, %f2839;
	// end inline asm
	// begin inline asm
	fma.rn.f32 %f2855, %f2712, %f2713, %f2851;
	// end inline asm
	// begin inline asm
	fma.rn.f32 %f2859, %f2711, %f2713, %f2847;
	// end inline asm
	// begin inline asm
	fma.rn.f32 %f2863, %f3216, %f2714, %f2859;
	// end inline asm
	// begin inline asm
	fma.rn.f32 %f2867, %f2711, %f2714, %f2855;
	// end inline asm
	// begin inline asm
	fma.rn.f32 %f2871, %f2712, %f2713, %f2867;
	// end inline asm
	// begin inline asm
	fma.rn.f32 %f2875, %f2711, %f2713, %f2863;
	// end inline asm
	// begin inline asm
	fma.rn.f32 %f2879, %f3216, %f2714, %f2875;
	// end inline asm
	// begin inline asm
	fma.rn.f32 %f2883, %f2711, %f2714, %f2871;
	// end inline asm
	// begin inline asm
	fma.rn.f32 %f2887, %f2712, %f2713, %f2883;
	// end inline asm
	// begin inline asm
	fma.rn.f32 %f2891, %f2711, %f2713, %f2879;
	// end inline asm
	// begin inline asm
	fma.rn.f32 %f2895, %f3216, %f2714, %f2891;
	// end inline asm
	// begin inline asm
	fma.rn.f32 %f2899, %f2711, %f2714, %f2887;
	// end inline asm
	// begin inline asm
	fma.rn.f32 %f2903, %f2712, %f2713, %f2899;
	// end inline asm
	// begin inline asm
	fma.rn.f32 %f2907, %f2711, %f2713, %f2895;
	// end inline asm
	// begin inline asm
	fma.rn.f32 %f2911, %f3216, %f2714, %f2907;
	// end inline asm
	// begin inline asm
	fma.rn.f32 %f2915, %f2711, %f2714, %f2903;
	// end inline asm
	// begin inline asm
	fma.rn.f32 %f2919, %f2712, %f2713, %f2915;
	// end inline asm
	// begin inline asm
	fma.rn.f32 %f2923, %f2711, %f2713, %f2911;
	// end inline asm
	// begin inline asm
	fma.rn.f32 %f2927, %f3216, %f2714, %f2923;
	// end inline asm
	// begin inline asm
	fma.rn.f32 %f2931, %f2711, %f2714, %f2919;
	// end inline asm
	// begin inline asm
	fma.rn.f32 %f2935, %f2712, %f2713, %f2931;
	// end inline asm
	// begin inline asm
	fma.rn.f32 %f2939, %f2711, %f2713, %f2927;
	// end inline asm
	// begin inline asm
	fma.rn.f32 %f2943, %f3216, %f2714, %f2939;
	// end inline asm
	// begin inline asm
	fma.rn.f32 %f2947, %f2711, %f2714, %f2935;
	// end inline asm
	// begin inline asm
	fma.rn.f32 %f2951, %f2712, %f2713, %f2947;
	// end inline asm
	// begin inline asm
	fma.rn.f32 %f2955, %f2711, %f2713, %f2943;
	// end inline asm
	// begin inline asm
	fma.rn.f32 %f2959, %f3216, %f2714, %f2955;
	// end inline asm
	// begin inline asm
	fma.rn.f32 %f2963, %f2711, %f2714, %f2951;
	// end inline asm
	// begin inline asm
	fma.rn.f32 %f2967, %f2712, %f2713, %f2963;
	// end inline asm
	// begin inline asm
	fma.rn.f32 %f2971, %f2711, %f2713, %f2959;
	// end inline asm
	// begin inline asm
	fma.rn.f32 %f2975, %f3216, %f2714, %f2971;
	// end inline asm
	// begin inline asm
	fma.rn.f32 %f2979, %f2711, %f2714, %f2967;
	// end inline asm
	// begin inline asm
	fma.rn.f32 %f2983, %f2712, %f2713, %f2979;
	// end inline asm
	// begin inline asm
	fma.rn.f32 %f2987, %f2711, %f2713, %f2975;
	// end inline asm
	// begin inline asm
	fma.rn.f32 %f2991, %f3216, %f2714, %f2987;
	// end inline asm
	// begin inline asm
	fma.rn.f32 %f2995, %f2711, %f2714, %f2983;
	// end inline asm
	// begin inline asm
	fma.rn.f32 %f2999, %f2712, %f2713, %f2995;
	// end inline asm
	// begin inline asm
	fma.rn.f32 %f3003, %f2711, %f2713, %f2991;
	// end inline asm
	// begin inline asm
	fma.rn.f32 %f3007, %f3216, %f2714, %f3003;
	// end inline asm
	// begin inline asm
	fma.rn.f32 %f3011, %f2711, %f2714, %f2999;
	// end inline asm
	// begin inline asm
	fma.rn.f32 %f3015, %f2712, %f2713, %f3011;
	// end inline asm
	// begin inline asm
	fma.rn.f32 %f3019, %f2711, %f2713, %f3007;
	// end inline asm
	// begin inline asm
	fma.rn.f32 %f3023, %f3216, %f2714, %f3019;
	// end inline asm
	// begin inline asm
	fma.rn.f32 %f3027, %f2711, %f2714, %f3015;
	// end inline asm
	// begin inline asm
	fma.rn.f32 %f3031, %f2712, %f2713, %f3027;
	// end inline asm
	// begin inline asm
	fma.rn.f32 %f3035, %f2711, %f2713, %f3023;
	// end inline asm
	// begin inline asm
	fma.rn.f32 %f3039, %f3216, %f2714, %f3035;
	// end inline asm
	// begin inline asm
	fma.rn.f32 %f3043, %f2711, %f2714, %f3031;
	// end inline asm
	// begin inline asm
	fma.rn.f32 %f3047, %f2712, %f2713, %f3043;
	// end inline asm
	// begin inline asm
	fma.rn.f32 %f3051, %f2711, %f2713, %f3039;
	// end inline asm
	// begin inline asm
	fma.rn.f32 %f3055, %f3216, %f2714, %f3051;
	// end inline asm
	// begin inline asm
	fma.rn.f32 %f3059, %f2711, %f2714, %f3047;
	// end inline asm
	// begin inline asm
	fma.rn.f32 %f3063, %f2712, %f2713, %f3059;
	// end inline asm
	// begin inline asm
	fma.rn.f32 %f3067, %f2711, %f2713, %f3055;
	// end inline asm
	// begin inline asm
	fma.rn.f32 %f3071, %f3216, %f2714, %f3067;
	// end inline asm
	// begin inline asm
	fma.rn.f32 %f3075, %f2711, %f2714, %f3063;
	// end inline asm
	// begin inline asm
	fma.rn.f32 %f3079, %f2712, %f2713, %f3075;
	// end inline asm
	// begin inline asm
	fma.rn.f32 %f3083, %f2711, %f2713, %f3071;
	// end inline asm
	// begin inline asm
	fma.rn.f32 %f3087, %f3216, %f2714, %f3083;
	// end inline asm
	// begin inline asm
	fma.rn.f32 %f3091, %f2711, %f2714, %f3079;
	// end inline asm
	// begin inline asm
	fma.rn.f32 %f3095, %f2712, %f2713, %f3091;
	// end inline asm
	// begin inline asm
	fma.rn.f32 %f3099, %f2711, %f2713, %f3087;
	// end inline asm
	// begin inline asm
	fma.rn.f32 %f3103, %f3216, %f2714, %f3099;
	// end inline asm
	// begin inline asm
	fma.rn.f32 %f3107, %f2711, %f2714, %f3095;
	// end inline asm
	// begin inline asm
	fma.rn.f32 %f3111, %f2712, %f2713, %f3107;
	// end inline asm
	// begin inline asm
	fma.rn.f32 %f3115, %f2711, %f2713, %f3103;
	// end inline asm
	// begin inline asm
	fma.rn.f32 %f3119, %f3216, %f2714, %f3115;
	// end inline asm
	// begin inline asm
	fma.rn.f32 %f3123, %f2711, %f2714, %f3111;
	// end inline asm
	// begin inline asm
	fma.rn.f32 %f3127, %f2712, %f2713, %f3123;
	// end inline asm
	// begin inline asm
	fma.rn.f32 %f3131, %f2711, %f2713, %f3119;
	// end inline asm
	// begin inline asm
	fma.rn.f32 %f3135, %f3216, %f2714, %f3131;
	// end inline asm
	// begin inline asm
	fma.rn.f32 %f3139, %f2711, %f2714, %f3127;
	// end inline asm
	// begin inline asm
	fma.rn.f32 %f3143, %f2712, %f2713, %f3139;
	// end inline asm
	// begin inline asm
	fma.rn.f32 %f3147, %f2711, %f2713, %f3135;
	// end inline asm
	// begin inline asm
	fma.rn.f32 %f3151, %f3216, %f2714, %f3147;
	// end inline asm
	// begin inline asm
	fma.rn.f32 %f3155, %f2711, %f2714, %f3143;
	// end inline asm
	// begin inline asm
	fma.rn.f32 %f3159, %f2712, %f2713, %f3155;
	// end inline asm
	// begin inline asm
	fma.rn.f32 %f3163, %f2711, %f2713, %f3151;
	// end inline asm
	// begin inline asm
	fma.rn.f32 %f3167, %f3216, %f2714, %f3163;
	// end inline asm
	// begin inline asm
	fma.rn.f32 %f3171, %f2711, %f2714, %f3159;
	// end inline asm
	// begin inline asm
	fma.rn.f32 %f3175, %f2712, %f2713, %f3171;
	// end inline asm
	// begin inline asm
	fma.rn.f32 %f3179, %f2711, %f2713, %f3167;
	// end inline asm
	// begin inline asm
	fma.rn.f32 %f3183, %f3216, %f2714, %f3179;
	// end inline asm
	// begin inline asm
	fma.rn.f32 %f3187, %f2711, %f2714, %f3175;
	// end inline asm
	// begin inline asm
	fma.rn.f32 %f3191, %f2712, %f2713, %f3187;
	// end inline asm
	// begin inline asm
	fma.rn.f32 %f3195, %f2711, %f2713, %f3183;
	// end inline asm
	// begin inline asm
	fma.rn.f32 %f3199, %f3216, %f2714, %f3195;
	// end inline asm
	// begin inline asm
	fma.rn.f32 %f3203, %f2711, %f2714, %f3191;
	// end inline asm
	// begin inline asm
	fma.rn.f32 %f3207, %f2712, %f2713, %f3203;
	// end inline asm
	// begin inline asm
	fma.rn.f32 %f3211, %f2711, %f2713, %f3199;
	// end inline asm
	// begin inline asm
	fma.rn.f32 %f16646, %f3216, %f2714, %f3211;
	// end inline asm
	// begin inline asm
	fma.rn.f32 %f3219, %f2711, %f2714, %f3207;
	// end inline asm
	// begin inline asm
	fma.rn.f32 %f16647, %f2712, %f2713, %f3219;
	// end inline asm
	add.s32 	%r110, %r110, 1;
	add.s64 	%rd111, %rd111, 16;
	setp.ne.s32 	%p6, %r110, 512;
	@%p6 bra 	$L__BB5_11;
	mov.b32 	%r111, 0;
	mov.u64 	%rd112, %rd137;
$L__BB5_13:
	// begin inline asm
	ld.global.v4.f32 {%f3227, %f3228, %f3229, %f3230}, [%rd112];
	// end inline asm
	neg.f32 	%f3732, %f3228;
	// begin inline asm
	fma.rn.f32 %f3231, %f3227, %f3229, %f16646;
	// end inline asm
	// begin inline asm
	fma.rn.f32 %f3235, %f3732, %f3230, %f3231;
	// end inline asm
	// begin inline asm
	fma.rn.f32 %f3239, %f3227, %f3230, %f16647;
	// end inline asm
	// begin inline asm
	fma.rn.f32 %f3243, %f3228, %f3229, %f3239;
	// end inline asm
	// begin inline asm
	fma.rn.f32 %f3247, %f3227, %f3229, %f3235;
	// end inline asm
	// begin inline asm
	fma.rn.f32 %f3251, %f3732, %f3230, %f3247;
	// end inline asm
	// begin inline asm
	fma.rn.f32 %f3255, %f3227, %f3230, %f3243;
	// end inline asm
	// begin inline asm
	fma.rn.f32 %f3259, %f3228, %f3229, %f3255;
	// end inline asm
	// begin inline asm
	fma.rn.f32 %f3263, %f3227, %f3229, %f3251;
	// end inline asm
	// begin inline asm
	fma.rn.f32 %f3267, %f3732, %f3230, %f3263;
	// end inline asm
	// begin inline asm
	fma.rn.f32 %f3271, %f3227, %f3230, %f3259;
	// end inline asm
	// begin inline asm
	fma.rn.f32 %f3275, %f3228, %f3229, %f3271;
	// end inline asm
	// begin inline asm
	fma.rn.f32 %f3279, %f3227, %f3229, %f3267;
	// end inline asm
	// begin inline asm
	fma.rn.f32 %f3283, %f3732, %f3230, %f3279;
	// end inline asm
	// begin inline asm
	fma.rn.f32 %f3287, %f3227, %f3230, %f3275;
	// end inline asm
	// begin inline asm
	fma.rn.f32 %f3291, %f3228, %f3229, %f3287;
	// end inline asm
	// begin inline asm
	fma.rn.f32 %f3295, %f3227, %f3229, %f3283;
	// end inline asm
	// begin inline asm
	fma.rn.f32 %f3299, %f3732, %f3230, %f3295;
	// end inline asm
	// begin inline asm
	fma.rn.f32 %f3303, %f3227, %f3230, %f3291;
	// end inline asm
	// begin inline asm
	fma.rn.f32 %f3307, %f3228, %f3229, %f3303;
	// end inline asm
	// begin inline asm
	fma.rn.f32 %f3311, %f3227, %f3229, %f3299;
	// end inline asm
	// begin inline asm
	fma.rn.f32 %f3315, %f3732, %f3230, %f3311;
	// end inline asm
	// begin inline asm
	fma.rn.f32 %f3319, %f3227, %f3230, %f3307;
	// end inline asm
	// begin inline asm
	fma.rn.f32 %f3323, %f3228, %f3229, %f3319;
	// end inline asm
	// begin inline asm
	fma.rn.f32 %f3327, %f3227, %f3229, %f3315;
	// end inline asm
	// begin inline asm
	fma.rn.f32 %f3331, %f3732, %f3230, %f3327;
	// end inline asm
	// begin inline asm
	fma.rn.f32 %f3335, %f3227, %f3230, %f3323;
	// end inline asm
	// begin inline asm
	fma.rn.f32 %f3339, %f3228, %f3229, %f3335;
	// end inline asm
	// begin inline asm
	fma.rn.f32 %f3343, %f3227, %f3229, %f3331;
	// end inline asm
	// begin inline asm
	fma.rn.f32 %f3347, %f3732, %f3230, %f3343;
	// end inline asm
	// begin inline asm
	fma.rn.f32 %f3351, %f3227, %f3230, %f3339;
	// end inline asm
	// begin inline asm
	fma.rn.f32 %f3355, %f3228, %f3229, %f3351;
	// end inline asm
	// begin inline asm
	fma.rn.f32 %f3359, %f3227, %f3229, %f3347;
	// end inline asm
	// begin inline asm
	fma.rn.f32 %f3363, %f3732, %f3230, %f3359;
	// end inline asm
	// begin inline asm
	fma.rn.f32 %f3367, %f3227, %f3230, %f3355;
	// end inline asm
	// begin inline asm
	fma.rn.f32 %f3371, %f3228, %f3229, %f3367;
	// end inline asm
	// begin inline asm
	fma.rn.f32 %f3375, %f3227, %f3229, %f3363;
	// end inline asm
	// begin inline asm
	fma.rn.f32 %f3379, %f3732, %f3230, %f3375;
	// end inline asm
	// begin inline asm
	fma.rn.f32 %f3383, %f3227, %f3230, %f3371;
	// end inline asm
	// begin inline asm
	fma.rn.f32 %f3387, %f3228, %f3229, %f3383;
	// end inline asm
	// begin inline asm
	fma.rn.f32 %f3391, %f3227, %f3229, %f3379;
	// end inline asm
	// begin inline asm
	fma.rn.f32 %f3395, %f3732, %f3230, %f3391;
	// end inline asm
	// begin inline asm
	fma.rn.f32 %f3399, %f3227, %f3230, %f3387;
	// end inline asm
	// begin inline asm
	fma.rn.f32 %f3403, %f3228, %f3229, %f3399;
	// end inline asm
	// begin inline asm
	fma.rn.f32 %f3407, %f3227, %f3229, %f3395;
	// end inline asm
	// begin inline asm
	fma.rn.f32 %f3411, %f3732, %f3230, %f3407;
	// end inline asm
	// begin inline asm
	fma.rn.f32 %f3415, %f3227, %f3230, %f3403;
	// end inline asm
	// begin inline asm
	fma.rn.f32 %f3419, %f3228, %f3229, %f3415;
	// end inline asm
	// begin inline asm
	fma.rn.f32 %f3423, %f3227, %f3229, %f3411;
	// end inline asm
	// begin inline asm
	fma.rn.f32 %f3427, %f3732, %f3230, %f3423;
	// end inline asm
	// begin inline asm
	fma.rn.f32 %f3431, %f3227, %f3230, %f3419;
	// end inline asm
	// begin inline asm
	fma.rn.f32 %f3435, %f3228, %f3229, %f3431;
	// end inline asm
	// begin inline asm
	fma.rn.f32 %f3439, %f3227, %f3229, %f3427;
	// end inline asm
	// begin inline asm
	fma.rn.f32 %f3443, %f3732, %f3230, %f3439;
	// end inline asm
	// begin inline asm
	fma.rn.f32 %f3447, %f3227, %f3230, %f3435;
	// end inline asm
	// begin inline asm
	fma.rn.f32 %f3451, %f3228, %f3229, %f3447;
	// end inline asm
	// begin inline asm
	fma.rn.f32 %f3455, %f3227, %f3229, %f3443;
	// end inline asm
	// begin inline asm
	fma.rn.f32 %f3459, %f3732, %f3230, %f3455;
	// end inline asm
	// begin inline asm
	fma.rn.f32 %f3463, %f3227, %f3230, %f3451;
	// end inline asm
	// begin inline asm
	fma.rn.f32 %f3467, %f3228, %f3229, %f3463;
	// end inline asm
	// begin inline asm
	fma.rn.f32 %f3471, %f3227, %f3229, %f3459;
	// end inline asm
	// begin inline asm
	fma.rn.f32 %f3475, %f3732, %f3230, %f3471;
	// end inline asm
	// begin inline asm
	fma.rn.f32 %f3479, %f3227, %f3230, %f3467;
	// end inline asm
	// begin inline asm
	fma.rn.f32 %f3483, %f3228, %f3229, %f3479;
	// end inline asm
	// begin inline asm
	fma.rn.f32 %f3487, %f3227, %f3229, %f3475;
	// end inline asm
	// begin inline asm
	fma.rn.f32 %f3491, %f3732, %f3230, %f3487;
	// end inline asm
	// begin inline asm
	fma.rn.f32 %f3495, %f3227, %f3230, %f3483;
	// end inline asm
	// begin inline asm
	fma.rn.f32 %f3499, %f3228, %f3229, %f3495;
	// end inline asm
	// begin inline asm
	fma.rn.f32 %f3503, %f3227, %f3229, %f3491;
	// end inline asm
	// begin inline asm
	fma.rn.f32 %f3507, %f3732, %f3230, %f3503;
	// end inline asm
	// begin inline asm
	fma.rn.f32 %f3511, %f3227, %f3230, %f3499;
	// end inline asm
	// begin inline asm
	fma.rn.f32 %f3515, %f3228, %f3229, %f3511;
	// end inline asm
	// begin inline asm
	fma.rn.f32 %f3519, %f3227, %f3229, %f3507;
	// end inline asm
	// begin inline asm
	fma.rn.f32 %f3523, %f3732, %f3230, %f3519;
	// end inline asm
	// begin inline asm
	fma.rn.f32 %f3527, %f3227, %f3230, %f3515;
	// end inline asm
	// begin inline asm
	fma.rn.f32 %f3531, %f3228, %f3229, %f3527;
	// end inline asm
	// begin inline asm
	fma.rn.f32 %f3535, %f3227, %f3229, %f3523;
	// end inline asm
	// begin inline asm
	fma.rn.f32 %f3539, %f3732, %f3230, %f3535;
	// end inline asm
	// begin inline asm
	fma.rn.f32 %f3543, %f3227, %f3230, %f3531;
	// end inline asm
	// begin inline asm
	fma.rn.f32 %f3547, %f3228, %f3229, %f3543;
	// end inline asm
	// begin inline asm
	fma.rn.f32 %f3551, %f3227, %f3229, %f3539;
	// end inline asm
	// begin inline asm
	fma.rn.f32 %f3555, %f3732, %f3230, %f3551;
	// end inline asm
	// begin inline asm
	fma.rn.f32 %f3559, %f3227, %f3230, %f3547;
	// end inline asm
	// begin inline asm
	fma.rn.f32 %f3563, %f3228, %f3229, %f3559;
	// end inline asm
	// begin inline asm
	fma.rn.f32 %f3567, %f3227, %f3229, %f3555;
	// end inline asm
	// begin inline asm
	fma.rn.f32 %f3571, %f3732, %f3230, %f3567;
	// end inline asm
	// begin inline asm
	fma.rn.f32 %f3575, %f3227, %f3230, %f3563;
	// end inline asm
	// begin inline asm
	fma.rn.f32 %f3579, %f3228, %f3229, %f3575;
	// end inline asm
	// begin inline asm
	fma.rn.f32 %f3583, %f3227, %f3229, %f3571;
	// end inline asm
	// begin inline asm
	fma.rn.f32 %f3587, %f3732, %f3230, %f3583;
	// end inline asm
	// begin inline asm
	fma.rn.f32 %f3591, %f3227, %f3230, %f3579;
	// end inline asm
	// begin inline asm
	fma.rn.f32 %f3595, %f3228, %f3229, %f3591;
	// end inline asm
	// begin inline asm
	fma.rn.f32 %f3599, %f3227, %f3229, %f3587;
	// end inline asm
	// begin inline asm
	fma.rn.f32 %f3603, %f3732, %f3230, %f3599;
	// end inline asm
	// begin inline asm
	fma.rn.f32 %f3607, %f3227, %f3230, %f3595;
	// end inline asm
	// begin inline asm
	fma.rn.f32 %f3611, %f3228, %f3229, %f3607;
	// end inline asm
	// begin inline asm
	fma.rn.f32 %f3615, %f3227, %f3229, %f3603;
	// end inline asm
	// begin inline asm
	fma.rn.f32 %f3619, %f3732, %f3230, %f3615;
	// end inline asm
	// begin inline asm
	fma.rn.f32 %f3623, %f3227, %f3230, %f3611;
	// end inline asm
	// begin inline asm
	fma.rn.f32 %f3627, %f3228, %f3229, %f3623;
	// end inline asm
	// begin inline asm
	fma.rn.f32 %f3631, %f3227, %f3229, %f3619;
	// end inline asm
	// begin inline asm
	fma.rn.f32 %f3635, %f3732, %f3230, %f3631;
	// end inline asm
	// begin inline asm
	fma.rn.f32 %f3639, %f3227, %f3230, %f3627;
	// end inline asm
	// begin inline asm
	fma.rn.f32 %f3643, %f3228, %f3229, %f3639;
	// end inline asm
	// begin inline asm
	fma.rn.f32 %f3647, %f3227, %f3229, %f3635;
	// end inline asm
	// begin inline asm
	fma.rn.f32 %f3651, %f3732, %f3230, %f3647;
	// end inline asm
	// begin inline asm
	fma.rn.f32 %f3655, %f3227, %f3230, %f3643;
	// end inline asm
	// begin inline asm
	fma.rn.f32 %f3659, %f3228, %f3229, %f3655;
	// end inline asm
	// begin inline asm
	fma.rn.f32 %f3663, %f3227, %f3229, %f3651;
	// end inline asm
	// begin inline asm
	fma.rn.f32 %f3667, %f3732, %f3230, %f3663;
	// end inline asm
	// begin inline asm
	fma.rn.f32 %f3671, %f3227, %f3230, %f3659;
	// end inline asm
	// begin inline asm
	fma.rn.f32 %f3675, %f3228, %f3229, %f3671;
	// end inline asm
	// begin inline asm
	fma.rn.f32 %f3679, %f3227, %f3229, %f3667;
	// end inline asm
	// begin inline asm
	fma.rn.f32 %f3683, %f3732, %f3230, %f3679;
	// end inline asm
	// begin inline asm
	fma.rn.f32 %f3687, %f3227, %f3230, %f3675;
	// end inline asm
	// begin inline asm
	fma.rn.f32 %f3691, %f3228, %f3229, %f3687;
	// end inline asm
	// begin inline asm
	fma.rn.f32 %f3695, %f3227, %f3229, %f3683;
	// end inline asm
	// begin inline asm
	fma.rn.f32 %f3699, %f3732, %f3230, %f3695;
	// end inline asm
	// begin inline asm
	fma.rn.f32 %f3703, %f3227, %f3230, %f3691;
	// end inline asm
	// begin inline asm
	fma.rn.f32 %f3707, %f3228, %f3229, %f3703;
	// end inline asm
	// begin inline asm
	fma.rn.f32 %f3711, %f3227, %f3229, %f3699;
	// end inline asm
	// begin inline asm
	fma.rn.f32 %f3715, %f3732, %f3230, %f3711;
	// end inline asm
	// begin inline asm
	fma.rn.f32 %f3719, %f3227, %f3230, %f3707;
	// end inline asm
	// begin inline asm
	fma.rn.f32 %f3723, %f3228, %f3229, %f3719;
	// end inline asm
	// begin inline asm
	fma.rn.f32 %f3727, %f3227, %f3229, %f3715;
	// end inline asm
	// begin inline asm
	fma.rn.f32 %f16646, %f3732, %f3230, %f3727;
	// end inline asm
	// begin inline asm
	fma.rn.f32 %f3735, %f3227, %f3230, %f3723;
	// end inline asm
	// begin inline asm
	fma.rn.f32 %f16647, %f3228, %f3229, %f3735;
	// end inline asm
	add.s32 	%r111, %r111, 1;
	add.s64 	%rd112, %rd112, 16;
	setp.ne.s32 	%p7, %r111, 512;
	@%p7 bra 	$L__BB5_13;
	mov.b32 	%r112, 0;
	mov.u64 	%rd113, %rd137;
$L__BB5_15:
	// begin inline asm
	ld.global.v4.f32 {%f3743, %f3744, %f3745, %f3746}, [%rd113];
	// end inline asm
	neg.f32 	%f4248, %f3744;
	// begin inline asm
	fma.rn.f32 %f3747, %f3743, %f3745, %f16646;
	// end inline asm
	// begin inline asm
	fma.rn.f32 %f3751, %f4248, %f3746, %f3747;
	// end inline asm
	// begin inline asm
	fma.rn.f32 %f3755, %f3743, %f3746, %f16647;
	// end inline asm
	// begin inline asm
	fma.rn.f32 %f3759, %f3744, %f3745, %f3755;
	// end inline asm
	// begin inline asm
	fma.rn.f32 %f3763, %f3743, %f3745, %f3751;
	// end inline asm
	// begin inline asm
	fma.rn.f32 %f3767, %f4248, %f3746, %f3763;
	// end inline asm
	// begin inline asm
	fma.rn.f32 %f3771, %f3743, %f3746, %f3759;
	// end inline asm
	// begin inline asm
	fma.rn.f32 %f3775, %f3744, %f3745, %f3771;
	// end inline asm
	// begin inline asm
	fma.rn.f32 %f3779, %f3743, %f3745, %f3767;
	// end inline asm
	// begin inline asm
	fma.rn.f32 %f3783, %f4248, %f3746, %f3779;
	// end inline asm
	// begin inline asm
	fma.rn.f32 %f3787, %f3743, %f3746, %f3775;
	// end inline asm
	// begin inline asm
	fma.rn.f32 %f3791, %f3744, %f3745, %f3787;
	// end inline asm
	// begin inline asm
	fma.rn.f32 %f3795, %f3743, %f3745, %f3783;
	// end inline asm
	// begin inline asm
	fma.rn.f32 %f3799, %f4248, %f3746, %f3795;
	// end inline asm
	// begin inline asm
	fma.rn.f32 %f3803, %f3743, %f3746, %f3791;
	// end inline asm
	// begin inline asm
	fma.rn.f32 %f3807, %f3744, %f3745, %f3803;
	// end inline asm
	// begin inline asm
	fma.rn.f32 %f3811, %f3743, %f3745, %f3799;
	// end inline asm
	// begin inline asm
	fma.rn.f32 %f3815, %f4248, %f3746, %f3811;
	// end inline asm
	// begin inline asm
	fma.rn.f32 %f3819, %f3743, %f3746, %f3807;
	// end inline asm
	// begin inline asm
	fma.rn.f32 %f3823, %f3744, %f3745, %f3819;
	// end inline asm
	// begin inline asm
	fma.rn.f32 %f3827, %f3743, %f3745, %f3815;
	// end inline asm
	// begin inline asm
	fma.rn.f32 %f3831, %f4248, %f3746, %f3827;
	// end inline asm
	// begin inline asm
	fma.rn.f32 %f3835, %f3743, %f3746, %f3823;
	// end inline asm
	// begin inline asm
	fma.rn.f32 %f3839, %f3744, %f3745, %f3835;
	// end inline asm
	// begin inline asm
	fma.rn.f32 %f3843, %f3743, %f3745, %f3831;
	// end inline asm
	// begin inline asm
	fma.rn.f32 %f3847, %f4248, %f3746, %f3843;
	// end inline asm
	// begin inline asm
	fma.rn.f32 %f3851, %f3743, %f3746, %f3839;
	// end inline asm
	// begin inline asm
	fma.rn.f32 %f3855, %f3744, %f3745, %f3851;
	// end inline asm
	// begin inline asm
	fma.rn.f32 %f3859, %f3743, %f3745, %f3847;
	// end inline asm
	// begin inline asm
	fma.rn.f32 %f3863, %f4248, %f3746, %f3859;
	// end inline asm
	// begin inline asm
	fma.rn.f32 %f3867, %f3743, %f3746, %f3855;
	// end inline asm
	// begin inline asm
	fma.rn.f32 %f3871, %f3744, %f3745, %f3867;
	// end inline asm
	// begin inline asm
	fma.rn.f32 %f3875, %f3743, %f3745, %f3863;
	// end inline asm
	// begin inline asm
	fma.rn.f32 %f3879, %f4248, %f3746, %f3875;
	// end inline asm
	// begin inline asm
	fma.rn.f32 %f3883, %f3743, %f3746, %f3871;
	// end inline asm
	// begin inline asm
	fma.rn.f32 %f3887, %f3744, %f3745, %f3883;
	// end inline asm
	// begin inline asm
	fma.rn.f32 %f3891, %f3743, %f3745, %f3879;
	// end inline asm
	// begin inline asm
	fma.rn.f32 %f3895, %f4248, %f3746, %f3891;
	// end inline asm
	// begin inline asm
	fma.rn.f32 %f3899, %f3743, %f3746, %f3887;
	// end inline asm
	// begin inline asm
	fma.rn.f32 %f3903, %f3744, %f3745, %f3899;
	// end inline asm
	// begin inline asm
	fma.rn.f32 %f3907, %f3743, %f3745, %f3895;
	// end inline asm
	// begin inline asm
	fma.rn.f32 %f3911, %f4248, %f3746, %f3907;
	// end inline asm
	// begin inline asm
	fma.rn.f32 %f3915, %f3743, %f3746, %f3903;
	// end inline asm
	// begin inline asm
	fma.rn.f32 %f3919, %f3744, %f3745, %f3915;
	// end inline asm
	// begin inline asm
	fma.rn.f32 %f3923, %f3743, %f3745, %f3911;
	// end inline asm
	// begin inline asm
	fma.rn.f32 %f3927, %f4248, %f3746, %f3923;
	// end inline asm
	// begin inline asm
	fma.rn.f32 %f3931, %f3743, %f3746, %f3919;
	// end inline asm
	// begin inline asm
	fma.rn.f32 %f3935, %f3744, %f3745, %f3931;
	// end inline asm
	// begin inline asm
	fma.rn.f32 %f3939, %f3743, %f3745, %f3927;
	// end inline asm
	// begin inline asm
	fma.rn.f32 %f3943, %f4248, %f3746, %f3939;
	// end inline asm
	// begin inline asm
	fma.rn.f32 %f3947, %f3743, %f3746, %f3935;
	// end inline asm
	// begin inline asm
	fma.rn.f32 %f3951, %f3744, %f3745, %f3947;
	// end inline asm
	// begin inline asm
	fma.rn.f32 %f3955, %f3743, %f3745, %f3943;
	// end inline asm
	// begin inline asm
	fma.rn.f32 %f3959, %f4248, %f3746, %f3955;
	// end inline asm
	// begin inline asm
	fma.rn.f32 %f3963, %f3743, %f3746, %f3951;
	// end inline asm
	// begin inline asm
	fma.rn.f32 %f3967, %f3744, %f3745, %f3963;
	// end inline asm
	// begin inline asm
	fma.rn.f32 %f3971, %f3743, %f3745, %f3959;
	// end inline asm
	// begin inline asm
	fma.rn.f32 %f3975, %f4248, %f3746, %f3971;
	// end inline asm
	// begin inline asm
	fma.rn.f32 %f3979, %f3743, %f3746, %f3967;
	// end inline asm
	// begin inline asm
	fma.rn.f32 %f3983, %f3744, %f3745, %f3979;
	// end inline asm
	// begin inline asm
	fma.rn.f32 %f3987, %f3743, %f3745, %f3975;
	// end inline asm
	// begin inline asm
	fma.rn.f32 %f3991, %f4248, %f3746, %f3987;
	// end inline asm
	// begin inline asm
	fma.rn.f32 %f3995, %f3743, %f3746, %f3983;
	// end inline asm
	// begin inline asm
	fma.rn.f32 %f3999, %f3744, %f3745, %f3995;
	// end inline asm
	// begin inline asm
	fma.rn.f32 %f4003, %f3743, %f3745, %f3991;
	// end inline asm
	// begin inline asm
	fma.rn.f32 %f4007, %f4248, %f3746, %f4003;
	// end inline asm
	// begin inline asm
	fma.rn.f32 %f4011, %f3743, %f3746, %f3999;
	// end inline asm
	// begin inline asm
	fma.rn.f32 %f4015, %f3744, %f3745, %f4011;
	// end inline asm
	// begin inline asm
	fma.rn.f32 %f4019, %f3743, %f3745, %f4007;
	// end inline asm
	// begin inline asm
	fma.rn.f32 %f4023, %f4248, %f3746, %f4019;
	// end inline asm
	// begin inline asm
	fma.rn.f32 %f4027, %f3743, %f3746, %f4015;
	// end inline asm
	// begin inline asm
	fma.rn.f32 %f4031, %f3744, %f3745, %f4027;
	// end inline asm
	// begin inline asm
	fma.rn.f32 %f4035, %f3743, %f3745, %f4023;
	// end inline asm
	// begin inline asm
	fma.rn.f32 %f4039, %f4248, %f3746, %f4035;
	// end inline asm
	// begin inline asm
	fma.rn.f32 %f4043, %f3743, %f3746, %f4031;
	// end inline asm
	// begin inline asm
	fma.rn.f32 %f4047, %f3744, %f3745, %f4043;
	// end inline asm
	// begin inline asm
	fma.rn.f32 %f4051, %f3743, %f3745, %f4039;
	// end inline asm
	// begin inline asm
	fma.rn.f32 %f4055, %f4248, %f3746, %f4051;
	// end inline asm
	// begin inline asm
	fma.rn.f32 %f4059, %f3743, %f3746, %f4047;
	// end inline asm
	// begin inline asm
	fma.rn.f32 %f4063, %f3744, %f3745, %f4059;
	// end inline asm
	// begin inline asm
	fma.rn.f32 %f4067, %f3743, %f3745, %f4055;
	// end inline asm
	// begin inline asm
	fma.rn.f32 %f4071, %f4248, %f3746, %f4067;
	// end inline asm
	// begin inline asm
	fma.rn.f32 %f4075, %f3743, %f3746, %f4063;
	// end inline asm
	// begin inline asm
	fma.rn.f32 %f4079, %f3744, %f3745, %f4075;
	// end inline asm
	// begin inline asm
	fma.rn.f32 %f4083, %f3743, %f3745, %f4071;
	// end inline asm
	// begin inline asm
	fma.rn.f32 %f4087, %f4248, %f3746, %f4083;
	// end inline asm
	// begin inline asm
	fma.rn.f32 %f4091, %f3743, %f3746, %f4079;
	// end inline asm
	// begin inline asm
	fma.rn.f32 %f4095, %f3744, %f3745, %f4091;
	// end inline asm
	// begin inline asm
	fma.rn.f32 %f4099, %f3743, %f3745, %f4087;
	// end inline asm
	// begin inline asm
	fma.rn.f32 %f4103, %f4248, %f3746, %f4099;
	// end inline asm
	// begin inline asm
	fma.rn.f32 %f4107, %f3743, %f3746, %f4095;
	// end inline asm
	// begin inline asm
	fma.rn.f32 %f4111, %f3744, %f3745, %f4107;
	// end inline asm
	// begin inline asm
	fma.rn.f32 %f4115, %f3743, %f3745, %f4103;
	// end inline asm
	// begin inline asm
	fma.rn.f32 %f4119, %f4248, %f3746, %f4115;
	// end inline asm
	// begin inline asm
	fma.rn.f32 %f4123, %f3743, %f3746, %f4111;
	// end inline asm
	// begin inline asm
	fma.rn.f32 %f4127, %f3744, %f3745, %f4123;
	// end inline asm
	// begin inline asm
	fma.rn.f32 %f4131, %f3743, %f3745, %f4119;
	// end inline asm
	// begin inline asm
	fma.rn.f32 %f4135, %f4248, %f3746, %f4131;
	// end inline asm
	// begin inline asm
	fma.rn.f32 %f4139, %f3743, %f3746, %f4127;
	// end inline asm
	// begin inline asm
	fma.rn.f32 %f4143, %f3744, %f3745, %f4139;
	// end inline asm
	// begin inline asm
	fma.rn.f32 %f4147, %f3743, %f3745, %f4135;
	// end inline asm
	// begin inline asm
	fma.rn.f32 %f4151, %f4248, %f3746, %f4147;
	// end inline asm
	// begin inline asm
	fma.rn.f32 %f4155, %f3743, %f3746, %f4143;
	// end inline asm
	// begin inline asm
	fma.rn.f32 %f4159, %f3744, %f3745, %f4155;
	// end inline asm
	// begin inline asm
	fma.rn.f32 %f4163, %f3743, %f3745, %f4151;
	// end inline asm
	// begin inline asm
	fma.rn.f32 %f4167, %f4248, %f3746, %f4163;
	// end inline asm
	// begin inline asm
	fma.rn.f32 %f4171, %f3743, %f3746, %f4159;
	// end inline asm
	// begin inline asm
	fma.rn.f32 %f4175, %f3744, %f3745, %f4171;
	// end inline asm
	// begin inline asm
	fma.rn.f32 %f4179, %f3743, %f3745, %f4167;
	// end inline asm
	// begin inline asm
	fma.rn.f32 %f4183, %f4248, %f3746, %f4179;
	// end inline asm
	// begin inline asm
	fma.rn.f32 %f4187, %f3743, %f3746, %f4175;
	// end inline asm
	// begin inline asm
	fma.rn.f32 %f4191, %f3744, %f3745, %f4187;
	// end inline asm
	// begin inline asm
	fma.rn.f32 %f4195, %f3743, %f3745, %f4183;
	// end inline asm
	// begin inline asm
	fma.rn.f32 %f4199, %f4248, %f3746, %f4195;
	// end inline asm
	// begin inline asm
	fma.rn.f32 %f4203, %f3743, %f3746, %f4191;
	// end inline asm
	// begin inline asm
	fma.rn.f32 %f4207, %f3744, %f3745, %f4203;
	// end inline asm
	// begin inline asm
	fma.rn.f32 %f4211, %f3743, %f3745, %f4199;
	// end inline asm
	// begin inline asm
	fma.rn.f32 %f4215, %f4248, %f3746, %f4211;
	// end inline asm
	// begin inline asm
	fma.rn.f32 %f4219, %f3743, %f3746, %f4207;
	// end inline asm
	// begin inline asm
	fma.rn.f32 %f4223, %f3744, %f3745, %f4219;
	// end inline asm
	// begin inline asm
	fma.rn.f32 %f4227, %f3743, %f3745, %f4215;
	// end inline asm
	// begin inline asm
	fma.rn.f32 %f4231, %f4248, %f3746, %f4227;
	// end inline asm
	// begin inline asm
	fma.rn.f32 %f4235, %f3743, %f3746, %f4223;
	// end inline asm
	// begin inline asm
	fma.rn.f32 %f4239, %f3744, %f3745, %f4235;
	// end inline asm
	// begin inline asm
	fma.rn.f32 %f4243, %f3743, %f3745, %f4231;
	// end inline asm
	// begin inline asm
	fma.rn.f32 %f16646, %f4248, %f3746, %f4243;
	// end inline asm
	// begin inline asm
	fma.rn.f32 %f4251, %f3743, %f3746, %f4239;
	// end inline asm
	// begin inline asm
	fma.rn.f32 %f16647, %f3744, %f3745, %f4251;
	// end inline asm
	add.s32 	%r112, %r112, 1;
	add.s64 	%rd113, %rd113, 16;
	setp.ne.s32 	%p8, %r112, 512;
	@%p8 bra 	$L__BB5_15;
	mov.b32 	%r113, 0;
	mov.u64 	%rd114, %rd137;
$L__BB5_17:
	// begin inline asm
	ld.global.v4.f32 {%f4259, %f4260, %f4261, %f4262}, [%rd114];
	// end inline asm
	neg.f32 	%f4764, %f4260;
	// begin inline asm
	fma.rn.f32 %f4263, %f4259, %f4261, %f16646;
	// end inline asm
	// begin inline asm
	fma.rn.f32 %f4267, %f4764, %f4262, %f4263;
	// end inline asm
	// begin inline asm
	fma.rn.f32 %f4271, %f4259, %f4262, %f16647;
	// end inline asm
	// begin inline asm
	fma.rn.f32 %f4275, %f4260, %f4261, %f4271;
	// end inline asm
	// begin inline asm
	fma.rn.f32 %f4279, %f4259, %f4261, %f4267;
	// end inline asm
	// begin inline asm
	fma.rn.f32 %f4283, %f4764, %f4262, %f4279;
	// end inline asm
	// begin inline asm
	fma.rn.f32 %f4287, %f4259, %f4262, %f4275;
	// end inline asm
	// begin inline asm
	fma.rn.f32 %f4291, %f4260, %f4261, %f4287;
	// end inline asm
	// begin inline asm
	fma.rn.f32 %f4295, %f4259, %f4261, %f4283;
	// end inline asm
	// begin inline asm
	fma.rn.f32 %f4299, %f4764, %f4262, %f4295;
	// end inline asm
	// begin inline asm
	fma.rn.f32 %f4303, %f4259, %f4262, %f4291;
	// end inline asm
	// begin inline asm
	fma.rn.f32 %f4307, %f4260, %f4261, %f4303;
	// end inline asm
	// begin inline asm
	fma.rn.f32 %f4311, %f4259, %f4261, %f4299;
	// end inline asm
	// begin inline asm
	fma.rn.f32 %f4315, %f4764, %f4262, %f4311;
	// end inline asm
	// begin inline asm
	fma.rn.f32 %f4319, %f4259, %f4262, %f4307;
	// end inline asm
	// begin inline asm
	fma.rn.f32 %f4323, %f4260, %f4261, %f4319;
	// end inline asm
	// begin inline asm
	fma.rn.f32 %f4327, %f4259, %f4261, %f4315;
	// end inline asm
	// begin inline asm
	fma.rn.f32 %f4331, %f4764, %f4262, %f4327;
	// end inline asm
	// begin inline asm
	fma.rn.f32 %f4335, %f4259, %f4262, %f4323;
	// end inline asm
	// begin inline asm
	fma.rn.f32 %f4339, %f4260, %f4261, %f4335;
	// end inline asm
	// begin inline asm
	fma.rn.f32 %f4343, %f4259, %f4261, %f4331;
	// end inline asm
	// begin inline asm
	fma.rn.f32 %f4347, %f4764, %f4262, %f4343;
	// end inline asm
	// begin inline asm
	fma.rn.f32 %f4351, %f4259, %f4262, %f4339;
	// end inline asm
	// begin inline asm
	fma.rn.f32 %f4355, %f4260, %f4261, %f4351;
	// end inline asm
	// begin inline asm
	fma.rn.f32 %f4359, %f4259, %f4261, %f4347;
	// end inline asm
	// begin inline asm
	fma.rn.f32 %f4363, %f4764, %f4262, %f4359;
	// end inline asm
	// begin inline asm
	fma.rn.f32 %f4367, %f4259, %f4262, %f4355;
	// end inline asm
	// begin inline asm
	fma.rn.f32 %f4371, %f4260, %f4261, %f4367;
	// end inline asm
	// begin inline asm
	fma.rn.f32 %f4375, %f4259, %f4261, %f4363;
	// end inline asm
	// begin inline asm
	fma.rn.f32 %f4379, %f4764, %f4262, %f4375;
	// end inline asm
	// begin inline asm
	fma.rn.f32 %f4383, %f4259, %f4262, %f4371;
	// end inline asm
	// begin inline asm
	fma.rn.f32 %f4387, %f4260, %f4261, %f4383;
	// end inline asm
	// begin inline asm
	fma.rn.f32 %f4391, %f4259, %f4261, %f4379;
	// end inline asm
	// begin inline asm
	fma.rn.f32 %f4395, %f4764, %f4262, %f4391;
	// end inline asm
	// begin inline asm
	fma.rn.f32 %f4399, %f4259, %f4262, %f4387;
	// end inline asm
	// begin inline asm
	fma.rn.f32 %f4403, %f4260, %f4261, %f4399;
	// end inline asm
	// begin inline asm
	fma.rn.f32 %f4407, %f4259, %f4261, %f4395;
	// end inline asm
	// begin inline asm
	fma.rn.f32 %f4411, %f4764, %f4262, %f4407;
	// end inline asm
	// begin inline asm
	fma.rn.f32 %f4415, %f4259, %f4262, %f4403;
	// end inline asm
	// begin inline asm
	fma.rn.f32 %f4419, %f4260, %f4261, %f4415;
	// end inline asm
	// begin inline asm
	fma.rn.f32 %f4423, %f4259, %f4261, %f4411;
	// end inline asm
	// begin inline asm
	fma.rn.f32 %f4427, %f4764, %f4262, %f4423;
	// end inline asm
	// begin inline asm
	fma.rn.f32 %f4431, %f4259, %f4262, %f4419;
	// end inline asm
	// begin inline asm
	fma.rn.f32 %f4435, %f4260, %f4261, %f4431;
	// end inline asm
	// begin inline asm
	fma.rn.f32 %f4439, %f4259, %f4261, %f4427;
	// end inline asm
	// begin inline asm
	fma.rn.f32 %f4443, %f4764, %f4262, %f4439;
	// end inline asm
	// begin inline asm
	fma.rn.f32 %f4447, %f4259, %f4262, %f4435;
	// end inline asm
	// begin inline asm
	fma.rn.f32 %f4451, %f4260, %f4261, %f4447;
	// end inline asm
	// begin inline asm
	fma.rn.f32 %f4455, %f4259, %f4261, %f4443;
	// end inline asm
	// begin inline asm
	fma.rn.f32 %f4459, %f4764, %f4262, %f4455;
	// end inline asm
	// begin inline asm
	fma.rn.f32 %f4463, %f4259, %f4262, %f4451;
	// end inline asm
	// begin inline asm
	fma.rn.f32 %f4467, %f4260, %f4261, %f4463;
	// end inline asm
	// begin inline asm
	fma.rn.f32 %f4471, %f4259, %f4261, %f4459;
	// end inline asm
	// begin inline asm
	fma.rn.f32 %f4475, %f4764, %f4262, %f4471;
	// end inline asm
	// begin inline asm
	fma.rn.f32 %f4479, %f4259, %f4262, %f4467;
	// end inline asm
	// begin inline asm
	fma.rn.f32 %f4483, %f4260, %f4261, %f4479;
	// end inline asm
	// begin inline asm
	fma.rn.f32 %f4487, %f4259, %f4261, %f4475;
	// end inline asm
	// begin inline asm
	fma.rn.f32 %f4491, %f4764, %f4262, %f4487;
	// end inline asm
	// begin inline asm
	fma.rn.f32 %f4495, %f4259, %f4262, %f4483;
	// end inline asm
	// begin inline asm
	fma.rn.f32 %f4499, %f4260, %f4261, %f4495;
	// end inline asm
	// begin inline asm
	fma.rn.f32 %f4503, %f4259, %f4261, %f4491;
	// end inline asm
	// begin inline asm
	fma.rn.f32 %f4507, %f4764, %f4262, %f4503;
	// end inline asm
	// begin inline asm
	fma.rn.f32 %f4511, %f4259, %f4262, %f4499;
	// end inline asm
	// begin inline asm
	fma.rn.f32 %f4515, %f4260, %f4261, %f4511;
	// end inline asm
	// begin inline asm
	fma.rn.f32 %f4519, %f4259, %f4261, %f4507;
	// end inline asm
	// begin inline asm
	fma.rn.f32 %f4523, %f4764, %f4262, %f4519;
	// end inline asm
	// begin inline asm
	fma.rn.f32 %f4527, %f4259, %f4262, %f4515;
	// end inline asm
	// begin inline asm
	fma.rn.f32 %f4531, %f4260, %f4261, %f4527;
	// end inline asm
	// begin inline asm
	fma.rn.f32 %f4535, %f4259, %f4261, %f4523;
	// end inline asm
	// begin inline asm
	fma.rn.f32 %f4539, %f4764, %f4262, %f4535;
	// end inline asm
	// begin inline asm
	fma.rn.f32 %f4543, %f4259, %f4262, %f4531;
	// end inline asm
	// begin inline asm
	fma.rn.f32 %f4547, %f4260, %f4261, %f4543;
	// end inline asm
	// begin inline asm
	fma.rn.f32 %f4551, %f4259, %f4261, %f4539;
	// end inline asm
	// begin inline asm
	fma.rn.f32 %f4555, %f4764, %f4262, %f4551;
	// end inline asm
	// begin inline asm
	fma.rn.f32 %f4559, %f4259, %f4262, %f4547;
	// end inline asm
	// begin inline asm
	fma.rn.f32 %f4563, %f4260, %f4261, %f4559;
	// end inline asm
	// begin inline asm
	fma.rn.f32 %f4567, %f4259, %f4261, %f4555;
	// end inline asm
	// begin inline asm
	fma.rn.f32 %f4571, %f4764, %f4262, %f4567;
	// end inline asm
	// begin inline asm
	fma.rn.f32 %f4575, %f4259, %f4262, %f4563;
	// end inline asm
	// begin inline asm
	fma.rn.f32 %f4579, %f4260, %f4261, %f4575;
	// end inline asm
	// begin inline asm
	fma.rn.f32 %f4583, %f4259, %f4261, %f4571;
	// end inline asm
	// begin inline asm
	fma.rn.f32 %f4587, %f4764, %f4262, %f4583;
	// end inline asm
	// begin inline asm
	fma.rn.f32 %f4591, %f4259, %f4262, %f4579;
	// end inline asm
	// begin inline asm
	fma.rn.f32 %f4595, %f4260, %f4261, %f4591;
	// end inline asm
	// begin inline asm
	fma.rn.f32 %f4599, %f4259, %f4261, %f4587;
	// end inline asm
	// begin inline asm
	fma.rn.f32 %f4603, %f4764, %f4262, %f4599;
	// end inline asm
	// begin inline asm
	fma.rn.f32 %f4607, %f4259, %f4262, %f4595;
	// end inline asm
	// begin inline asm
	fma.rn.f32 %f4611, %f4260, %f4261, %f4607;
	// end inline asm
	// begin inline asm
	fma.rn.f32 %f4615, %f4259, %f4261, %f4603;
	// end inline asm
	// begin inline asm
	fma.rn.f32 %f4619, %f4764, %f4262, %f4615;
	// end inline asm
	// begin inline asm
	fma.rn.f32 %f4623, %f4259, %f4262, %f4611;
	// end inline asm
	// begin inline asm
	fma.rn.f32 %f4627, %f4260, %f4261, %f4623;
	// end inline asm
	// begin inline asm
	fma.rn.f32 %f4631, %f4259, %f4261, %f4619;
	// end inline asm
	// begin inline asm
	fma.rn.f32 %f4635, %f4764, %f4262, %f4631;
	// end inline asm
	// begin inline asm
	fma.rn.f32 %f4639, %f4259, %f4262, %f4627;
	// end inline asm
	// begin inline asm
	fma.rn.f32 %f4643, %f4260, %f4261, %f4639;
	// end inline asm
	// begin inline asm
	fma.rn.f32 %f4647, %f4259, %f4261, %f4635;
	// end inline asm
	// begin inline asm
	fma.rn.f32 %f4651, %f4764, %f4262, %f4647;
	// end inline asm
	// begin inline asm
	fma.rn.f32 %f4655, %f4259, %f4262, %f4643;
	// end inline asm
	// begin inline asm
	fma.rn.f32 %f4659, %f4260, %f4261, %f4655;
	// end inline asm
	// begin inline asm
	fma.rn.f32 %f4663, %f4259, %f4261, %f4651;
	// end inline asm
	// begin inline asm
	fma.rn.f32 %f4667, %f4764, %f4262, %f4663;
	// end inline asm
	// begin inline asm
	fma.rn.f32 %f4671, %f4259, %f4262, %f4659;
	// end inline asm
	// begin inline asm
	fma.rn.f32 %f4675, %f4260, %f4261, %f4671;
	// end inline asm
	// begin inline asm
	fma.rn.f32 %f4679, %f4259, %f4261, %f4667;
	// end inline asm
	// begin inline asm
	fma.rn.f32 %f4683, %f4764, %f4262, %f4679;
	// end inline asm
	// begin inline asm
	fma.rn.f32 %f4687, %f4259, %f4262, %f4675;
	// end inline asm
	// begin inline asm
	fma.rn.f32 %f4691, %f4260, %f4261, %f4687;
	// end inline asm
	// begin inline asm
	fma.rn.f32 %f4695, %f4259, %f4261, %f4683;
	// end inline asm
	// begin inline asm
	fma.rn.f32 %f4699, %f4764, %f4262, %f4695;
	// end inline asm
	// begin inline asm
	fma.rn.f32 %f4703, %f4259, %f4262, %f4691;
	// end inline asm
	// begin inline asm
	fma.rn.f32 %f4707, %f4260, %f4261, %f4703;
	// end inline asm
	// begin inline asm
	fma.rn.f32 %f4711, %f4259, %f4261, %f4699;
	// end inline asm
	// begin inline asm
	fma.rn.f32 %f4715, %f4764, %f4262, %f4711;
	// end inline asm
	// begin inline asm
	fma.rn.f32 %f4719, %f4259, %f4262, %f4707;
	// end inline asm
	// begin inline asm
	fma.rn.f32 %f4723, %f4260, %f4261, %f4719;
	// end inline asm
	// begin inline asm
	fma.rn.f32 %f4727, %f4259, %f4261, %f4715;
	// end inline asm
	// begin inline asm
	fma.rn.f32 %f4731, %f4764, %f4262, %f4727;
	// end inline asm
	// begin inline asm
	fma.rn.f32 %f4735, %f4259, %f4262, %f4723;
	// end inline asm
	// begin inline asm
	fma.rn.f32 %f4739, %f4260, %f4261, %f4735;
	// end inline asm
	// begin inline asm
	fma.rn.f32 %f4743, %f4259, %f4261, %f4731;
	// end inline asm
	// begin inline asm
	fma.rn.f32 %f4747, %f4764, %f4262, %f4743;
	// end inline asm
	// begin inline asm
	fma.rn.f32 %f4751, %f4259, %f4262, %f4739;
	// end inline asm
	// begin inline asm
	fma.rn.f32 %f4755, %f4260, %f4261, %f4751;
	// end inline asm
	// begin inline asm
	fma.rn.f32 %f4759, %f4259, %f4261, %f4747;
	// end inline asm
	// begin inline asm
	fma.rn.f32 %f16646, %f4764, %f4262, %f4759;
	// end inline asm
	// begin inline asm
	fma.rn.f32 %f4767, %f4259, %f4262, %f4755;
	// end inline asm
	// begin inline asm
	fma.rn.f32 %f16647, %f4260, %f4261, %f4767;
	// end inline asm
	add.s32 	%r113, %r113, 1;
	add.s64 	%rd114, %rd114, 16;
	setp.ne.s32 	%p9, %r113, 512;
	@%p9 bra 	$L__BB5_17;
	mov.b32 	%r114, 0;
	mov.u64 	%rd115, %rd137;
$L__BB5_19:
	// begin inline asm
	ld.global.v4.f32 {%f4775, %f4776, %f4777, %f4778}, [%rd115];
	// end inline asm
	neg.f32 	%f5280, %f4776;
	// begin inline asm
	fma.rn.f32 %f4779, %f4775, %f4777, %f16646;
	// end inline asm
	// begin inline asm
	fma.rn.f32 %f4783, %f5280, %f4778, %f4779;
	// end inline asm
	// begin inline asm
	fma.rn.f32 %f4787, %f4775, %f4778, %f16647;
	// end inline asm
	// begin inline asm
	fma.rn.f32 %f4791, %f4776, %f4777, %f4787;
	// end inline asm
	// begin inline asm
	fma.rn.f32 %f4795, %f4775, %f4777, %f4783;
	// end inline asm
	// begin inline asm
	fma.rn.f32 %f4799, %f5280, %f4778, %f4795;
	// end inline asm
	// begin inline asm
	fma.rn.f32 %f4803, %f4775, %f4778, %f4791;
	// end inline asm
	// begin inline asm
	fma.rn.f32 %f4807, %f4776, %f4777, %f4803;
	// end inline asm
	// begin inline asm
	fma.rn.f32 %f4811, %f4775, %f4777, %f4799;
	// end inline asm
	// begin inline asm
	fma.rn.f32 %f4815, %f5280, %f4778, %f4811;
	// end inline asm
	// begin inline asm
	fma.rn.f32 %f4819, %f4775, %f4778, %f4807;
	// end inline asm
	// begin inline asm
	fma.rn.f32 %f4823, %f4776, %f4777, %f4819;
	// end inline asm
	// begin inline asm
	fma.rn.f32 %f4827, %f4775, %f4777, %f4815;
	// end inline asm
	// begin inline asm
	fma.rn.f32 %f4831, %f5280, %f4778, %f4827;
	// end inline asm
	// begin inline asm
	fma.rn.f32 %f4835, %f4775, %f4778, %f4823;
	// end inline asm
	// begin inline asm
	fma.rn.f32 %f4839, %f4776, %f4777, %f4835;
	// end inline asm
	// begin inline asm
	fma.rn.f32 %f4843, %f4775, %f4777, %f4831;
	// end inline asm
	// begin inline asm
	fma.rn.f32 %f4847, %f5280, %f4778, %f4843;
	// end inline asm
	// begin inline asm
	fma.rn.f32 %f4851, %f4775, %f4778, %f4839;
	// end inline asm
	// begin inline asm
	fma.rn.f32 %f4855, %f4776, %f4777, %f4851;
	// end inline asm
	// begin inline asm
	fma.rn.f32 %f4859, %f4775, %f4777, %f4847;
	// end inline asm
	// begin inline asm
	fma.rn.f32 %f4863, %f5280, %f4778, %f4859;
	// end inline asm
	// begin inline asm
	fma.rn.f32 %f4867, %f4775, %f4778, %f4855;
	// end inline asm
	// begin inline asm
	fma.rn.f32 %f4871, %f4776, %f4777, %f4867;
	// end inline asm
	// begin inline asm
	fma.rn.f32 %f4875, %f4775, %f4777, %f4863;
	// end inline asm
	// begin inline asm
	fma.rn.f32 %f4879, %f5280, %f4778, %f4875;
	// end inline asm
	// begin inline asm
	fma.rn.f32 %f4883, %f4775, %f4778, %f4871;
	// end inline asm
	// begin inline asm
	fma.rn.f32 %f4887, %f4776, %f4777, %f4883;
	// end inline asm
	// begin inline asm
	fma.rn.f32 %f4891, %f4775, %f4777, %f4879;
	// end inline asm
	// begin inline asm
	fma.rn.f32 %f4895, %f5280, %f4778, %f4891;
	// end inline asm
	// begin inline asm
	fma.rn.f32 %f4899, %f4775, %f4778, %f4887;
	// end inline asm
	// begin inline asm
	fma.rn.f32 %f4903, %f4776, %f4777, %f4899;
	// end inline asm
	// begin inline asm
	fma.rn.f32 %f4907, %f4775, %f4777, %f4895;
	// end inline asm
	// begin inline asm
	fma.rn.f32 %f4911, %f5280, %f4778, %f4907;
	// end inline asm
	// begin inline asm
	fma.rn.f32 %f4915, %f4775, %f4778, %f4903;
	// end inline asm
	// begin inline asm
	fma.rn.f32 %f4919, %f4776, %f4777, %f4915;
	// end inline asm
	// begin inline asm
	fma.rn.f32 %f4923, %f4775, %f4777, %f4911;
	// end inline asm
	// begin inline asm
	fma.rn.f32 %f4927, %f5280, %f4778, %f4923;
	// end inline asm
	// begin inline asm
	fma.rn.f32 %f4931, %f4775, %f4778, %f4919;
	// end inline asm
	// begin inline asm
	fma.rn.f32 %f4935, %f4776, %f4777, %f4931;
	// end inline asm
	// begin inline asm
	fma.rn.f32 %f4939, %f4775, %f4777, %f4927;
	// end inline asm
	// begin inline asm
	fma.rn.f32 %f4943, %f5280, %f4778, %f4939;
	// end inline asm
	// begin inline asm
	fma.rn.f32 %f4947, %f4775, %f4778, %f4935;
	// end inline asm
	// begin inline asm
	fma.rn.f32 %f4951, %f4776, %f4777, %f4947;
	// end inline asm
	// begin inline asm
	fma.rn.f32 %f4955, %f4775, %f4777, %f4943;
	// end inline asm
	// begin inline asm
	fma.rn.f32 %f4959, %f5280, %f4778, %f4955;
	// end inline asm
	// begin inline asm
	fma.rn.f32 %f4963, %f4775, %f4778, %f4951;
	// end inline asm
	// begin inline asm
	fma.rn.f32 %f4967, %f4776, %f4777, %f4963;
	// end inline asm
	// begin inline asm
	fma.rn.f32 %f4971, %f4775, %f4777, %f4959;
	// end inline asm
	// begin inline asm
	fma.rn.f32 %f4975, %f5280, %f4778, %f4971;
	// end inline asm
	// begin inline asm
	fma.rn.f32 %f4979, %f4775, %f4778, %f4967;
	// end inline asm
	// begin inline asm
	fma.rn.f32 %f4983, %f4776, %f4777, %f4979;
	// end inline asm
	// begin inline asm
	fma.rn.f32 %f4987, %f4775, %f4777, %f4975;
	// end inline asm
	// begin inline asm
	fma.rn.f32 %f4991, %f5280, %f4778, %f4987;
	// end inline asm
	// begin inline asm
	fma.rn.f32 %f4995, %f4775, %f4778, %f4983;
	// end inline asm
	// begin inline asm
	fma.rn.f32 %f4999, %f4776, %f4777, %f4995;
	// end inline asm
	// begin inline asm
	fma.rn.f32 %f5003, %f4775, %f4777, %f4991;
	// end inline asm
	// begin inline asm
	fma.rn.f32 %f5007, %f5280, %f4778, %f5003;
	// end inline asm
	// begin inline asm
	fma.rn.f32 %f5011, %f4775, %f4778, %f4999;
	// end inline asm
	// begin inline asm
	fma.rn.f32 %f5015, %f4776, %f4777, %f5011;
	// end inline asm
	// begin inline asm
	fma.rn.f32 %f5019, %f4775, %f4777, %f5007;
	// end inline asm
	// begin inline asm
	fma.rn.f32 %f5023, %f5280, %f4778, %f5019;
	// end inline asm
	// begin inline asm
	fma.rn.f32 %f5027, %f4775, %f4778, %f5015;
	// end inline asm
	// begin inline asm
	fma.rn.f32 %f5031, %f4776, %f4777, %f5027;
	// end inline asm
	// begin inline asm
	fma.rn.f32 %f5035, %f4775, %f4777, %f5023;
	// end inline asm
	// begin inline asm
	fma.rn.f32 %f5039, %f5280, %f4778, %f5035;
	// end inline asm
	// begin inline asm
	fma.rn.f32 %f5043, %f4775, %f4778, %f5031;
	// end inline asm
	// begin inline asm
	fma.rn.f32 %f5047, %f4776, %f4777, %f5043;
	// end inline asm
	// begin inline asm
	fma.rn.f32 %f5051, %f4775, %f4777, %f5039;
	// end inline asm
	// begin inline asm
	fma.rn.f32 %f5055, %f5280, %f4778, %f5051;
	// end inline asm
	// begin inline asm
	fma.rn.f32 %f5059, %f4775, %f4778, %f5047;
	// end inline asm
	// begin inline asm
	fma.rn.f32 %f5063, %f4776, %f4777, %f5059;
	// end inline asm
	// begin inline asm
	fma.rn.f32 %f5067, %f4775, %f4777, %f5055;
	// end inline asm
	// begin inline asm
	fma.rn.f32 %f5071, %f5280, %f4778, %f5067;
	// end inline asm
	// begin inline asm
	fma.rn.f32 %f5075, %f4775, %f4778, %f5063;
	// end inline asm
	// begin inline asm
	fma.rn.f32 %f5079, %f4776, %f4777, %f5075;
	// end inline asm
	// begin inline asm
	fma.rn.f32 %f5083, %f4775, %f4777, %f5071;
	// end inline asm
	// begin inline asm
	fma.rn.f32 %f5087, %f5280, %f4778, %f5083;
	// end inline asm
	// begin inline asm
	fma.rn.f32 %f5091, %f4775, %f4778, %f5079;
	// end inline asm
	// begin inline asm
	fma.rn.f32 %f5095, %f4776, %f4777, %f5091;
	// end inline asm
	// begin inline asm
	fma.rn.f32 %f5099, %f4775, %f4777, %f5087;
	// end inline asm
	// begin inline asm
	fma.rn.f32 %f5103, %f5280, %f4778, %f5099;
	// end inline asm
	// begin inline asm
	fma.rn.f32 %f5107, %f4775, %f4778, %f5095;
	// end inline asm
	// begin inline asm
	fma.rn.f32 %f5111, %f4776, %f4777, %f5107;
	// end inline asm
	// begin inline asm
	fma.rn.f32 %f5115, %f4775, %f4777, %f5103;
	// end inline asm
	// begin inline asm
	fma.rn.f32 %f5119, %f5280, %f4778, %f5115;
	// end inline asm
	// begin inline asm
	fma.rn.f32 %f5123, %f4775, %f4778, %f5111;
	// end inline asm
	// begin inline asm
	fma.rn.f32 %f5127, %f4776, %f4777, %f5123;
	// end inline asm
	// begin inline asm
	fma.rn.f32 %f5131, %f4775, %f4777, %f5119;
	// end inline asm
	// begin inline asm
	fma.rn.f32 %f5135, %f5280, %f4778, %f5131;
	// end inline asm
	// begin inline asm
	fma.rn.f32 %f5139, %f4775, %f4778, %f5127;
	// end inline asm
	// begin inline asm
	fma.rn.f32 %f5143, %f4776, %f4777, %f5139;
	// end inline asm
	// begin inline asm
	fma.rn.f32 %f5147, %f4775, %f4777, %f5135;
	// end inline asm
	// begin inline asm
	fma.rn.f32 %f5151, %f5280, %f4778, %f5147;
	// end inline asm
	// begin inline asm
	fma.rn.f32 %f5155, %f4775, %f4778, %f5143;
	// end inline asm
	// begin inline asm
	fma.rn.f32 %f5159, %f4776, %f4777, %f5155;
	// end inline asm
	// begin inline asm
	fma.rn.f32 %f5163, %f4775, %f4777, %f5151;
	// end inline asm
	// begin inline asm
	fma.rn.f32 %f5167, %f5280, %f4778, %f5163;
	// end inline asm
	// begin inline asm
	fma.rn.f32 %f5171, %f4775, %f4778, %f5159;
	// end inline asm
	// begin inline asm
	fma.rn.f32 %f5175, %f4776, %f4777, %f5171;
	// end inline asm
	// begin inline asm
	fma.rn.f32 %f5179, %f4775, %f4777, %f5167;
	// end inline asm
	// begin inline asm
	fma.rn.f32 %f5183, %f5280, %f4778, %f5179;
	// end inline asm
	// begin inline asm
	fma.rn.f32 %f5187, %f4775, %f4778, %f5175;
	// end inline asm
	// begin inline asm
	fma.rn.f32 %f5191, %f4776, %f4777, %f5187;
	// end inline asm
	// begin inline asm
	fma.rn.f32 %f5195, %f4775, %f4777, %f5183;
	// end inline asm
	// begin inline asm
	fma.rn.f32 %f5199, %f5280, %f4778, %f5195;
	// end inline asm
	// begin inline asm
	fma.rn.f32 %f5203, %f4775, %f4778, %f5191;
	// end inline asm
	// begin inline asm
	fma.rn.f32 %f5207, %f4776, %f4777, %f5203;
	// end inline asm
	// begin inline asm
	fma.rn.f32 %f5211, %f4775, %f4777, %f5199;
	// end inline asm
	// begin inline asm
	fma.rn.f32 %f5215, %f5280, %f4778, %f5211;
	// end inline asm
	// begin inline asm
	fma.rn.f32 %f5219, %f4775, %f4778, %f5207;
	// end inline asm
	// begin inline asm
	fma.rn.f32 %f5223, %f4776, %f4777, %f5219;
	// end inline asm
	// begin inline asm
	fma.rn.f32 %f5227, %f4775, %f4777, %f5215;
	// end inline asm
	// begin inline asm
	fma.rn.f32 %f5231, %f5280, %f4778, %f5227;
	// end inline asm
	// begin inline asm
	fma.rn.f32 %f5235, %f4775, %f4778, %f5223;
	// end inline asm
	// begin inline asm
	fma.rn.f32 %f5239, %f4776, %f4777, %f5235;
	// end inline asm
	// begin inline asm
	fma.rn.f32 %f5243, %f4775, %f4777, %f5231;
	// end inline asm
	// begin inline asm
	fma.rn.f32 %f5247, %f5280, %f4778, %f5243;
	// end inline asm
	// begin inline asm
	fma.rn.f32 %f5251, %f4775, %f4778, %f5239;
	// end inline asm
	// begin inline asm
	fma.rn.f32 %f5255, %f4776, %f4777, %f5251;
	// end inline asm
	// begin inline asm
	fma.rn.f32 %f5259, %f4775, %f4777, %f5247;
	// end inline asm
	// begin inline asm
	fma.rn.f32 %f5263, %f5280, %f4778, %f5259;
	// end inline asm
	// begin inline asm
	fma.rn.f32 %f5267, %f4775, %f4778, %f5255;
	// end inline asm
	// begin inline asm
	fma.rn.f32 %f5271, %f4776, %f4777, %f5267;
	// end inline asm
	// begin inline asm
	fma.rn.f32 %f5275, %f4775, %f4777, %f5263;
	// end inline asm
	// begin inline asm
	fma.rn.f32 %f16646, %f5280, %f4778, %f5275;
	// end inline asm
	// begin inline asm
	fma.rn.f32 %f5283, %f4775, %f4778, %f5271;
	// end inline asm
	// begin inline asm
	fma.rn.f32 %f16647, %f4776, %f4777, %f5283;
	// end inline asm
	add.s32 	%r114, %r114, 1;
	add.s64 	%rd115, %rd115, 16;
	setp.ne.s32 	%p10, %r114, 512;
	@%p10 bra 	$L__BB5_19;
	mov.b32 	%r115, 0;
	mov.u64 	%rd116, %rd137;
$L__BB5_21:
	// begin inline asm
	ld.global.v4.f32 {%f5291, %f5292, %f5293, %f5294}, [%rd116];
	// end inline asm
	neg.f32 	%f5796, %f5292;
	// begin inline asm
	fma.rn.f32 %f5295, %f5291, %f5293, %f16646;
	// end inline asm
	// begin inline asm
	fma.rn.f32 %f5299, %f5796, %f5294, %f5295;
	// end inline asm
	// begin inline asm
	fma.rn.f32 %f5303, %f5291, %f5294, %f16647;
	// end inline asm
	// begin inline asm
	fma.rn.f32 %f5307, %f5292, %f5293, %f5303;
	// end inline asm
	// begin inline asm
	fma.rn.f32 %f5311, %f5291, %f5293, %f5299;
	// end inline asm
	// begin inline asm
	fma.rn.f32 %f5315, %f5796, %f5294, %f5311;
	// end inline asm
	// begin inline asm
	fma.rn.f32 %f5319, %f5291, %f5294, %f5307;
	// end inline asm
	// begin inline asm
	fma.rn.f32 %f5323, %f5292, %f5293, %f5319;
	// end inline asm
	// begin inline asm
	fma.rn.f32 %f5327, %f5291, %f5293, %f5315;
	// end inline asm
	// begin inline asm
	fma.rn.f32 %f5331, %f5796, %f5294, %f5327;
	// end inline asm
	// begin inline asm
	fma.rn.f32 %f5335, %f5291, %f5294, %f5323;
	// end inline asm
	// begin inline asm
	fma.rn.f32 %f5339, %f5292, %f5293, %f5335;
	// end inline asm
	// begin inline asm
	fma.rn.f32 %f5343, %f5291, %f5293, %f5331;
	// end inline asm
	// begin inline asm
	fma.rn.f32 %f5347, %f5796, %f5294, %f5343;
	// end inline asm
	// begin inline asm
	fma.rn.f32 %f5351, %f5291, %f5294, %f5339;
	// end inline asm
	// begin inline asm
	fma.rn.f32 %f5355, %f5292, %f5293, %f5351;
	// end inline asm
	// begin inline asm
	fma.rn.f32 %f5359, %f5291, %f5293, %f5347;
	// end inline asm
	// begin inline asm
	fma.rn.f32 %f5363, %f5796, %f5294, %f5359;
	// end inline asm
	// begin inline asm
	fma.rn.f32 %f5367, %f5291, %f5294, %f5355;
	// end inline asm
	// begin inline asm
	fma.rn.f32 %f5371, %f5292, %f5293, %f5367;
	// end inline asm
	// begin inline asm
	fma.rn.f32 %f5375, %f5291, %f5293, %f5363;
	// end inline asm
	// begin inline asm
	fma.rn.f32 %f5379, %f5796, %f5294, %f5375;
	// end inline asm
	// begin inline asm
	fma.rn.f32 %f5383, %f5291, %f5294, %f5371;
	// end inline asm
	// begin inline asm
	fma.rn.f32 %f5387, %f5292, %f5293, %f5383;
	// end inline asm
	// begin inline asm
	fma.rn.f32 %f5391, %f5291, %f5293, %f5379;
	// end inline asm
	// begin inline asm
	fma.rn.f32 %f5395, %f5796, %f5294, %f5391;
	// end inline asm
	// begin inline asm
	fma.rn.f32 %f5399, %f5291, %f5294, %f5387;
	// end inline asm
	// begin inline asm
	fma.rn.f32 %f5403, %f5292, %f5293, %f5399;
	// end inline asm
	// begin inline asm
	fma.rn.f32 %f5407, %f5291, %f5293, %f5395;
	// end inline asm
	// begin inline asm
	fma.rn.f32 %f5411, %f5796, %f5294, %f5407;
	// end inline asm
	// begin inline asm
	fma.rn.f32 %f5415, %f5291, %f5294, %f5403;
	// end inline asm
	// begin inline asm
	fma.rn.f32 %f5419, %f5292, %f5293, %f5415;
	// end inline asm
	// begin inline asm
	fma.rn.f32 %f5423, %f5291, %f5293, %f5411;
	// end inline asm
	// begin inline asm
	fma.rn.f32 %f5427, %f5796, %f5294, %f5423;
	// end inline asm
	// begin inline asm
	fma.rn.f32 %f5431, %f5291, %f5294, %f5419;
	// end inline asm
	// begin inline asm
	fma.rn.f32 %f5435, %f5292, %f5293, %f5431;
	// end inline asm
	// begin inline asm
	fma.rn.f32 %f5439, %f5291, %f5293, %f5427;
	// end inline asm
	// begin inline asm
	fma.rn.f32 %f5443, %f5796, %f5294, %f5439;
	// end inline asm
	// begin inline asm
	fma.rn.f32 %f5447, %f5291, %f5294, %f5435;
	// end inline asm
	// begin inline asm
	fma.rn.f32 %f5451, %f5292, %f5293, %f5447;
	// end inline asm
	// begin inline asm
	fma.rn.f32 %f5455, %f5291, %f5293, %f5443;
	// end inline asm
	// begin inline asm
	fma.rn.f32 %f5459, %f5796, %f5294, %f5455;
	// end inline asm
	// begin inline asm
	fma.rn.f32 %f5463, %f5291, %f5294, %f5451;
	// end inline asm
	// begin inline asm
	fma.rn.f32 %f5467, %f5292, %f5293, %f5463;
	// end inline asm
	// begin inline asm
	fma.rn.f32 %f5471, %f5291, %f5293, %f5459;
	// end inline asm
	// begin inline asm
	fma.rn.f32 %f5475, %f5796, %f5294, %f5471;
	// end inline asm
	// begin inline asm
	fma.rn.f32 %f5479, %f5291, %f5294, %f5467;
	// end inline asm
	// begin inline asm
	fma.rn.f32 %f5483, %f5292, %f5293, %f5479;
	// end inline asm
	// begin inline asm
	fma.rn.f32 %f5487, %f5291, %f5293, %f5475;
	// end inline asm
	// begin inline asm
	fma.rn.f32 %f5491, %f5796, %f5294, %f5487;
	// end inline asm
	// begin inline asm
	fma.rn.f32 %f5495, %f5291, %f5294, %f5483;
	// end inline asm
	// begin inline asm
	fma.rn.f32 %f5499, %f5292, %f5293, %f5495;
	// end inline asm
	// begin inline asm
	fma.rn.f32 %f5503, %f5291, %f5293, %f5491;
	// end inline asm
	// begin inline asm
	fma.rn.f32 %f5507, %f5796, %f5294, %f5503;
	// end inline asm
	// begin inline asm
	fma.rn.f32 %f5511, %f5291, %f5294, %f5499;
	// end inline asm
	// begin inline asm
	fma.rn.f32 %f5515, %f5292, %f5293, %f5511;
	// end inline asm
	// begin inline asm
	fma.rn.f32 %f5519, %f5291, %f5293, %f5507;
	// end inline asm
	// begin inline asm
	fma.rn.f32 %f5523, %f5796, %f5294, %f5519;
	// end inline asm
	// begin inline asm
	fma.rn.f32 %f5527, %f5291, %f5294, %f5515;
	// end inline asm
	// begin inline asm
	fma.rn.f32 %f5531, %f5292, %f5293, %f5527;
	// end inline asm
	// begin inline asm
	fma.rn.f32 %f5535, %f5291, %f5293, %f5523;
	// end inline asm
	// begin inline asm
	fma.rn.f32 %f5539, %f5796, %f5294, %f5535;
	// end inline asm
	// begin inline asm
	fma.rn.f32 %f5543, %f5291, %f5294, %f5531;
	// end inline asm
	// begin inline asm
	fma.rn.f32 %f5547, %f5292, %f5293, %f5543;
	// end inline asm
	// begin inline asm
	fma.rn.f32 %f5551, %f5291, %f5293, %f5539;
	// end inline asm
	// begin inline asm
	fma.rn.f32 %f5555, %f5796, %f5294, %f5551;
	// end inline asm
	// begin inline asm
	fma.rn.f32 %f5559, %f5291, %f5294, %f5547;
	// end inline asm
	// begin inline asm
	fma.rn.f32 %f5563, %f5292, %f5293, %f5559;
	// end inline asm
	// begin inline asm
	fma.rn.f32 %f5567, %f5291, %f5293, %f5555;
	// end inline asm
	// begin inline asm
	fma.rn.f32 %f5571, %f5796, %f5294, %f5567;
	// end inline asm
	// begin inline asm
	fma.rn.f32 %f5575, %f5291, %f5294, %f5563;
	// end inline asm
	// begin inline asm
	fma.rn.f32 %f5579, %f5292, %f5293, %f5575;
	// end inline asm
	// begin inline asm
	fma.rn.f32 %f5583, %f5291, %f5293, %f5571;
	// end inline asm
	// begin inline asm
	fma.rn.f32 %f5587, %f5796, %f5294, %f5583;
	// end inline asm
	// begin inline asm
	fma.rn.f32 %f5591, %f5291, %f5294, %f5579;
	// end inline asm
	// begin inline asm
	fma.rn.f32 %f5595, %f5292, %f5293, %f5591;
	// end inline asm
	// begin inline asm
	fma.rn.f32 %f5599, %f5291, %f5293, %f5587;
	// end inline asm
	// begin inline asm
	fma.rn.f32 %f5603, %f5796, %f5294, %f5599;
	// end inline asm
	// begin inline asm
	fma.rn.f32 %f5607, %f5291, %f5294, %f5595;
	// end inline asm
	// begin inline asm
	fma.rn.f32 %f5611, %f5292, %f5293, %f5607;
	// end inline asm
	// begin inline asm
	fma.rn.f32 %f5615, %f5291, %f5293, %f5603;
	// end inline asm
	// begin inline asm
	fma.rn.f32 %f5619, %f5796, %f5294, %f5615;
	// end inline asm
	// begin inline asm
	fma.rn.f32 %f5623, %f5291, %f5294, %f5611;
	// end inline asm
	// begin inline asm
	fma.rn.f32 %f5627, %f5292, %f5293, %f5623;
	// end inline asm
	// begin inline asm
	fma.rn.f32 %f5631, %f5291, %f5293, %f5619;
	// end inline asm
	// begin inline asm
	fma.rn.f32 %f5635, %f5796, %f5294, %f5631;
	// end inline asm
	// begin inline asm
	fma.rn.f32 %f5639, %f5291, %f5294, %f5627;
	// end inline asm
	// begin inline asm
	fma.rn.f32 %f5643, %f5292, %f5293, %f5639;
	// end inline asm
	// begin inline asm
	fma.rn.f32 %f5647, %f5291, %f5293, %f5635;
	// end inline asm
	// begin inline asm
	fma.rn.f32 %f5651, %f5796, %f5294, %f5647;
	// end inline asm
	// begin inline asm
	fma.rn.f32 %f5655, %f5291, %f5294, %f5643;
	// end inline asm
	// begin inline asm
	fma.rn.f32 %f5659, %f5292, %f5293, %f5655;
	// end inline asm
	// begin inline asm
	fma.rn.f32 %f5663, %f5291, %f5293, %f5651;
	// end inline asm
	// begin inline asm
	fma.rn.f32 %f5667, %f5796, %f5294, %f5663;
	// end inline asm
	// begin inline asm
	fma.rn.f32 %f5671, %f5291, %f5294, %f5659;
	// end inline asm
	// begin inline asm
	fma.rn.f32 %f5675, %f5292, %f5293, %f5671;
	// end inline asm
	// begin inline asm
	fma.rn.f32 %f5679, %f5291, %f5293, %f5667;
	// end inline asm
	// begin inline asm
	fma.rn.f32 %f5683, %f5796, %f5294, %f5679;
	// end inline asm
	// begin inline asm
	fma.rn.f32 %f5687, %f5291, %f5294, %f5675;
	// end inline asm
	// begin inline asm
	fma.rn.f32 %f5691, %f5292, %f5293, %f5687;
	// end inline asm
	// begin inline asm
	fma.rn.f32 %f5695, %f5291, %f5293, %f5683;
	// end inline asm
	// begin inline asm
	fma.rn.f32 %f5699, %f5796, %f5294, %f5695;
	// end inline asm
	// begin inline asm
	fma.rn.f32 %f5703, %f5291, %f5294, %f5691;
	// end inline asm
	// begin inline asm
	fma.rn.f32 %f5707, %f5292, %f5293, %f5703;
	// end inline asm
	// begin inline asm
	fma.rn.f32 %f5711, %f5291, %f5293, %f5699;
	// end inline asm
	// begin inline asm
	fma.rn.f32 %f5715, %f5796, %f5294, %f5711;
	// end inline asm
	// begin inline asm
	fma.rn.f32 %f5719, %f5291, %f5294, %f5707;
	// end inline asm
	// begin inline asm
	fma.rn.f32 %f5723, %f5292, %f5293, %f5719;
	// end inline asm
	// begin inline asm
	fma.rn.f32 %f5727, %f5291, %f5293, %f5715;
	// end inline asm
	// begin inline asm
	fma.rn.f32 %f5731, %f5796, %f5294, %f5727;
	// end inline asm
	// begin inline asm
	fma.rn.f32 %f5735, %f5291, %f5294, %f5723;
	// end inline asm
	// begin inline asm
	fma.rn.f32 %f5739, %f5292, %f5293, %f5735;
	// end inline asm
	// begin inline asm
	fma.rn.f32 %f5743, %f5291, %f5293, %f5731;
	// end inline asm
	// begin inline asm
	fma.rn.f32 %f5747, %f5796, %f5294, %f5743;
	// end inline asm
	// begin inline asm
	fma.rn.f32 %f5751, %f5291, %f5294, %f5739;
	// end inline asm
	// begin inline asm
	fma.rn.f32 %f5755, %f5292, %f5293, %f5751;
	// end inline asm
	// begin inline asm
	fma.rn.f32 %f5759, %f5291, %f5293, %f5747;
	// end inline asm
	// begin inline asm
	fma.rn.f32 %f5763, %f5796, %f5294, %f5759;
	// end inline asm
	// begin inline asm
	fma.rn.f32 %f5767, %f5291, %f5294, %f5755;
	// end inline asm
	// begin inline asm
	fma.rn.f32 %f5771, %f5292, %f5293, %f5767;
	// end inline asm
	// begin inline asm
	fma.rn.f32 %f5775, %f5291, %f5293, %f5763;
	// end inline asm
	// begin inline asm
	fma.rn.f32 %f5779, %f5796, %f5294, %f5775;
	// end inline asm
	// begin inline asm
	fma.rn.f32 %f5783, %f5291, %f5294, %f5771;
	// end inline asm
	// begin inline asm
	fma.rn.f32 %f5787, %f5292, %f5293, %f5783;
	// end inline asm
	// begin inline asm
	fma.rn.f32 %f5791, %f5291, %f5293, %f5779;
	// end inline asm
	// begin inline asm
	fma.rn.f32 %f16646, %f5796, %f5294, %f5791;
	// end inline asm
	// begin inline asm
	fma.rn.f32 %f5799, %f5291, %f5294, %f5787;
	// end inline asm
	// begin inline asm
	fma.rn.f32 %f16647, %f5292, %f5293, %f5799;
	// end inline asm
	add.s32 	%r115, %r115, 1;
	add.s64 	%rd116, %rd116, 16;
	setp.ne.s32 	%p11, %r115, 512;
	@%p11 bra 	$L__BB5_21;
	mov.b32 	%r116, 0;
	mov.u64 	%rd117, %rd137;
$L__BB5_23:
	// begin inline asm
	ld.global.v4.f32 {%f5807, %f5808, %f5809, %f5810}, [%rd117];
	// end inline asm
	neg.f32 	%f6312, %f5808;
	// begin inline asm
	fma.rn.f32 %f5811, %f5807, %f5809, %f16646;
	// end inline asm
	// begin inline asm
	fma.rn.f32 %f5815, %f6312, %f5810, %f5811;
	// end inline asm
	// begin inline asm
	fma.rn.f32 %f5819, %f5807, %f5810, %f16647;
	// end inline asm
	// begin inline asm
	fma.rn.f32 %f5823, %f5808, %f5809, %f5819;
	// end inline asm
	// begin inline asm
	fma.rn.f32 %f5827, %f5807, %f5809, %f5815;
	// end inline asm
	// begin inline asm
	fma.rn.f32 %f5831, %f6312, %f5810, %f5827;
	// end inline asm
	// begin inline asm
	fma.rn.f32 %f5835, %f5807, %f5810, %f5823;
	// end inline asm
	// begin inline asm
	fma.rn.f32 %f5839, %f5808, %f5809, %f5835;
	// end inline asm
	// begin inline asm
	fma.rn.f32 %f5843, %f5807, %f5809, %f5831;
	// end inline asm
	// begin inline asm
	fma.rn.f32 %f5847, %f6312, %f5810, %f5843;
	// end inline asm
	// begin inline asm
	fma.rn.f32 %f5851, %f5807, %f5810, %f5839;
	// end inline asm
	// begin inline asm
	fma.rn.f32 %f5855, %f5808, %f5809, %f5851;
	// end inline asm
	// begin inline asm
	fma.rn.f32 %f5859, %f5807, %f5809, %f5847;
	// end inline asm
	// begin inline asm
	fma.rn.f32 %f5863, %f6312, %f5810, %f5859;
	// end inline asm
	// begin inline asm
	fma.rn.f32 %f5867, %f5807, %f5810, %f5855;
	// end inline asm
	// begin inline asm
	fma.rn.f32 %f5871, %f5808, %f5809, %f5867;
	// end inline asm
	// begin inline asm
	fma.rn.f32 %f5875, %f5807, %f5809, %f5863;
	// end inline asm
	// begin inline asm
	fma.rn.f32 %f5879, %f6312, %f5810, %f5875;
	// end inline asm
	// begin inline asm
	fma.rn.f32 %f5883, %f5807, %f5810, %f5871;
	// end inline asm
	// begin inline asm
	fma.rn.f32 %f5887, %f5808, %f5809, %f5883;
	// end inline asm
	// begin inline asm
	fma.rn.f32 %f5891, %f5807, %f5809, %f5879;
	// end inline asm
	// begin inline asm
	fma.rn.f32 %f5895, %f6312, %f5810, %f5891;
	// end inline asm
	// begin inline asm
	fma.rn.f32 %f5899, %f5807, %f5810, %f5887;
	// end inline asm
	// begin inline asm
	fma.rn.f32 %f5903, %f5808, %f5809, %f5899;
	// end inline asm
	// begin inline asm
	fma.rn.f32 %f5907, %f5807, %f5809, %f5895;
	// end inline asm
	// begin inline asm
	fma.rn.f32 %f5911, %f6312, %f5810, %f5907;
	// end inline asm
	// begin inline asm
	fma.rn.f32 %f5915, %f5807, %f5810, %f5903;
	// end inline asm
	// begin inline asm
	fma.rn.f32 %f5919, %f5808, %f5809, %f5915;
	// end inline asm
	// begin inline asm
	fma.rn.f32 %f5923, %f5807, %f5809, %f5911;
	// end inline asm
	// begin inline asm
	fma.rn.f32 %f5927, %f6312, %f5810, %f5923;
	// end inline asm
	// begin inline asm
	fma.rn.f32 %f5931, %f5807, %f5810, %f5919;
	// end inline asm
	// begin inline asm
	fma.rn.f32 %f5935, %f5808, %f5809, %f5931;
	// end inline asm
	// begin inline asm
	fma.rn.f32 %f5939, %f5807, %f5809, %f5927;
	// end inline asm
	// begin inline asm
	fma.rn.f32 %f5943, %f6312, %f5810, %f5939;
	// end inline asm
	// begin inline asm
	fma.rn.f32 %f5947, %f5807, %f5810, %f5935;
	// end inline asm
	// begin inline asm
	fma.rn.f32 %f5951, %f5808, %f5809, %f5947;
	// end inline asm
	// begin inline asm
	fma.rn.f32 %f5955, %f5807, %f5809, %f5943;
	// end inline asm
	// begin inline asm
	fma.rn.f32 %f5959, %f6312, %f5810, %f5955;
	// end inline asm
	// begin inline asm
	fma.rn.f32 %f5963, %f5807, %f5810, %f5951;
	// end inline asm
	// begin inline asm
	fma.rn.f32 %f5967, %f5808, %f5809, %f5963;
	// end inline asm
	// begin inline asm
	fma.rn.f32 %f5971, %f5807, %f5809, %f5959;
	// end inline asm
	// begin inline asm
	fma.rn.f32 %f5975, %f6312, %f5810, %f5971;
	// end inline asm
	// begin inline asm
	fma.rn.f32 %f5979, %f5807, %f5810, %f5967;
	// end inline asm
	// begin inline asm
	fma.rn.f32 %f5983, %f5808, %f5809, %f5979;
	// end inline asm
	// begin inline asm
	fma.rn.f32 %f5987, %f5807, %f5809, %f5975;
	// end inline asm
	// begin inline asm
	fma.rn.f32 %f5991, %f6312, %f5810, %f5987;
	// end inline asm
	// begin inline asm
	fma.rn.f32 %f5995, %f5807, %f5810, %f5983;
	// end inline asm
	// begin inline asm
	fma.rn.f32 %f5999, %f5808, %f5809, %f5995;
	// end inline asm
	// begin inline asm
	fma.rn.f32 %f6003, %f5807, %f5809, %f5991;
	// end inline asm
	// begin inline asm
	fma.rn.f32 %f6007, %f6312, %f5810, %f6003;
	// end inline asm
	// begin inline asm
	fma.rn.f32 %f6011, %f5807, %f5810, %f5999;
	// end inline asm
	// begin inline asm
	fma.rn.f32 %f6015, %f5808, %f5809, %f6011;
	// end inline asm
	// begin inline asm
	fma.rn.f32 %f6019, %f5807, %f5809, %f6007;
	// end inline asm
	// begin inline asm
	fma.rn.f32 %f6023, %f6312, %f5810, %f6019;
	// end inline asm
	// begin inline asm
	fma.rn.f32 %f6027, %f5807, %f5810, %f6015;
	// end inline asm
	// begin inline asm
	fma.rn.f32 %f6031, %f5808, %f5809, %f6027;
	// end inline asm
	// begin inline asm
	fma.rn.f32 %f6035, %f5807, %f5809, %f6023;
	// end inline asm
	// begin inline asm
	fma.rn.f32 %f6039, %f6312, %f5810, %f6035;
	// end inline asm
	// begin inline asm
	fma.rn.f32 %f6043, %f5807, %f5810, %f6031;
	// end inline asm
	// begin inline asm
	fma.rn.f32 %f6047, %f5808, %f5809, %f6043;
	// end inline asm
	// begin inline asm
	fma.rn.f32 %f6051, %f5807, %f5809, %f6039;
	// end inline asm
	// begin inline asm
	fma.rn.f32 %f6055, %f6312, %f5810, %f6051;
	// end inline asm
	// begin inline asm
	fma.rn.f32 %f6059, %f5807, %f5810, %f6047;
	// end inline asm
	// begin inline asm
	fma.rn.f32 %f6063, %f5808, %f5809, %f6059;
	// end inline asm
	// begin inline asm
	fma.rn.f32 %f6067, %f5807, %f5809, %f6055;
	// end inline asm
	// begin inline asm
	fma.rn.f32 %f6071, %f6312, %f5810, %f6067;
	// end inline asm
	// begin inline asm
	fma.rn.f32 %f6075, %f5807, %f5810, %f6063;
	// end inline asm
	// begin inline asm
	fma.rn.f32 %f6079, %f5808, %f5809, %f6075;
	// end inline asm
	// begin inline asm
	fma.rn.f32 %f6083, %f5807, %f5809, %f6071;
	// end inline asm
	// begin inline asm
	fma.rn.f32 %f6087, %f6312, %f5810, %f6083;
	// end inline asm
	// begin inline asm
	fma.rn.f32 %f6091, %f5807, %f5810, %f6079;
	// end inline asm
	// begin inline asm
	fma.rn.f32 %f6095, %f5808, %f5809, %f6091;
	// end inline asm
	// begin inline asm
	fma.rn.f32 %f6099, %f5807, %f5809, %f6087;
	// end inline asm
	// begin inline asm
	fma.rn.f32 %f6103, %f6312, %f5810, %f6099;
	// end inline asm
	// begin inline asm
	fma.rn.f32 %f6107, %f5807, %f5810, %f6095;
	// end inline asm
	// begin inline asm
	fma.rn.f32 %f6111, %f5808, %f5809, %f6107;
	// end inline asm
	// begin inline asm
	fma.rn.f32 %f6115, %f5807, %f5809, %f6103;
	// end inline asm
	// begin inline asm
	fma.rn.f32 %f6119, %f6312, %f5810, %f6115;
	// end inline asm
	// begin inline asm
	fma.rn.f32 %f6123, %f5807, %f5810, %f6111;
	// end inline asm
	// begin inline asm
	fma.rn.f32 %f6127, %f5808, %f5809, %f6123;
	// end inline asm
	// begin inline asm
	fma.rn.f32 %f6131, %f5807, %f5809, %f6119;
	// end inline asm
	// begin inline asm
	fma.rn.f32 %f6135, %f6312, %f5810, %f6131;
	// end inline asm
	// begin inline asm
	fma.rn.f32 %f6139, %f5807, %f5810, %f6127;
	// end inline asm
	// begin inline asm
	fma.rn.f32 %f6143, %f5808, %f5809, %f6139;
	// end inline asm
	// begin inline asm
	fma.rn.f32 %f6147, %f5807, %f5809, %f6135;
	// end inline asm
	// begin inline asm
	fma.rn.f32 %f6151, %f6312, %f5810, %f6147;
	// end inline asm
	// begin inline asm
	fma.rn.f32 %f6155, %f5807, %f5810, %f6143;
	// end inline asm
	// begin inline asm
	fma.rn.f32 %f6159, %f5808, %f5809, %f6155;
	// end inline asm
	// begin inline asm
	fma.rn.f32 %f6163, %f5807, %f5809, %f6151;
	// end inline asm
	// begin inline asm
	fma.rn.f32 %f6167, %f6312, %f5810, %f6163;
	// end inline asm
	// begin inline asm
	fma.rn.f32 %f6171, %f5807, %f5810, %f6159;
	// end inline asm
	// begin inline asm
	fma.rn.f32 %f6175, %f5808, %f5809, %f6171;
	// end inline asm
	// begin inline asm
	fma.rn.f32 %f6179, %f5807, %f5809, %f6167;
	// end inline asm
	// begin inline asm
	fma.rn.f32 %f6183, %f6312, %f5810, %f6179;
	// end inline asm
	// begin inline asm
	fma.rn.f32 %f6187, %f5807, %f5810, %f6175;
	// end inline asm
	// begin inline asm
	fma.rn.f32 %f6191, %f5808, %f5809, %f6187;
	// end inline asm
	// begin inline asm
	fma.rn.f32 %f6195, %f5807, %f5809, %f6183;
	// end inline asm
	// begin inline asm
	fma.rn.f32 %f6199, %f6312, %f5810, %f6195;
	// end inline asm
	// begin inline asm
	fma.rn.f32 %f6203, %f5807, %f5810, %f6191;
	// end inline asm
	// begin inline asm
	fma.rn.f32 %f6207, %f5808, %f5809, %f6203;
	// end inline asm
	// begin inline asm
	fma.rn.f32 %f6211, %f5807, %f5809, %f6199;
	// end inline asm
	// begin inline asm
	fma.rn.f32 %f6215, %f6312, %f5810, %f6211;
	// end inline asm
	// begin inline asm
	fma.rn.f32 %f6219, %f5807, %f5810, %f6207;
	// end inline asm
	// begin inline asm
	fma.rn.f32 %f6223, %f5808, %f5809, %f6219;
	// end inline asm
	// begin inline asm
	fma.rn.f32 %f6227, %f5807, %f5809, %f6215;
	// end inline asm
	// begin inline asm
	fma.rn.f32 %f6231, %f6312, %f5810, %f6227;
	// end inline asm
	// begin inline asm
	fma.rn.f32 %f6235, %f5807, %f5810, %f6223;
	// end inline asm
	// begin inline asm
	fma.rn.f32 %f6239, %f5808, %f5809, %f6235;
	// end inline asm
	// begin inline asm
	fma.rn.f32 %f6243, %f5807, %f5809, %f6231;
	// end inline asm
	// begin inline asm
	fma.rn.f32 %f6247, %f6312, %f5810, %f6243;
	// end inline asm
	// begin inline asm
	fma.rn.f32 %f6251, %f5807, %f5810, %f6239;
	// end inline asm
	// begin inline asm
	fma.rn.f32 %f6255, %f5808, %f5809, %f6251;
	// end inline asm
	// begin inline asm
	fma.rn.f32 %f6259, %f5807, %f5809, %f6247;
	// end inline asm
	// begin inline asm
	fma.rn.f32 %f6263, %f6312, %f5810, %f6259;
	// end inline asm
	// begin inline asm
	fma.rn.f32 %f6267, %f5807, %f5810, %f6255;
	// end inline asm
	// begin inline asm
	fma.rn.f32 %f6271, %f5808, %f5809, %f6267;
	// end inline asm
	// begin inline asm
	fma.rn.f32 %f6275, %f5807, %f5809, %f6263;
	// end inline asm
	// begin inline asm
	fma.rn.f32 %f6279, %f6312, %f5810, %f6275;
	// end inline asm
	// begin inline asm
	fma.rn.f32 %f6283, %f5807, %f5810, %f6271;
	// end inline asm
	// begin inline asm
	fma.rn.f32 %f6287, %f5808, %f5809, %f6283;
	// end inline asm
	// begin inline asm
	fma.rn.f32 %f6291, %f5807, %f5809, %f6279;
	// end inline asm
	// begin inline asm
	fma.rn.f32 %f6295, %f6312, %f5810, %f6291;
	// end inline asm
	// begin inline asm
	fma.rn.f32 %f6299, %f5807, %f5810, %f6287;
	// end inline asm
	// begin inline asm
	fma.rn.f32 %f6303, %f5808, %f5809, %f6299;
	// end inline asm
	// begin inline asm
	fma.rn.f32 %f6307, %f5807, %f5809, %f6295;
	// end inline asm
	// begin inline asm
	fma.rn.f32 %f16646, %f6312, %f5810, %f6307;
	// end inline asm
	// begin inline asm
	fma.rn.f32 %f6315, %f5807, %f5810, %f6303;
	// end inline asm
	// begin inline asm
	fma.rn.f32 %f16647, %f5808, %f5809, %f6315;
	// end inline asm
	add.s32 	%r116, %r116, 1;
	add.s64 	%rd117, %rd117, 16;
	setp.ne.s32 	%p12, %r116, 512;
	@%p12 bra 	$L__BB5_23;
	mov.b32 	%r117, 0;
	mov.u64 	%rd118, %rd137;
$L__BB5_25:
	// begin inline asm
	ld.global.v4.f32 {%f6323, %f6324, %f6325, %f6326}, [%rd118];
	// end inline asm
	neg.f32 	%f6828, %f6324;
	// begin inline asm
	fma.rn.f32 %f6327, %f6323, %f6325, %f16646;
	// end inline asm
	// begin inline asm
	fma.rn.f32 %f6331, %f6828, %f6326, %f6327;
	// end inline asm
	// begin inline asm
	fma.rn.f32 %f6335, %f6323, %f6326, %f16647;
	// end inline asm
	// begin inline asm
	fma.rn.f32 %f6339, %f6324, %f6325, %f6335;
	// end inline asm
	// begin inline asm
	fma.rn.f32 %f6343, %f6323, %f6325, %f6331;
	// end inline asm
	// begin inline asm
	fma.rn.f32 %f6347, %f6828, %f6326, %f6343;
	// end inline asm
	// begin inline asm
	fma.rn.f32 %f6351, %f6323, %f6326, %f6339;
	// end inline asm
	// begin inline asm
	fma.rn.f32 %f6355, %f6324, %f6325, %f6351;
	// end inline asm
	// begin inline asm
	fma.rn.f32 %f6359, %f6323, %f6325, %f6347;
	// end inline asm
	// begin inline asm
	fma.rn.f32 %f6363, %f6828, %f6326, %f6359;
	// end inline asm
	// begin inline asm
	fma.rn.f32 %f6367, %f6323, %f6326, %f6355;
	// end inline asm
	// begin inline asm
	fma.rn.f32 %f6371, %f6324, %f6325, %f6367;
	// end inline asm
	// begin inline asm
	fma.rn.f32 %f6375, %f6323, %f6325, %f6363;
	// end inline asm
	// begin inline asm
	fma.rn.f32 %f6379, %f6828, %f6326, %f6375;
	// end inline asm
	// begin inline asm
	fma.rn.f32 %f6383, %f6323, %f6326, %f6371;
	// end inline asm
	// begin inline asm
	fma.rn.f32 %f6387, %f6324, %f6325, %f6383;
	// end inline asm
	// begin inline asm
	fma.rn.f32 %f6391, %f6323, %f6325, %f6379;
	// end inline asm
	// begin inline asm
	fma.rn.f32 %f6395, %f6828, %f6326, %f6391;
	// end inline asm
	// begin inline asm
	fma.rn.f32 %f6399, %f6323, %f6326, %f6387;
	// end inline asm
	// begin inline asm
	fma.rn.f32 %f6403, %f6324, %f6325, %f6399;
	// end inline asm
	// begin inline asm
	fma.rn.f32 %f6407, %f6323, %f6325, %f6395;
	// end inline asm
	// begin inline asm
	fma.rn.f32 %f6411, %f6828, %f6326, %f6407;
	// end inline asm
	// begin inline asm
	fma.rn.f32 %f6415, %f6323, %f6326, %f6403;
	// end inline asm
	// begin inline asm
	fma.rn.f32 %f6419, %f6324, %f6325, %f6415;
	// end inline asm
	// begin inline asm
	fma.rn.f32 %f6423, %f6323, %f6325, %f6411;
	// end inline asm
	// begin inline asm
	fma.rn.f32 %f6427, %f6828, %f6326, %f6423;
	// end inline asm
	// begin inline asm
	fma.rn.f32 %f6431, %f6323, %f6326, %f6419;
	// end inline asm
	// begin inline asm
	fma.rn.f32 %f6435, %f6324, %f6325, %f6431;
	// end inline asm
	// begin inline asm
	fma.rn.f32 %f6439, %f6323, %f6325, %f6427;
	// end inline asm
	// begin inline asm
	fma.rn.f32 %f6443, %f6828, %f6326, %f6439;
	// end inline asm
	// begin inline asm
	fma.rn.f32 %f6447, %f6323, %f6326, %f6435;
	// end inline asm
	// begin inline asm
	fma.rn.f32 %f6451, %f6324, %f6325, %f6447;
	// end inline asm
	// begin inline asm
	fma.rn.f32 %f6455, %f6323, %f6325, %f6443;
	// end inline asm
	// begin inline asm
	fma.rn.f32 %f6459, %f6828, %f6326, %f6455;
	// end inline asm
	// begin inline asm
	fma.rn.f32 %f6463, %f6323, %f6326, %f6451;
	// end inline asm
	// begin inline asm
	fma.rn.f32 %f6467, %f6324, %f6325, %f6463;
	// end inline asm
	// begin inline asm
	fma.rn.f32 %f6471, %f6323, %f6325, %f6459;
	// end inline asm
	// begin inline asm
	fma.rn.f32 %f6475, %f6828, %f6326, %f6471;
	// end inline asm
	// begin inline asm
	fma.rn.f32 %f6479, %f6323, %f6326, %f6467;
	// end inline asm
	// begin inline asm
	fma.rn.f32 %f6483, %f6324, %f6325, %f6479;
	// end inline asm
	// begin inline asm
	fma.rn.f32 %f6487, %f6323, %f6325, %f6475;
	// end inline asm
	// begin inline asm
	fma.rn.f32 %f6491, %f6828, %f6326, %f6487;
	// end inline asm
	// begin inline asm
	fma.rn.f32 %f6495, %f6323, %f6326, %f6483;
	// end inline asm
	// begin inline asm
	fma.rn.f32 %f6499, %f6324, %f6325, %f6495;
	// end inline asm
	// begin inline asm
	fma.rn.f32 %f6503, %f6323, %f6325, %f6491;
	// end inline asm
	// begin inline asm
	fma.rn.f32 %f6507, %f6828, %f6326, %f6503;
	// end inline asm
	// begin inline asm
	fma.rn.f32 %f6511, %f6323, %f6326, %f6499;
	// end inline asm
	// begin inline asm
	fma.rn.f32 %f6515, %f6324, %f6325, %f6511;
	// end inline asm
	// begin inline asm
	fma.rn.f32 %f6519, %f6323, %f6325, %f6507;
	// end inline asm
	// begin inline asm
	fma.rn.f32 %f6523, %f6828, %f6326, %f6519;
	// end inline asm
	// begin inline asm
	fma.rn.f32 %f6527, %f6323, %f6326, %f6515;
	// end inline asm
	// begin inline asm
	fma.rn.f32 %f6531, %f6324, %f6325, %f6527;
	// end inline asm
	// begin inline asm
	fma.rn.f32 %f6535, %f6323, %f6325, %f6523;
	// end inline asm
	// begin inline asm
	fma.rn.f32 %f6539, %f6828, %f6326, %f6535;
	// end inline asm
	// begin inline asm
	fma.rn.f32 %f6543, %f6323, %f6326, %f6531;
	// end inline asm
	// begin inline asm
	fma.rn.f32 %f6547, %f6324, %f6325, %f6543;
	// end inline asm
	// begin inline asm
	fma.rn.f32 %f6551, %f6323, %f6325, %f6539;
	// end inline asm
	// begin inline asm
	fma.rn.f32 %f6555, %f6828, %f6326, %f6551;
	// end inline asm
	// begin inline asm
	fma.rn.f32 %f6559, %f6323, %f6326, %f6547;
	// end inline asm
	// begin inline asm
	fma.rn.f32 %f6563, %f6324, %f6325, %f6559;
	// end inline asm
	// begin inline asm
	fma.rn.f32 %f6567, %f6323, %f6325, %f6555;
	// end inline asm
	// begin inline asm
	fma.rn.f32 %f6571, %f6828, %f6326, %f6567;
	// end inline asm
	// begin inline asm
	fma.rn.f32 %f6575, %f6323, %f6326, %f6563;
	// end inline asm
	// begin inline asm
	fma.rn.f32 %f6579, %f6324, %f6325, %f6575;
	// end inline asm
	// begin inline asm
	fma.rn.f32 %f6583, %f6323, %f6325, %f6571;
	// end inline asm
	// begin inline asm
	fma.rn.f32 %f6587, %f6828, %f6326, %f6583;
	// end inline asm
	// begin inline asm
	fma.rn.f32 %f6591, %f6323, %f6326, %f6579;
	// end inline asm
	// begin inline asm
	fma.rn.f32 %f6595, %f6324, %f6325, %f6591;
	// end inline asm
	// begin inline asm
	fma.rn.f32 %f6599, %f6323, %f6325, %f6587;
	// end inline asm
	// begin inline asm
	fma.rn.f32 %f6603, %f6828, %f6326, %f6599;
	// end inline asm
	// begin inline asm
	fma.rn.f32 %f6607, %f6323, %f6326, %f6595;
	// end inline asm
	// begin inline asm
	fma.rn.f32 %f6611, %f6324, %f6325, %f6607;
	// end inline asm
	// begin inline asm
	fma.rn.f32 %f6615, %f6323, %f6325, %f6603;
	// end inline asm
	// begin inline asm
	fma.rn.f32 %f6619, %f6828, %f6326, %f6615;
	// end inline asm
	// begin inline asm
	fma.rn.f32 %f6623, %f6323, %f6326, %f6611;
	// end inline asm
	// begin inline asm
	fma.rn.f32 %f6627, %f6324, %f6325, %f6623;
	// end inline asm
	// begin inline asm
	fma.rn.f32 %f6631, %f6323, %f6325, %f6619;
	// end inline asm
	// begin inline asm
	fma.rn.f32 %f6635, %f6828, %f6326, %f6631;
	// end inline asm
	// begin inline asm
	fma.rn.f32 %f6639, %f6323, %f6326, %f6627;
	// end inline asm
	// begin inline asm
	fma.rn.f32 %f6643, %f6324, %f6325, %f6639;
	// end inline asm
	// begin inline asm
	fma.rn.f32 %f6647, %f6323, %f6325, %f6635;
	// end inline asm
	// begin inline asm
	fma.rn.f32 %f6651, %f6828, %f6326, %f6647;
	// end inline asm
	// begin inline asm
	fma.rn.f32 %f6655, %f6323, %f6326, %f6643;
	// end inline asm
	// begin inline asm
	fma.rn.f32 %f6659, %f6324, %f6325, %f6655;
	// end inline asm
	// begin inline asm
	fma.rn.f32 %f6663, %f6323, %f6325, %f6651;
	// end inline asm
	// begin inline asm
	fma.rn.f32 %f6667, %f6828, %f6326, %f6663;
	// end inline asm
	// begin inline asm
	fma.rn.f32 %f6671, %f6323, %f6326, %f6659;
	// end inline asm
	// begin inline asm
	fma.rn.f32 %f6675, %f6324, %f6325, %f6671;
	// end inline asm
	// begin inline asm
	fma.rn.f32 %f6679, %f6323, %f6325, %f6667;
	// end inline asm
	// begin inline asm
	fma.rn.f32 %f6683, %f6828, %f6326, %f6679;
	// end inline asm
	// begin inline asm
	fma.rn.f32 %f6687, %f6323, %f6326, %f6675;
	// end inline asm
	// begin inline asm
	fma.rn.f32 %f6691, %f6324, %f6325, %f6687;
	// end inline asm
	// begin inline asm
	fma.rn.f32 %f6695, %f6323, %f6325, %f6683;
	// end inline asm
	// begin inline asm
	fma.rn.f32 %f6699, %f6828, %f6326, %f6695;
	// end inline asm
	// begin inline asm
	fma.rn.f32 %f6703, %f6323, %f6326, %f6691;
	// end inline asm
	// begin inline asm
	fma.rn.f32 %f6707, %f6324, %f6325, %f6703;
	// end inline asm
	// begin inline asm
	fma.rn.f32 %f6711, %f6323, %f6325, %f6699;
	// end inline asm
	// begin inline asm
	fma.rn.f32 %f6715, %f6828, %f6326, %f6711;
	// end inline asm
	// begin inline asm
	fma.rn.f32 %f6719, %f6323, %f6326, %f6707;
	// end inline asm
	// begin inline asm
	fma.rn.f32 %f6723, %f6324, %f6325, %f6719;
	// end inline asm
	// begin inline asm
	fma.rn.f32 %f6727, %f6323, %f6325, %f6715;
	// end inline asm
	// begin inline asm
	fma.rn.f32 %f6731, %f6828, %f6326, %f6727;
	// end inline asm
	// begin inline asm
	fma.rn.f32 %f6735, %f6323, %f6326, %f6723;
	// end inline asm
	// begin inline asm
	fma.rn.f32 %f6739, %f6324, %f6325, %f6735;
	// end inline asm
	// begin inline asm
	fma.rn.f32 %f6743, %f6323, %f6325, %f6731;
	// end inline asm
	// begin inline asm
	fma.rn.f32 %f6747, %f6828, %f6326, %f6743;
	// end inline asm
	// begin inline asm
	fma.rn.f32 %f6751, %f6323, %f6326, %f6739;
	// end inline asm
	// begin inline asm
	fma.rn.f32 %f6755, %f6324, %f6325, %f6751;
	// end inline asm
	// begin inline asm
	fma.rn.f32 %f6759, %f6323, %f6325, %f6747;
	// end inline asm
	// begin inline asm
	fma.rn.f32 %f6763, %f6828, %f6326, %f6759;
	// end inline asm
	// begin inline asm
	fma.rn.f32 %f6767, %f6323, %f6326, %f6755;
	// end inline asm
	// begin inline asm
	fma.rn.f32 %f6771, %f6324, %f6325, %f6767;
	// end inline asm
	// begin inline asm
	fma.rn.f32 %f6775, %f6323, %f6325, %f6763;
	// end inline asm
	// begin inline asm
	fma.rn.f32 %f6779, %f6828, %f6326, %f6775;
	// end inline asm
	// begin inline asm
	fma.rn.f32 %f6783, %f6323, %f6326, %f6771;
	// end inline asm
	// begin inline asm
	fma.rn.f32 %f6787, %f6324, %f6325, %f6783;
	// end inline asm
	// begin inline asm
	fma.rn.f32 %f6791, %f6323, %f6325, %f6779;
	// end inline asm
	// begin inline asm
	fma.rn.f32 %f6795, %f6828, %f6326, %f6791;
	// end inline asm
	// begin inline asm
	fma.rn.f32 %f6799, %f6323, %f6326, %f6787;
	// end inline asm
	// begin inline asm
	fma.rn.f32 %f6803, %f6324, %f6325, %f6799;
	// end inline asm
	// begin inline asm
	fma.rn.f32 %f6807, %f6323, %f6325, %f6795;
	// end inline asm
	// begin inline asm
	fma.rn.f32 %f6811, %f6828, %f6326, %f6807;
	// end inline asm
	// begin inline asm
	fma.rn.f32 %f6815, %f6323, %f6326, %f6803;
	// end inline asm
	// begin inline asm
	fma.rn.f32 %f6819, %f6324, %f6325, %f6815;
	// end inline asm
	// begin inline asm
	fma.rn.f32 %f6823, %f6323, %f6325, %f6811;
	// end inline asm
	// begin inline asm
	fma.rn.f32 %f16646, %f6828, %f6326, %f6823;
	// end inline asm
	// begin inline asm
	fma.rn.f32 %f6831, %f6323, %f6326, %f6819;
	// end inline asm
	// begin inline asm
	fma.rn.f32 %f16647, %f6324, %f6325, %f6831;
	// end inline asm
	add.s32 	%r117, %r117, 1;
	add.s64 	%rd118, %rd118, 16;
	setp.ne.s32 	%p13, %r117, 512;
	@%p13 bra 	$L__BB5_25;
	mov.b32 	%r118, 0;
	mov.u64 	%rd119, %rd137;
$L__BB5_27:
	// begin inline asm
	ld.global.v4.f32 {%f6839, %f6840, %f6841, %f6842}, [%rd119];
	// end inline asm
	neg.f32 	%f7344, %f6840;
	// begin inline asm
	fma.rn.f32 %f6843, %f6839, %f6841, %f16646;
	// end inline asm
	// begin inline asm
	fma.rn.f32 %f6847, %f7344, %f6842, %f6843;
	// end inline asm
	// begin inline asm
	fma.rn.f32 %f6851, %f6839, %f6842, %f16647;
	// end inline asm
	// begin inline asm
	fma.rn.f32 %f6855, %f6840, %f6841, %f6851;
	// end inline asm
	// begin inline asm
	fma.rn.f32 %f6859, %f6839, %f6841, %f6847;
	// end inline asm
	// begin inline asm
	fma.rn.f32 %f6863, %f7344, %f6842, %f6859;
	// end inline asm
	// begin inline asm
	fma.rn.f32 %f6867, %f6839, %f6842, %f6855;
	// end inline asm
	// begin inline asm
	fma.rn.f32 %f6871, %f6840, %f6841, %f6867;
	// end inline asm
	// begin inline asm
	fma.rn.f32 %f6875, %f6839, %f6841, %f6863;
	// end inline asm
	// begin inline asm
	fma.rn.f32 %f6879, %f7344, %f6842, %f6875;
	// end inline asm
	// begin inline asm
	fma.rn.f32 %f6883, %f6839, %f6842, %f6871;
	// end inline asm
	// begin inline asm
	fma.rn.f32 %f6887, %f6840, %f6841, %f6883;
	// end inline asm
	// begin inline asm
	fma.rn.f32 %f6891, %f6839, %f6841, %f6879;
	// end inline asm
	// begin inline asm
	fma.rn.f32 %f6895, %f7344, %f6842, %f6891;
	// end inline asm
	// begin inline asm
	fma.rn.f32 %f6899, %f6839, %f6842, %f6887;
	// end inline asm
	// begin inline asm
	fma.rn.f32 %f6903, %f6840, %f6841, %f6899;
	// end inline asm
	// begin inline asm
	fma.rn.f32 %f6907, %f6839, %f6841, %f6895;
	// end inline asm
	// begin inline asm
	fma.rn.f32 %f6911, %f7344, %f6842, %f6907;
	// end inline asm
	// begin inline asm
	fma.rn.f32 %f6915, %f6839, %f6842, %f6903;
	// end inline asm
	// begin inline asm
	fma.rn.f32 %f6919, %f6840, %f6841, %f6915;
	// end inline asm
	// begin inline asm
	fma.rn.f32 %f6923, %f6839, %f6841, %f6911;
	// end inline asm
	// begin inline asm
	fma.rn.f32 %f6927, %f7344, %f6842, %f6923;
	// end inline asm
	// begin inline asm
	fma.rn.f32 %f6931, %f6839, %f6842, %f6919;
	// end inline asm
	// begin inline asm
	fma.rn.f32 %f6935, %f6840, %f6841, %f6931;
	// end inline asm
	// begin inline asm
	fma.rn.f32 %f6939, %f6839, %f6841, %f6927;
	// end inline asm
	// begin inline asm
	fma.rn.f32 %f6943, %f7344, %f6842, %f6939;
	// end inline asm
	// begin inline asm
	fma.rn.f32 %f6947, %f6839, %f6842, %f6935;
	// end inline asm
	// begin inline asm
	fma.rn.f32 %f6951, %f6840, %f6841, %f6947;
	// end inline asm
	// begin inline asm
	fma.rn.f32 %f6955, %f6839, %f6841, %f6943;
	// end inline asm
	// begin inline asm
	fma.rn.f32 %f6959, %f7344, %f6842, %f6955;
	// end inline asm
	// begin inline asm
	fma.rn.f32 %f6963, %f6839, %f6842, %f6951;
	// end inline asm
	// begin inline asm
	fma.rn.f32 %f6967, %f6840, %f6841, %f6963;
	// end inline asm
	// begin inline asm
	fma.rn.f32 %f6971, %f6839, %f6841, %f6959;
	// end inline asm
	// begin inline asm
	fma.rn.f32 %f6975, %f7344, %f6842, %f6971;
	// end inline asm
	// begin inline asm
	fma.rn.f32 %f6979, %f6839, %f6842, %f6967;
	// end inline asm
	// begin inline asm
	fma.rn.f32 %f6983, %f6840, %f6841, %f6979;
	// end inline asm
	// begin inline asm
	fma.rn.f32 %f6987, %f6839, %f6841, %f6975;
	// end inline asm
	// begin inline asm
	fma.rn.f32 %f6991, %f7344, %f6842, %f6987;
	// end inline asm
	// begin inline asm
	fma.rn.f32 %f6995, %f6839, %f6842, %f6983;
	// end inline asm
	// begin inline asm
	fma.rn.f32 %f6999, %f6840, %f6841, %f6995;
	// end inline asm
	// begin inline asm
	fma.rn.f32 %f7003, %f6839, %f6841, %f6991;
	// end inline asm
	// begin inline asm
	fma.rn.f32 %f7007, %f7344, %f6842, %f7003;
	// end inline asm
	// begin inline asm
	fma.rn.f32 %f7011, %f6839, %f6842, %f6999;
	// end inline asm
	// begin inline asm
	fma.rn.f32 %f7015, %f6840, %f6841, %f7011;
	// end inline asm
	// begin inline asm
	fma.rn.f32 %f7019, %f6839, %f6841, %f7007;
	// end inline asm
	// begin inline asm
	fma.rn.f32 %f7023, %f7344, %f6842, %f7019;
	// end inline asm
	// begin inline asm
	fma.rn.f32 %f7027, %f6839, %f6842, %f7015;
	// end inline asm
	// begin inline asm
	fma.rn.f32 %f7031, %f6840, %f6841, %f7027;
	// end inline asm
	// begin inline asm
	fma.rn.f32 %f7035, %f6839, %f6841, %f7023;
	// end inline asm
	// begin inline asm
	fma.rn.f32 %f7039, %f7344, %f6842, %f7035;
	// end inline asm
	// begin inline asm
	fma.rn.f32 %f7043, %f6839, %f6842, %f7031;
	// end inline asm
	// begin inline asm
	fma.rn.f32 %f7047, %f6840, %f6841, %f7043;
	// end inline asm
	// begin inline asm
	fma.rn.f32 %f7051, %f6839, %f6841, %f7039;
	// end inline asm
	// begin inline asm
	fma.rn.f32 %f7055, %f7344, %f6842, %f7051;
	// end inline asm
	// begin inline asm
	fma.rn.f32 %f7059, %f6839, %f6842, %f7047;
	// end inline asm
	// begin inline asm
	fma.rn.f32 %f7063, %f6840, %f6841, %f7059;
	// end inline asm
	// begin inline asm
	fma.rn.f32 %f7067, %f6839, %f6841, %f7055;
	// end inline asm
	// begin inline asm
	fma.rn.f32 %f7071, %f7344, %f6842, %f7067;
	// end inline asm
	// begin inline asm
	fma.rn.f32 %f7075, %f6839, %f6842, %f7063;
	// end inline asm
	// begin inline asm
	fma.rn.f32 %f7079, %f6840, %f6841, %f7075;
	// end inline asm
	// begin inline asm
	fma.rn.f32 %f7083, %f6839, %f6841, %f7071;
	// end inline asm
	// begin inline asm
	fma.rn.f32 %f7087, %f7344, %f6842, %f7083;
	// end inline asm
	// begin inline asm
	fma.rn.f32 %f7091, %f6839, %f6842, %f7079;
	// end inline asm
	// begin inline asm
	fma.rn.f32 %f7095, %f6840, %f6841, %f7091;
	// end inline asm
	// begin inline asm
	fma.rn.f32 %f7099, %f6839, %f6841, %f7087;
	// end inline asm
	// begin inline asm
	fma.rn.f32 %f7103, %f7344, %f6842, %f7099;
	// end inline asm
	// begin inline asm
	fma.rn.f32 %f7107, %f6839, %f6842, %f7095;
	// end inline asm
	// begin inline asm
	fma.rn.f32 %f7111, %f6840, %f6841, %f7107;
	// end inline asm
	// begin inline asm
	fma.rn.f32 %f7115, %f6839, %f6841, %f7103;
	// end inline asm
	// begin inline asm
	fma.rn.f32 %f7119, %f7344, %f6842, %f7115;
	// end inline asm
	// begin inline asm
	fma.rn.f32 %f7123, %f6839, %f6842, %f7111;
	// end inline asm
	// begin inline asm
	fma.rn.f32 %f7127, %f6840, %f6841, %f7123;
	// end inline asm
	// begin inline asm
	fma.rn.f32 %f7131, %f6839, %f6841, %f7119;
	// end inline asm
	// begin inline asm
	fma.rn.f32 %f7135, %f7344, %f6842, %f7131;
	// end inline asm
	// begin inline asm
	fma.rn.f32 %f7139, %f6839, %f6842, %f7127;
	// end inline asm
	// begin inline asm
	fma.rn.f32 %f7143, %f6840, %f6841, %f7139;
	// end inline asm
	// begin inline asm
	fma.rn.f32 %f7147, %f6839, %f6841, %f7135;
	// end inline asm
	// begin inline asm
	fma.rn.f32 %f7151, %f7344, %f6842, %f7147;
	// end inline asm
	// begin inline asm
	fma.rn.f32 %f7155, %f6839, %f6842, %f7143;
	// end inline asm
	// begin inline asm
	fma.rn.f32 %f7159, %f6840, %f6841, %f7155;
	// end inline asm
	// begin inline asm
	fma.rn.f32 %f7163, %f6839, %f6841, %f7151;
	// end inline asm
	// begin inline asm
	fma.rn.f32 %f7167, %f7344, %f6842, %f7163;
	// end inline asm
	// begin inline asm
	fma.rn.f32 %f7171, %f6839, %f6842, %f7159;
	// end inline asm
	// begin inline asm
	fma.rn.f32 %f7175, %f6840, %f6841, %f7171;
	// end inline asm
	// begin inline asm
	fma.rn.f32 %f7179, %f6839, %f6841, %f7167;
	// end inline asm
	// begin inline asm
	fma.rn.f32 %f7183, %f7344, %f6842, %f7179;
	// end inline asm
	// begin inline asm
	fma.rn.f32 %f7187, %f6839, %f6842, %f7175;
	// end inline asm
	// begin inline asm
	fma.rn.f32 %f7191, %f6840, %f6841, %f7187;
	// end inline asm
	// begin inline asm
	fma.rn.f32 %f7195, %f6839, %f6841, %f7183;
	// end inline asm
	// begin inline asm
	fma.rn.f32 %f7199, %f7344, %f6842, %f7195;
	// end inline asm
	// begin inline asm
	fma.rn.f32 %f7203, %f6839, %f6842, %f7191;
	// end inline asm
	// begin inline asm
	fma.rn.f32 %f7207, %f6840, %f6841, %f7203;
	// end inline asm
	// begin inline asm
	fma.rn.f32 %f7211, %f6839, %f6841, %f7199;
	// end inline asm
	// begin inline asm
	fma.rn.f32 %f7215, %f7344, %f6842, %f7211;
	// end inline asm
	// begin inline asm
	fma.rn.f32 %f7219, %f6839, %f6842, %f7207;
	// end inline asm
	// begin inline asm
	fma.rn.f32 %f7223, %f6840, %f6841, %f7219;
	// end inline asm
	// begin inline asm
	fma.rn.f32 %f7227, %f6839, %f6841, %f7215;
	// end inline asm
	// begin inline asm
	fma.rn.f32 %f7231, %f7344, %f6842, %f7227;
	// end inline asm
	// begin inline asm
	fma.rn.f32 %f7235, %f6839, %f6842, %f7223;
	// end inline asm
	// begin inline asm
	fma.rn.f32 %f7239, %f6840, %f6841, %f7235;
	// end inline asm
	// begin inline asm
	fma.rn.f32 %f7243, %f6839, %f6841, %f7231;
	// end inline asm
	// begin inline asm
	fma.rn.f32 %f7247, %f7344, %f6842, %f7243;
	// end inline asm
	// begin inline asm
	fma.rn.f32 %f7251, %f6839, %f6842, %f7239;
	// end inline asm
	// begin inline asm
	fma.rn.f32 %f7255, %f6840, %f6841, %f7251;
	// end inline asm
	// begin inline asm
	fma.rn.f32 %f7259, %f6839, %f6841, %f7247;
	// end inline asm
	// begin inline asm
	fma.rn.f32 %f7263, %f7344, %f6842, %f7259;
	// end inline asm
	// begin inline asm
	fma.rn.f32 %f7267, %f6839, %f6842, %f7255;
	// end inline asm
	// begin inline asm
	fma.rn.f32 %f7271, %f6840, %f6841, %f7267;
	// end inline asm
	// begin inline asm
	fma.rn.f32 %f7275, %f6839, %f6841, %f7263;
	// end inline asm
	// begin inline asm
	fma.rn.f32 %f7279, %f7344, %f6842, %f7275;
	// end inline asm
	// begin inline asm
	fma.rn.f32 %f7283, %f6839, %f6842, %f7271;
	// end inline asm
	// begin inline asm
	fma.rn.f32 %f7287, %f6840, %f6841, %f7283;
	// end inline asm
	// begin inline asm
	fma.rn.f32 %f7291, %f6839, %f6841, %f7279;
	// end inline asm
	// begin inline asm
	fma.rn.f32 %f7295, %f7344, %f6842, %f7291;
	// end inline asm
	// begin inline asm
	fma.rn.f32 %f7299, %f6839, %f6842, %f7287;
	// end inline asm
	// begin inline asm
	fma.rn.f32 %f7303, %f6840, %f6841, %f7299;
	// end inline asm
	// begin inline asm
	fma.rn.f32 %f7307, %f6839, %f6841, %f7295;
	// end inline asm
	// begin inline asm
	fma.rn.f32 %f7311, %f7344, %f6842, %f7307;
	// end inline asm
	// begin inline asm
	fma.rn.f32 %f7315, %f6839, %f6842, %f7303;
	// end inline asm
	// begin inline asm
	fma.rn.f32 %f7319, %f6840, %f6841, %f7315;
	// end inline asm
	// begin inline asm
	fma.rn.f32 %f7323, %f6839, %f6841, %f7311;
	// end inline asm
	// begin inline asm
	fma.rn.f32 %f7327, %f7344, %f6842, %f7323;
	// end inline asm
	// begin inline asm
	fma.rn.f32 %f7331, %f6839, %f6842, %f7319;
	// end inline asm
	// begin inline asm
	fma.rn.f32 %f7335, %f6840, %f6841, %f7331;
	// end inline asm
	// begin inline asm
	fma.rn.f32 %f7339, %f6839, %f6841, %f7327;
	// end inline asm
	// begin inline asm
	fma.rn.f32 %f16646, %f7344, %f6842, %f7339;
	// end inline asm
	// begin inline asm
	fma.rn.f32 %f7347, %f6839, %f6842, %f7335;
	// end inline asm
	// begin inline asm
	fma.rn.f32 %f16647, %f6840, %f6841, %f7347;
	// end inline asm
	add.s32 	%r118, %r118, 1;
	add.s64 	%rd119, %rd119, 16;
	setp.ne.s32 	%p14, %r118, 512;
	@%p14 bra 	$L__BB5_27;
	mov.b32 	%r119, 0;
	mov.u64 	%rd120, %rd137;
$L__BB5_29:
	// begin inline asm
	ld.global.v4.f32 {%f7355, %f7356, %f7357, %f7358}, [%rd120];
	// end inline asm
	neg.f32 	%f7860, %f7356;
	// begin inline asm
	fma.rn.f32 %f7359, %f7355, %f7357, %f16646;
	// end inline asm
	// begin inline asm
	fma.rn.f32 %f7363, %f7860, %f7358, %f7359;
	// end inline asm
	// begin inline asm
	fma.rn.f32 %f7367, %f7355, %f7358, %f16647;
	// end inline asm
	// begin inline asm
	fma.rn.f32 %f7371, %f7356, %f7357, %f7367;
	// end inline asm
	// begin inline asm
	fma.rn.f32 %f7375, %f7355, %f7357, %f7363;
	// end inline asm
	// begin inline asm
	fma.rn.f32 %f7379, %f7860, %f7358, %f7375;
	// end inline asm
	// begin inline asm
	fma.rn.f32 %f7383, %f7355, %f7358, %f7371;
	// end inline asm
	// begin inline asm
	fma.rn.f32 %f7387, %f7356, %f7357, %f7383;
	// end inline asm
	// begin inline asm
	fma.rn.f32 %f7391, %f7355, %f7357, %f7379;
	// end inline asm
	// begin inline asm
	fma.rn.f32 %f7395, %f7860, %f7358, %f7391;
	// end inline asm
	// begin inline asm
	fma.rn.f32 %f7399, %f7355, %f7358, %f7387;
	// end inline asm
	// begin inline asm
	fma.rn.f32 %f7403, %f7356, %f7357, %f7399;
	// end inline asm
	// begin inline asm
	fma.rn.f32 %f7407, %f7355, %f7357, %f7395;
	// end inline asm
	// begin inline asm
	fma.rn.f32 %f7411, %f7860, %f7358, %f7407;
	// end inline asm
	// begin inline asm
	fma.rn.f32 %f7415, %f7355, %f7358, %f7403;
	// end inline asm
	// begin inline asm
	fma.rn.f32 %f7419, %f7356, %f7357, %f7415;
	// end inline asm
	// begin inline asm
	fma.rn.f32 %f7423, %f7355, %f7357, %f7411;
	// end inline asm
	// begin inline asm
	fma.rn.f32 %f7427, %f7860, %f7358, %f7423;
	// end inline asm
	// begin inline asm
	fma.rn.f32 %f7431, %f7355, %f7358, %f7419;
	// end inline asm
	// begin inline asm
	fma.rn.f32 %f7435, %f7356, %f7357, %f7431;
	// end inline asm
	// begin inline asm
	fma.rn.f32 %f7439, %f7355, %f7357, %f7427;
	// end inline asm
	// begin inline asm
	fma.rn.f32 %f7443, %f7860, %f7358, %f7439;
	// end inline asm
	// begin inline asm
	fma.rn.f32 %f7447, %f7355, %f7358, %f7435;
	// end inline asm
	// begin inline asm
	fma.rn.f32 %f7451, %f7356, %f7357, %f7447;
	// end inline asm
	// begin inline asm
	fma.rn.f32 %f7455, %f7355, %f7357, %f7443;
	// end inline asm
	// begin inline asm
	fma.rn.f32 %f7459, %f7860, %f7358, %f7455;
	// end inline asm
	// begin inline asm
	fma.rn.f32 %f7463, %f7355, %f7358, %f7451;
	// end inline asm
	// begin inline asm
	fma.rn.f32 %f7467, %f7356, %f7357, %f7463;
	// end inline asm
	// begin inline asm
	fma.rn.f32 %f7471, %f7355, %f7357, %f7459;
	// end inline asm
	// begin inline asm
	fma.rn.f32 %f7475, %f7860, %f7358, %f7471;
	// end inline asm
	// begin inline asm
	fma.rn.f32 %f7479, %f7355, %f7358, %f7467;
	// end inline asm
	// begin inline asm
	fma.rn.f32 %f7483, %f7356, %f7357, %f7479;
	// end inline asm
	// begin inline asm
	fma.rn.f32 %f7487, %f7355, %f7357, %f7475;
	// end inline asm
	// begin inline asm
	fma.rn.f32 %f7491, %f7860, %f7358, %f7487;
	// end inline asm
	// begin inline asm
	fma.rn.f32 %f7495, %f7355, %f7358, %f7483;
	// end inline asm
	// begin inline asm
	fma.rn.f32 %f7499, %f7356, %f7357, %f7495;
	// end inline asm
	// begin inline asm
	fma.rn.f32 %f7503, %f7355, %f7357, %f7491;
	// end inline asm
	// begin inline asm
	fma.rn.f32 %f7507, %f7860, %f7358, %f7503;
	// end inline asm
	// begin inline asm
	fma.rn.f32 %f7511, %f7355, %f7358, %f7499;
	// end inline asm
	// begin inline asm
	fma.rn.f32 %f7515, %f7356, %f7357, %f7511;
	// end inline asm
	// begin inline asm
	fma.rn.f32 %f7519, %f7355, %f7357, %f7507;
	// end inline asm
	// begin inline asm
	fma.rn.f32 %f7523, %f7860, %f7358, %f7519;
	// end inline asm
	// begin inline asm
	fma.rn.f32 %f7527, %f7355, %f7358, %f7515;
	// end inline asm
	// begin inline asm
	fma.rn.f32 %f7531, %f7356, %f7357, %f7527;
	// end inline asm
	// begin inline asm
	fma.rn.f32 %f7535, %f7355, %f7357, %f7523;
	// end inline asm
	// begin inline asm
	fma.rn.f32 %f7539, %f7860, %f7358, %f7535;
	// end inline asm
	// begin inline asm
	fma.rn.f32 %f7543, %f7355, %f7358, %f7531;
	// end inline asm
	// begin inline asm
	fma.rn.f32 %f7547, %f7356, %f7357, %f7543;
	// end inline asm
	// begin inline asm
	fma.rn.f32 %f7551, %f7355, %f7357, %f7539;
	// end inline asm
	// begin inline asm
	fma.rn.f32 %f7555, %f7860, %f7358, %f7551;
	// end inline asm
	// begin inline asm
	fma.rn.f32 %f7559, %f7355, %f7358, %f7547;
	// end inline asm
	// begin inline asm
	fma.rn.f32 %f7563, %f7356, %f7357, %f7559;
	// end inline asm
	// begin inline asm
	fma.rn.f32 %f7567, %f7355, %f7357, %f7555;
	// end inline asm
	// begin inline asm
	fma.rn.f32 %f7571, %f7860, %f7358, %f7567;
	// end inline asm
	// begin inline asm
	fma.rn.f32 %f7575, %f7355, %f7358, %f7563;
	// end inline asm
	// begin inline asm
	fma.rn.f32 %f7579, %f7356, %f7357, %f7575;
	// end inline asm
	// begin inline asm
	fma.rn.f32 %f7583, %f7355, %f7357, %f7571;
	// end inline asm
	// begin inline asm
	fma.rn.f32 %f7587, %f7860, %f7358, %f7583;
	// end inline asm
	// begin inline asm
	fma.rn.f32 %f7591, %f7355, %f7358, %f7579;
	// end inline asm
	// begin inline asm
	fma.rn.f32 %f7595, %f7356, %f7357, %f7591;
	// end inline asm
	// begin inline asm
	fma.rn.f32 %f7599, %f7355, %f7357, %f7587;
	// end inline asm
	// begin inline asm
	fma.rn.f32 %f7603, %f7860, %f7358, %f7599;
	// end inline asm
	// begin inline asm
	fma.rn.f32 %f7607, %f7355, %f7358, %f7595;
	// end inline asm
	// begin inline asm
	fma.rn.f32 %f7611, %f7356, %f7357, %f7607;
	// end inline asm
	// begin inline asm
	fma.rn.f32 %f7615, %f7355, %f7357, %f7603;
	// end inline asm
	// begin inline asm
	fma.rn.f32 %f7619, %f7860, %f7358, %f7615;
	// end inline asm
	// begin inline asm
	fma.rn.f32 %f7623, %f7355, %f7358, %f7611;
	// end inline asm
	// begin inline asm
	fma.rn.f32 %f7627, %f7356, %f7357, %f7623;
	// end inline asm
	// begin inline asm
	fma.rn.f32 %f7631, %f7355, %f7357, %f7619;
	// end inline asm
	// begin inline asm
	fma.rn.f32 %f7635, %f7860, %f7358, %f7631;
	// end inline asm
	// begin inline asm
	fma.rn.f32 %f7639, %f7355, %f7358, %f7627;
	// end inline asm
	// begin inline asm
	fma.rn.f32 %f7643, %f7356, %f7357, %f7639;
	// end inline asm
	// begin inline asm
	fma.rn.f32 %f7647, %f7355, %f7357, %f7635;
	// end inline asm
	// begin inline asm
	fma.rn.f32 %f7651, %f7860, %f7358, %f7647;
	// end inline asm
	// begin inline asm
	fma.rn.f32 %f7655, %f7355, %f7358, %f7643;
	// end inline asm
	// begin inline asm
	fma.rn.f32 %f7659, %f7356, %f7357, %f7655;
	// end inline asm
	// begin inline asm
	fma.rn.f32 %f7663, %f7355, %f7357, %f7651;
	// end inline asm
	// begin inline asm
	fma.rn.f32 %f7667, %f7860, %f7358, %f7663;
	// end inline asm
	// begin inline asm
	fma.rn.f32 %f7671, %f7355, %f7358, %f7659;
	// end inline asm
	// begin inline asm
	fma.rn.f32 %f7675, %f7356, %f7357, %f7671;
	// end inline asm
	// begin inline asm
	fma.rn.f32 %f7679, %f7355, %f7357, %f7667;
	// end inline asm
	// begin inline asm
	fma.rn.f32 %f7683, %f7860, %f7358, %f7679;
	// end inline asm
	// begin inline asm
	fma.rn.f32 %f7687, %f7355, %f7358, %f7675;
	// end inline asm
	// begin inline asm
	fma.rn.f32 %f7691, %f7356, %f7357, %f7687;
	// end inline asm
	// begin inline asm
	fma.rn.f32 %f7695, %f7355, %f7357, %f7683;
	// end inline asm
	// begin inline asm
	fma.rn.f32 %f7699, %f7860, %f7358, %f7695;
	// end inline asm
	// begin inline asm
	fma.rn.f32 %f7703, %f7355, %f7358, %f7691;
	// end inline asm
	// begin inline asm
	fma.rn.f32 %f7707, %f7356, %f7357, %f7703;
	// end inline asm
	// begin inline asm
	fma.rn.f32 %f7711, %f7355, %f7357, %f7699;
	// end inline asm
	// begin inline asm
	fma.rn.f32 %f7715, %f7860, %f7358, %f7711;
	// end inline asm
	// begin inline asm
	fma.rn.f32 %f7719, %f7355, %f7358, %f7707;
	// end inline asm
	// begin inline asm
	fma.rn.f32 %f7723, %f7356, %f7357, %f7719;
	// end inline asm
	// begin inline asm
	fma.rn.f32 %f7727, %f7355, %f7357, %f7715;
	// end inline asm
	// begin inline asm
	fma.rn.f32 %f7731, %f7860, %f7358, %f7727;
	// end inline asm
	// begin inline asm
	fma.rn.f32 %f7735, %f7355, %f7358, %f7723;
	// end inline asm
	// begin inline asm
	fma.rn.f32 %f7739, %f7356, %f7357, %f7735;
	// end inline asm
	// begin inline asm
	fma.rn.f32 %f7743, %f7355, %f7357, %f7731;
	// end inline asm
	// begin inline asm
	fma.rn.f32 %f7747, %f7860, %f7358, %f7743;
	// end inline asm
	// begin inline asm
	fma.rn.f32 %f7751, %f7355, %f7358, %f7739;
	// end inline asm
	// begin inline asm
	fma.rn.f32 %f7755, %f7356, %f7357, %f7751;
	// end inline asm
	// begin inline asm
	fma.rn.f32 %f7759, %f7355, %f7357, %f7747;
	// end inline asm
	// begin inline asm
	fma.rn.f32 %f7763, %f7860, %f7358, %f7759;
	// end inline asm
	// begin inline asm
	fma.rn.f32 %f7767, %f7355, %f7358, %f7755;
	// end inline asm
	// begin inline asm
	fma.rn.f32 %f7771, %f7356, %f7357, %f7767;
	// end inline asm
	// begin inline asm
	fma.rn.f32 %f7775, %f7355, %f7357, %f7763;
	// end inline asm
	// begin inline asm
	fma.rn.f32 %f7779, %f7860, %f7358, %f7775;
	// end inline asm
	// begin inline asm
	fma.rn.f32 %f7783, %f7355, %f7358, %f7771;
	// end inline asm
	// begin inline asm
	fma.rn.f32 %f7787, %f7356, %f7357, %f7783;
	// end inline asm
	// begin inline asm
	fma.rn.f32 %f7791, %f7355, %f7357, %f7779;
	// end inline asm
	// begin inline asm
	fma.rn.f32 %f7795, %f7860, %f7358, %f7791;
	// end inline asm
	// begin inline asm
	fma.rn.f32 %f7799, %f7355, %f7358, %f7787;
	// end inline asm
	// begin inline asm
	fma.rn.f32 %f7803, %f7356, %f7357, %f7799;
	// end inline asm
	// begin inline asm
	fma.rn.f32 %f7807, %f7355, %f7357, %f7795;
	// end inline asm
	// begin inline asm
	fma.rn.f32 %f7811, %f7860, %f7358, %f7807;
	// end inline asm
	// begin inline asm
	fma.rn.f32 %f7815, %f7355, %f7358, %f7803;
	// end inline asm
	// begin inline asm
	fma.rn.f32 %f7819, %f7356, %f7357, %f7815;
	// end inline asm
	// begin inline asm
	fma.rn.f32 %f7823, %f7355, %f7357, %f7811;
	// end inline asm
	// begin inline asm
	fma.rn.f32 %f7827, %f7860, %f7358, %f7823;
	// end inline asm
	// begin inline asm
	fma.rn.f32 %f7831, %f7355, %f7358, %f7819;
	// end inline asm
	// begin inline asm
	fma.rn.f32 %f7835, %f7356, %f7357, %f7831;
	// end inline asm
	// begin inline asm
	fma.rn.f32 %f7839, %f7355, %f7357, %f7827;
	// end inline asm
	// begin inline asm
	fma.rn.f32 %f7843, %f7860, %f7358, %f7839;
	// end inline asm
	// begin inline asm
	fma.rn.f32 %f7847, %f7355, %f7358, %f7835;
	// end inline asm
	// begin inline asm
	fma.rn.f32 %f7851, %f7356, %f7357, %f7847;
	// end inline asm
	// begin inline asm
	fma.rn.f32 %f7855, %f7355, %f7357, %f7843;
	// end inline asm
	// begin inline asm
	fma.rn.f32 %f16646, %f7860, %f7358, %f7855;
	// end inline asm
	// begin inline asm
	fma.rn.f32 %f7863, %f7355, %f7358, %f7851;
	// end inline asm
	// begin inline asm
	fma.rn.f32 %f16647, %f7356, %f7357, %f7863;
	// end inline asm
	add.s32 	%r119, %r119, 1;
	add.s64 	%rd120, %rd120, 16;
	setp.ne.s32 	%p15, %r119, 512;
	@%p15 bra 	$L__BB5_29;
	mov.b32 	%r120, 0;
	mov.u64 	%rd121, %rd137;
$L__BB5_31:
	// begin inline asm
	ld.global.v4.f32 {%f7871, %f7872, %f7873, %f7874}, [%rd121];
	// end inline asm
	neg.f32 	%f8376, %f7872;
	// begin inline asm
	fma.rn.f32 %f7875, %f7871, %f7873, %f16646;
	// end inline asm
	// begin inline asm
	fma.rn.f32 %f7879, %f8376, %f7874, %f7875;
	// end inline asm
	// begin inline asm
	fma.rn.f32 %f7883, %f7871, %f7874, %f16647;
	// end inline asm
	// begin inline asm
	fma.rn.f32 %f7887, %f7872, %f7873, %f7883;
	// end inline asm
	// begin inline asm
	fma.rn.f32 %f7891, %f7871, %f7873, %f7879;
	// end inline asm
	// begin inline asm
	fma.rn.f32 %f7895, %f8376, %f7874, %f7891;
	// end inline asm
	// begin inline asm
	fma.rn.f32 %f7899, %f7871, %f7874, %f7887;
	// end inline asm
	// begin inline asm
	fma.rn.f32 %f7903, %f7872, %f7873, %f7899;
	// end inline asm
	// begin inline asm
	fma.rn.f32 %f7907, %f7871, %f7873, %f7895;
	// end inline asm
	// begin inline asm
	fma.rn.f32 %f7911, %f8376, %f7874, %f7907;
	// end inline asm
	// begin inline asm
	fma.rn.f32 %f7915, %f7871, %f7874, %f7903;
	// end inline asm
	// begin inline asm
	fma.rn.f32 %f7919, %f7872, %f7873, %f7915;
	// end inline asm
	// begin inline asm
	fma.rn.f32 %f7923, %f7871, %f7873, %f7911;
	// end inline asm
	// begin inline asm
	fma.rn.f32 %f7927, %f8376, %f7874, %f7923;
	// end inline asm
	// begin inline asm
	fma.rn.f32 %f7931, %f7871, %f7874, %f7919;
	// end inline asm
	// begin inline asm
	fma.rn.f32 %f7935, %f7872, %f7873, %f7931;
	// end inline asm
	// begin inline asm
	fma.rn.f32 %f7939, %f7871, %f7873, %f7927;
	// end inline asm
	// begin inline asm
	fma.rn.f32 %f7943, %f8376, %f7874, %f7939;
	// end inline asm
	// begin inline asm
	fma.rn.f32 %f7947, %f7871, %f7874, %f7935;
	// end inline asm
	// begin inline asm
	fma.rn.f32 %f7951, %f7872, %f7873, %f7947;
	// end inline asm
	// begin inline asm
	fma.rn.f32 %f7955, %f7871, %f7873, %f7943;
	// end inline asm
	// begin inline asm
	fma.rn.f32 %f7959, %f8376, %f7874, %f7955;
	// end inline asm
	// begin inline asm
	fma.rn.f32 %f7963, %f7871, %f7874, %f7951;
	// end inline asm
	// begin inline asm
	fma.rn.f32 %f7967, %f7872, %f7873, %f7963;
	// end inline asm
	// begin inline asm
	fma.rn.f32 %f7971, %f7871, %f7873, %f7959;
	// end inline asm
	// begin inline asm
	fma.rn.f32 %f7975, %f8376, %f7874, %f7971;
	// end inline asm
	// begin inline asm
	fma.rn.f32 %f7979, %f7871, %f7874, %f7967;
	// end inline asm
	// begin inline asm
	fma.rn.f32 %f7983, %f7872, %f7873, %f7979;
	// end inline asm
	// begin inline asm
	fma.rn.f32 %f7987, %f7871, %f7873, %f7975;
	// end inline asm
	// begin inline asm
	fma.rn.f32 %f7991, %f8376, %f7874, %f7987;
	// end inline asm
	// begin inline asm
	fma.rn.f32 %f7995, %f7871, %f7874, %f7983;
	// end inline asm
	// begin inline asm
	fma.rn.f32 %f7999, %f7872, %f7873, %f7995;
	// end inline asm
	// begin inline asm
	fma.rn.f32 %f8003, %f7871, %f7873, %f7991;
	// end inline asm
	// begin inline asm
	fma.rn.f32 %f8007, %f8376, %f7874, %f8003;
	// end inline asm
	// begin inline asm
	fma.rn.f32 %f8011, %f7871, %f7874, %f7999;
	// end inline asm
	// begin inline asm
	fma.rn.f32 %f8015, %f7872, %f7873, %f8011;
	// end inline asm
	// begin inline asm
	fma.rn.f32 %f8019, %f7871, %f7873, %f8007;
	// end inline asm
	// begin inline asm
	fma.rn.f32 %f8023, %f8376, %f7874, %f8019;
	// end inline asm
	// begin inline asm
	fma.rn.f32 %f8027, %f7871, %f7874, %f8015;
	// end inline asm
	// begin inline asm
	fma.rn.f32 %f8031, %f7872, %f7873, %f8027;
	// end inline asm
	// begin inline asm
	fma.rn.f32 %f8035, %f7871, %f7873, %f8023;
	// end inline asm
	// begin inline asm
	fma.rn.f32 %f8039, %f8376, %f7874, %f8035;
	// end inline asm
	// begin inline asm
	fma.rn.f32 %f8043, %f7871, %f7874, %f8031;
	// end inline asm
	// begin inline asm
	fma.rn.f32 %f8047, %f7872, %f7873, %f8043;
	// end inline asm
	// begin inline asm
	fma.rn.f32 %f8051, %f7871, %f7873, %f8039;
	// end inline asm
	// begin inline asm
	fma.rn.f32 %f8055, %f8376, %f7874, %f8051;
	// end inline asm
	// begin inline asm
	fma.rn.f32 %f8059, %f7871, %f7874, %f8047;
	// end inline asm
	// begin inline asm
	fma.rn.f32 %f8063, %f7872, %f7873, %f8059;
	// end inline asm
	// begin inline asm
	fma.rn.f32 %f8067, %f7871, %f7873, %f8055;
	// end inline asm
	// begin inline asm
	fma.rn.f32 %f8071, %f8376, %f7874, %f8067;
	// end inline asm
	// begin inline asm
	fma.rn.f32 %f8075, %f7871, %f7874, %f8063;
	// end inline asm
	// begin inline asm
	fma.rn.f32 %f8079, %f7872, %f7873, %f8075;
	// end inline asm
	// begin inline asm
	fma.rn.f32 %f8083, %f7871, %f7873, %f8071;
	// end inline asm
	// begin inline asm
	fma.rn.f32 %f8087, %f8376, %f7874, %f8083;
	// end inline asm
	// begin inline asm
	fma.rn.f32 %f8091, %f7871, %f7874, %f8079;
	// end inline asm
	// begin inline asm
	fma.rn.f32 %f8095, %f7872, %f7873, %f8091;
	// end inline asm
	// begin inline asm
	fma.rn.f32 %f8099, %f7871, %f7873, %f8087;
	// end inline asm
	// begin inline asm
	fma.rn.f32 %f8103, %f8376, %f7874, %f8099;
	// end inline asm
	// begin inline asm
	fma.rn.f32 %f8107, %f7871, %f7874, %f8095;
	// end inline asm
	// begin inline asm
	fma.rn.f32 %f8111, %f7872, %f7873, %f8107;
	// end inline asm
	// begin inline asm
	fma.rn.f32 %f8115, %f7871, %f7873, %f8103;
	// end inline asm
	// begin inline asm
	fma.rn.f32 %f8119, %f8376, %f7874, %f8115;
	// end inline asm
	// begin inline asm
	fma.rn.f32 %f8123, %f7871, %f7874, %f8111;
	// end inline asm
	// begin inline asm
	fma.rn.f32 %f8127, %f7872, %f7873, %f8123;
	// end inline asm
	// begin inline asm
	fma.rn.f32 %f8131, %f7871, %f7873, %f8119;
	// end inline asm
	// begin inline asm
	fma.rn.f32 %f8135, %f8376, %f7874, %f8131;
	// end inline asm
	// begin inline asm
	fma.rn.f32 %f8139, %f7871, %f7874, %f8127;
	// end inline asm
	// begin inline asm
	fma.rn.f32 %f8143, %f7872, %f7873, %f8139;
	// end inline asm
	// begin inline asm
	fma.rn.f32 %f8147, %f7871, %f7873, %f8135;
	// end inline asm
	// begin inline asm
	fma.rn.f32 %f8151, %f8376, %f7874, %f8147;
	// end inline asm
	// begin inline asm
	fma.rn.f32 %f8155, %f7871, %f7874, %f8143;
	// end inline asm
	// begin inline asm
	fma.rn.f32 %f8159, %f7872, %f7873, %f8155;
	// end inline asm
	// begin inline asm
	fma.rn.f32 %f8163, %f7871, %f7873, %f8151;
	// end inline asm
	// begin inline asm
	fma.rn.f32 %f8167, %f8376, %f7874, %f8163;
	// end inline asm
	// begin inline asm
	fma.rn.f32 %f8171, %f7871, %f7874, %f8159;
	// end inline asm
	// begin inline asm
	fma.rn.f32 %f8175, %f7872, %f7873, %f8171;
	// end inline asm
	// begin inline asm
	fma.rn.f32 %f8179, %f7871, %f7873, %f8167;
	// end inline asm
	// begin inline asm
	fma.rn.f32 %f8183, %f8376, %f7874, %f8179;
	// end inline asm
	// begin inline asm
	fma.rn.f32 %f8187, %f7871, %f7874, %f8175;
	// end inline asm
	// begin inline asm
	fma.rn.f32 %f8191, %f7872, %f7873, %f8187;
	// end inline asm
	// begin inline asm
	fma.rn.f32 %f8195, %f7871, %f7873, %f8183;
	// end inline asm
	// begin inline asm
	fma.rn.f32 %f8199, %f8376, %f7874, %f8195;
	// end inline asm
	// begin inline asm
	fma.rn.f32 %f8203, %f7871, %f7874, %f8191;
	// end inline asm
	// begin inline asm
	fma.rn.f32 %f8207, %f7872, %f7873, %f8203;
	// end inline asm
	// begin inline asm
	fma.rn.f32 %f8211, %f7871, %f7873, %f8199;
	// end inline asm
	// begin inline asm
	fma.rn.f32 %f8215, %f8376, %f7874, %f8211;
	// end inline asm
	// begin inline asm
	fma.rn.f32 %f8219, %f7871, %f7874, %f8207;
	// end inline asm
	// begin inline asm
	fma.rn.f32 %f8223, %f7872, %f7873, %f8219;
	// end inline asm
	// begin inline asm
	fma.rn.f32 %f8227, %f7871, %f7873, %f8215;
	// end inline asm
	// begin inline asm
	fma.rn.f32 %f8231, %f8376, %f7874, %f8227;
	// end inline asm
	// begin inline asm
	fma.rn.f32 %f8235, %f7871, %f7874, %f8223;
	// end inline asm
	// begin inline asm
	fma.rn.f32 %f8239, %f7872, %f7873, %f8235;
	// end inline asm
	// begin inline asm
	fma.rn.f32 %f8243, %f7871, %f7873, %f8231;
	// end inline asm
	// begin inline asm
	fma.rn.f32 %f8247, %f8376, %f7874, %f8243;
	// end inline asm
	// begin inline asm
	fma.rn.f32 %f8251, %f7871, %f7874, %f8239;
	// end inline asm
	// begin inline asm
	fma.rn.f32 %f8255, %f7872, %f7873, %f8251;
	// end inline asm
	// begin inline asm
	fma.rn.f32 %f8259, %f7871, %f7873, %f8247;
	// end inline asm
	// begin inline asm
	fma.rn.f32 %f8263, %f8376, %f7874, %f8259;
	// end inline asm
	// begin inline asm
	fma.rn.f32 %f8267, %f7871, %f7874, %f8255;
	// end inline asm
	// begin inline asm
	fma.rn.f32 %f8271, %f7872, %f7873, %f8267;
	// end inline asm
	// begin inline asm
	fma.rn.f32 %f8275, %f7871, %f7873, %f8263;
	// end inline asm
	// begin inline asm
	fma.rn.f32 %f8279, %f8376, %f7874, %f8275;
	// end inline asm
	// begin inline asm
	fma.rn.f32 %f8283, %f7871, %f7874, %f8271;
	// end inline asm
	// begin inline asm
	fma.rn.f32 %f8287, %f7872, %f7873, %f8283;
	// end inline asm
	// begin inline asm
	fma.rn.f32 %f8291, %f7871, %f7873, %f8279;
	// end inline asm
	// begin inline asm
	fma.rn.f32 %f8295, %f8376, %f7874, %f8291;
	// end inline asm
	// begin inline asm
	fma.rn.f32 %f8299, %f7871, %f7874, %f8287;
	// end inline asm
	// begin inline asm
	fma.rn.f32 %f8303, %f7872, %f7873, %f8299;
	// end inline asm
	// begin inline asm
	fma.rn.f32 %f8307, %f7871, %f7873, %f8295;
	// end inline asm
	// begin inline asm
	fma.rn.f32 %f8311, %f8376, %f7874, %f8307;
	// end inline asm
	// begin inline asm
	fma.rn.f32 %f8315, %f7871, %f7874, %f8303;
	// end inline asm
	// begin inline asm
	fma.rn.f32 %f8319, %f7872, %f7873, %f8315;
	// end inline asm
	// begin inline asm
	fma.rn.f32 %f8323, %f7871, %f7873, %f8311;
	// end inline asm
	// begin inline asm
	fma.rn.f32 %f8327, %f8376, %f7874, %f8323;
	// end inline asm
	// begin inline asm
	fma.rn.f32 %f8331, %f7871, %f7874, %f8319;
	// end inline asm
	// begin inline asm
	fma.rn.f32 %f8335, %f7872, %f7873, %f8331;
	// end inline asm
	// begin inline asm
	fma.rn.f32 %f8339, %f7871, %f7873, %f8327;
	// end inline asm
	// begin inline asm
	fma.rn.f32 %f8343, %f8376, %f7874, %f8339;
	// end inline asm
	// begin inline asm
	fma.rn.f32 %f8347, %f7871, %f7874, %f8335;
	// end inline asm
	// begin inline asm
	fma.rn.f32 %f8351, %f7872, %f7873, %f8347;
	// end inline asm
	// begin inline asm
	fma.rn.f32 %f8355, %f7871, %f7873, %f8343;
	// end inline asm
	// begin inline asm
	fma.rn.f32 %f8359, %f8376, %f7874, %f8355;
	// end inline asm
	// begin inline asm
	fma.rn.f32 %f8363, %f7871, %f7874, %f8351;
	// end inline asm
	// begin inline asm
	fma.rn.f32 %f8367, %f7872, %f7873, %f8363;
	// end inline asm
	// begin inline asm
	fma.rn.f32 %f8371, %f7871, %f7873, %f8359;
	// end inline asm
	// begin inline asm
	fma.rn.f32 %f16646, %f8376, %f7874, %f8371;
	// end inline asm
	// begin inline asm
	fma.rn.f32 %f8379, %f7871, %f7874, %f8367;
	// end inline asm
	// begin inline asm
	fma.rn.f32 %f16647, %f7872, %f7873, %f8379;
	// end inline asm
	add.s32 	%r120, %r120, 1;
	add.s64 	%rd121, %rd121, 16;
	setp.ne.s32 	%p16, %r120, 512;
	@%p16 bra 	$L__BB5_31;
	mov.b32 	%r121, 0;
	mov.u64 	%rd122, %rd137;
$L__BB5_33:
	// begin inline asm
	ld.global.v4.f32 {%f8387, %f8388, %f8389, %f8390}, [%rd122];
	// end inline asm
	neg.f32 	%f8892, %f8388;
	// begin inline asm
	fma.rn.f32 %f8391, %f8387, %f8389, %f16646;
	// end inline asm
	// begin inline asm
	fma.rn.f32 %f8395, %f8892, %f8390, %f8391;
	// end inline asm
	// begin inline asm
	fma.rn.f32 %f8399, %f8387, %f8390, %f16647;
	// end inline asm
	// begin inline asm
	fma.rn.f32 %f8403, %f8388, %f8389, %f8399;
	// end inline asm
	// begin inline asm
	fma.rn.f32 %f8407, %f8387, %f8389, %f8395;
	// end inline asm
	// begin inline asm
	fma.rn.f32 %f8411, %f8892, %f8390, %f8407;
	// end inline asm
	// begin inline asm
	fma.rn.f32 %f8415, %f8387, %f8390, %f8403;
	// end inline asm
	// begin inline asm
	fma.rn.f32 %f8419, %f8388, %f8389, %f8415;
	// end inline asm
	// begin inline asm
	fma.rn.f32 %f8423, %f8387, %f8389, %f8411;
	// end inline asm
	// begin inline asm
	fma.rn.f32 %f8427, %f8892, %f8390, %f8423;
	// end inline asm
	// begin inline asm
	fma.rn.f32 %f8431, %f8387, %f8390, %f8419;
	// end inline asm
	// begin inline asm
	fma.rn.f32 %f8435, %f8388, %f8389, %f8431;
	// end inline asm
	// begin inline asm
	fma.rn.f32 %f8439, %f8387, %f8389, %f8427;
	// end inline asm
	// begin inline asm
	fma.rn.f32 %f8443, %f8892, %f8390, %f8439;
	// end inline asm
	// begin inline asm
	fma.rn.f32 %f8447, %f8387, %f8390, %f8435;
	// end inline asm
	// begin inline asm
	fma.rn.f32 %f8451, %f8388, %f8389, %f8447;
	// end inline asm
	// begin inline asm
	fma.rn.f32 %f8455, %f8387, %f8389, %f8443;
	// end inline asm
	// begin inline asm
	fma.rn.f32 %f8459, %f8892, %f8390, %f8455;
	// end inline asm
	// begin inline asm
	fma.rn.f32 %f8463, %f8387, %f8390, %f8451;
	// end inline asm
	// begin inline asm
	fma.rn.f32 %f8467, %f8388, %f8389, %f8463;
	// end inline asm
	// begin inline asm
	fma.rn.f32 %f8471, %f8387, %f8389, %f8459;
	// end inline asm
	// begin inline asm
	fma.rn.f32 %f8475, %f8892, %f8390, %f8471;
	// end inline asm
	// begin inline asm
	fma.rn.f32 %f8479, %f8387, %f8390, %f8467;
	// end inline asm
	// begin inline asm
	fma.rn.f32 %f8483, %f8388, %f8389, %f8479;
	// end inline asm
	// begin inline asm
	fma.rn.f32 %f8487, %f8387, %f8389, %f8475;
	// end inline asm
	// begin inline asm
	fma.rn.f32 %f8491, %f8892, %f8390, %f8487;
	// end inline asm
	// begin inline asm
	fma.rn.f32 %f8495, %f8387, %f8390, %f8483;
	// end inline asm
	// begin inline asm
	fma.rn.f32 %f8499, %f8388, %f8389, %f8495;
	// end inline asm
	// begin inline asm
	fma.rn.f32 %f8503, %f8387, %f8389, %f8491;
	// end inline asm
	// begin inline asm
	fma.rn.f32 %f8507, %f8892, %f8390, %f8503;
	// end inline asm
	// begin inline asm
	fma.rn.f32 %f8511, %f8387, %f8390, %f8499;
	// end inline asm
	// begin inline asm
	fma.rn.f32 %f8515, %f8388, %f8389, %f8511;
	// end inline asm
	// begin inline asm
	fma.rn.f32 %f8519, %f8387, %f8389, %f8507;
	// end inline asm
	// begin inline asm
	fma.rn.f32 %f8523, %f8892, %f8390, %f8519;
	// end inline asm
	// begin inline asm
	fma.rn.f32 %f8527, %f8387, %f8390, %f8515;
	// end inline asm
	// begin inline asm
	fma.rn.f32 %f8531, %f8388, %f8389, %f8527;
	// end inline asm
	// begin inline asm
	fma.rn.f32 %f8535, %f8387, %f8389, %f8523;
	// end inline asm
	// begin inline asm
	fma.rn.f32 %f8539, %f8892, %f8390, %f8535;
	// end inline asm
	// begin inline asm
	fma.rn.f32 %f8543, %f8387, %f8390, %f8531;
	// end inline asm
	// begin inline asm
	fma.rn.f32 %f8547, %f8388, %f8389, %f8543;
	// end inline asm
	// begin inline asm
	fma.rn.f32 %f8551, %f8387, %f8389, %f8539;
	// end inline asm
	// begin inline asm
	fma.rn.f32 %f8555, %f8892, %f8390, %f8551;
	// end inline asm
	// begin inline asm
	fma.rn.f32 %f8559, %f8387, %f8390, %f8547;
	// end inline asm
	// begin inline asm
	fma.rn.f32 %f8563, %f8388, %f8389, %f8559;
	// end inline asm
	// begin inline asm
	fma.rn.f32 %f8567, %f8387, %f8389, %f8555;
	// end inline asm
	// begin inline asm
	fma.rn.f32 %f8571, %f8892, %f8390, %f8567;
	// end inline asm
	// begin inline asm
	fma.rn.f32 %f8575, %f8387, %f8390, %f8563;
	// end inline asm
	// begin inline asm
	fma.rn.f32 %f8579, %f8388, %f8389, %f8575;
	// end inline asm
	// begin inline asm
	fma.rn.f32 %f8583, %f8387, %f8389, %f8571;
	// end inline asm
	// begin inline asm
	fma.rn.f32 %f8587, %f8892, %f8390, %f8583;
	// end inline asm
	// begin inline asm
	fma.rn.f32 %f8591, %f8387, %f8390, %f8579;
	// end inline asm
	// begin inline asm
	fma.rn.f32 %f8595, %f8388, %f8389, %f8591;
	// end inline asm
	// begin inline asm
	fma.rn.f32 %f8599, %f8387, %f8389, %f8587;
	// end inline asm
	// begin inline asm
	fma.rn.f32 %f8603, %f8892, %f8390, %f8599;
	// end inline asm
	// begin inline asm
	fma.rn.f32 %f8607, %f8387, %f8390, %f8595;
	// end inline asm
	// begin inline asm
	fma.rn.f32 %f8611, %f8388, %f8389, %f8607;
	// end inline asm
	// begin inline asm
	fma.rn.f32 %f8615, %f8387, %f8389, %f8603;
	// end inline asm
	// begin inline asm
	fma.rn.f32 %f8619, %f8892, %f8390, %f8615;
	// end inline asm
	// begin inline asm
	fma.rn.f32 %f8623, %f8387, %f8390, %f8611;
	// end inline asm
	// begin inline asm
	fma.rn.f32 %f8627, %f8388, %f8389, %f8623;
	// end inline asm
	// begin inline asm
	fma.rn.f32 %f8631, %f8387, %f8389, %f8619;
	// end inline asm
	// begin inline asm
	fma.rn.f32 %f8635, %f8892, %f8390, %f8631;
	// end inline asm
	// begin inline asm
	fma.rn.f32 %f8639, %f8387, %f8390, %f8627;
	// end inline asm
	// begin inline asm
	fma.rn.f32 %f8643, %f8388, %f8389, %f8639;
	// end inline asm
	// begin inline asm
	fma.rn.f32 %f8647, %f8387, %f8389, %f8635;
	// end inline asm
	// begin inline asm
	fma.rn.f32 %f8651, %f8892, %f8390, %f8647;
	// end inline asm
	// begin inline asm
	fma.rn.f32 %f8655, %f8387, %f8390, %f8643;
	// end inline asm
	// begin inline asm
	fma.rn.f32 %f8659, %f8388, %f8389, %f8655;
	// end inline asm
	// begin inline asm
	fma.rn.f32 %f8663, %f8387, %f8389, %f8651;
	// end inline asm
	// begin inline asm
	fma.rn.f32 %f8667, %f8892, %f8390, %f8663;
	// end inline asm
	// begin inline asm
	fma.rn.f32 %f8671, %f8387, %f8390, %f8659;
	// end inline asm
	// begin inline asm
	fma.rn.f32 %f8675, %f8388, %f8389, %f8671;
	// end inline asm
	// begin inline asm
	fma.rn.f32 %f8679, %f8387, %f8389, %f8667;
	// end inline asm
	// begin inline asm
	fma.rn.f32 %f8683, %f8892, %f8390, %f8679;
	// end inline asm
	// begin inline asm
	fma.rn.f32 %f8687, %f8387, %f8390, %f8675;
	// end inline asm
	// begin inline asm
	fma.rn.f32 %f8691, %f8388, %f8389, %f8687;
	// end inline asm
	// begin inline asm
	fma.rn.f32 %f8695, %f8387, %f8389, %f8683;
	// end inline asm
	// begin inline asm
	fma.rn.f32 %f8699, %f8892, %f8390, %f8695;
	// end inline asm
	// begin inline asm
	fma.rn.f32 %f8703, %f8387, %f8390, %f8691;
	// end inline asm
	// begin inline asm
	fma.rn.f32 %f8707, %f8388, %f8389, %f8703;
	// end inline asm
	// begin inline asm
	fma.rn.f32 %f8711, %f8387, %f8389, %f8699;
	// end inline asm
	// begin inline asm
	fma.rn.f32 %f8715, %f8892, %f8390, %f8711;
	// end inline asm
	// begin inline asm
	fma.rn.f32 %f8719, %f8387, %f8390, %f8707;
	// end inline asm
	// begin inline asm
	fma.rn.f32 %f8723, %f8388, %f8389, %f8719;
	// end inline asm
	// begin inline asm
	fma.rn.f32 %f8727, %f8387, %f8389, %f8715;
	// end inline asm
	// begin inline asm
	fma.rn.f32 %f8731, %f8892, %f8390, %f8727;
	// end inline asm
	// begin inline asm
	fma.rn.f32 %f8735, %f8387, %f8390, %f8723;
	// end inline asm
	// begin inline asm
	fma.rn.f32 %f8739, %f8388, %f8389, %f8735;
	// end inline asm
	// begin inline asm
	fma.rn.f32 %f8743, %f8387, %f8389, %f8731;
	// end inline asm
	// begin inline asm
	fma.rn.f32 %f8747, %f8892, %f8390, %f8743;
	// end inline asm
	// begin inline asm
	fma.rn.f32 %f8751, %f8387, %f8390, %f8739;
	// end inline asm
	// begin inline asm
	fma.rn.f32 %f8755, %f8388, %f8389, %f8751;
	// end inline asm
	// begin inline asm
	fma.rn.f32 %f8759, %f8387, %f8389, %f8747;
	// end inline asm
	// begin inline asm
	fma.rn.f32 %f8763, %f8892, %f8390, %f8759;
	// end inline asm
	// begin inline asm
	fma.rn.f32 %f8767, %f8387, %f8390, %f8755;
	// end inline asm
	// begin inline asm
	fma.rn.f32 %f8771, %f8388, %f8389, %f8767;
	// end inline asm
	// begin inline asm
	fma.rn.f32 %f8775, %f8387, %f8389, %f8763;
	// end inline asm
	// begin inline asm
	fma.rn.f32 %f8779, %f8892, %f8390, %f8775;
	// end inline asm
	// begin inline asm
	fma.rn.f32 %f8783, %f8387, %f8390, %f8771;
	// end inline asm
	// begin inline asm
	fma.rn.f32 %f8787, %f8388, %f8389, %f8783;
	// end inline asm
	// begin inline asm
	fma.rn.f32 %f8791, %f8387, %f8389, %f8779;
	// end inline asm
	// begin inline asm
	fma.rn.f32 %f8795, %f8892, %f8390, %f8791;
	// end inline asm
	// begin inline asm
	fma.rn.f32 %f8799, %f8387, %f8390, %f8787;
	// end inline asm
	// begin inline asm
	fma.rn.f32 %f8803, %f8388, %f8389, %f8799;
	// end inline asm
	// begin inline asm
	fma.rn.f32 %f8807, %f8387, %f8389, %f8795;
	// end inline asm
	// begin inline asm
	fma.rn.f32 %f8811, %f8892, %f8390, %f8807;
	// end inline asm
	// begin inline asm
	fma.rn.f32 %f8815, %f8387, %f8390, %f8803;
	// end inline asm
	// begin inline asm
	fma.rn.f32 %f8819, %f8388, %f8389, %f8815;
	// end inline asm
	// begin inline asm
	fma.rn.f32 %f8823, %f8387, %f8389, %f8811;
	// end inline asm
	// begin inline asm
	fma.rn.f32 %f8827, %f8892, %f8390, %f8823;
	// end inline asm
	// begin inline asm
	fma.rn.f32 %f8831, %f8387, %f8390, %f8819;
	// end inline asm
	// begin inline asm
	fma.rn.f32 %f8835, %f8388, %f8389, %f8831;
	// end inline asm
	// begin inline asm
	fma.rn.f32 %f8839, %f8387, %f8389, %f8827;
	// end inline asm
	// begin inline asm
	fma.rn.f32 %f8843, %f8892, %f8390, %f8839;
	// end inline asm
	// begin inline asm
	fma.rn.f32 %f8847, %f8387, %f8390, %f8835;
	// end inline asm
	// begin inline asm
	fma.rn.f32 %f8851, %f8388, %f8389, %f8847;
	// end inline asm
	// begin inline asm
	fma.rn.f32 %f8855, %f8387, %f8389, %f8843;
	// end inline asm
	// begin inline asm
	fma.rn.f32 %f8859, %f8892, %f8390, %f8855;
	// end inline asm
	// begin inline asm
	fma.rn.f32 %f8863, %f8387, %f8390, %f8851;
	// end inline asm
	// begin inline asm
	fma.rn.f32 %f8867, %f8388, %f8389, %f8863;
	// end inline asm
	// begin inline asm
	fma.rn.f32 %f8871, %f8387, %f8389, %f8859;
	// end inline asm
	// begin inline asm
	fma.rn.f32 %f8875, %f8892, %f8390, %f8871;
	// end inline asm
	// begin inline asm
	fma.rn.f32 %f8879, %f8387, %f8390, %f8867;
	// end inline asm
	// begin inline asm
	fma.rn.f32 %f8883, %f8388, %f8389, %f8879;
	// end inline asm
	// begin inline asm
	fma.rn.f32 %f8887, %f8387, %f8389, %f8875;
	// end inline asm
	// begin inline asm
	fma.rn.f32 %f16646, %f8892, %f8390, %f8887;
	// end inline asm
	// begin inline asm
	fma.rn.f32 %f8895, %f8387, %f8390, %f8883;
	// end inline asm
	// begin inline asm
	fma.rn.f32 %f16647, %f8388, %f8389, %f8895;
	// end inline asm
	add.s32 	%r121, %r121, 1;
	add.s64 	%rd122, %rd122, 16;
	setp.ne.s32 	%p17, %r121, 512;
	@%p17 bra 	$L__BB5_33;
	mov.b32 	%r122, 0;
	mov.u64 	%rd123, %rd137;
$L__BB5_35:
	// begin inline asm
	ld.global.v4.f32 {%f8903, %f8904, %f8905, %f8906}, [%rd123];
	// end inline asm
	neg.f32 	%f9408, %f8904;
	// begin inline asm
	fma.rn.f32 %f8907, %f8903, %f8905, %f16646;
	// end inline asm
	// begin inline asm
	fma.rn.f32 %f8911, %f9408, %f8906, %f8907;
	// end inline asm
	// begin inline asm
	fma.rn.f32 %f8915, %f8903, %f8906, %f16647;
	// end inline asm
	// begin inline asm
	fma.rn.f32 %f8919, %f8904, %f8905, %f8915;
	// end inline asm
	// begin inline asm
	fma.rn.f32 %f8923, %f8903, %f8905, %f8911;
	// end inline asm
	// begin inline asm
	fma.rn.f32 %f8927, %f9408, %f8906, %f8923;
	// end inline asm
	// begin inline asm
	fma.rn.f32 %f8931, %f8903, %f8906, %f8919;
	// end inline asm
	// begin inline asm
	fma.rn.f32 %f8935, %f8904, %f8905, %f8931;
	// end inline asm
	// begin inline asm
	fma.rn.f32 %f8939, %f8903, %f8905, %f8927;
	// end inline asm
	// begin inline asm
	fma.rn.f32 %f8943, %f9408, %f8906, %f8939;
	// end inline asm
	// begin inline asm
	fma.rn.f32 %f8947, %f8903, %f8906, %f8935;
	// end inline asm
	// begin inline asm
	fma.rn.f32 %f8951, %f8904, %f8905, %f8947;
	// end inline asm
	// begin inline asm
	fma.rn.f32 %f8955, %f8903, %f8905, %f8943;
	// end inline asm
	// begin inline asm
	fma.rn.f32 %f8959, %f9408, %f8906, %f8955;
	// end inline asm
	// begin inline asm
	fma.rn.f32 %f8963, %f8903, %f8906, %f8951;
	// end inline asm
	// begin inline asm
	fma.rn.f32 %f8967, %f8904, %f8905, %f8963;
	// end inline asm
	// begin inline asm
	fma.rn.f32 %f8971, %f8903, %f8905, %f8959;
	// end inline asm
	// begin inline asm
	fma.rn.f32 %f8975, %f9408, %f8906, %f8971;
	// end inline asm
	// begin inline asm
	fma.rn.f32 %f8979, %f8903, %f8906, %f8967;
	// end inline asm
	// begin inline asm
	fma.rn.f32 %f8983, %f8904, %f8905, %f8979;
	// end inline asm
	// begin inline asm
	fma.rn.f32 %f8987, %f8903, %f8905, %f8975;
	// end inline asm
	// begin inline asm
	fma.rn.f32 %f8991, %f9408, %f8906, %f8987;
	// end inline asm
	// begin inline asm
	fma.rn.f32 %f8995, %f8903, %f8906, %f8983;
	// end inline asm
	// begin inline asm
	fma.rn.f32 %f8999, %f8904, %f8905, %f8995;
	// end inline asm
	// begin inline asm
	fma.rn.f32 %f9003, %f8903, %f8905, %f8991;
	// end inline asm
	// begin inline asm
	fma.rn.f32 %f9007, %f9408, %f8906, %f9003;
	// end inline asm
	// begin inline asm
	fma.rn.f32 %f9011, %f8903, %f8906, %f8999;
	// end inline asm
	// begin inline asm
	fma.rn.f32 %f9015, %f8904, %f8905, %f9011;
	// end inline asm
	// begin inline asm
	fma.rn.f32 %f9019, %f8903, %f8905, %f9007;
	// end inline asm
	// begin inline asm
	fma.rn.f32 %f9023, %f9408, %f8906, %f9019;
	// end inline asm
	// begin inline asm
	fma.rn.f32 %f9027, %f8903, %f8906, %f9015;
	// end inline asm
	// begin inline asm
	fma.rn.f32 %f9031, %f8904, %f8905, %f9027;
	// end inline asm
	// begin inline asm
	fma.rn.f32 %f9035, %f8903, %f8905, %f9023;
	// end inline asm
	// begin inline asm
	fma.rn.f32 %f9039, %f9408, %f8906, %f9035;
	// end inline asm
	// begin inline asm
	fma.rn.f32 %f9043, %f8903, %f8906, %f9031;
	// end inline asm
	// begin inline asm
	fma.rn.f32 %f9047, %f8904, %f8905, %f9043;
	// end inline asm
	// begin inline asm
	fma.rn.f32 %f9051, %f8903, %f8905, %f9039;
	// end inline asm
	// begin inline asm
	fma.rn.f32 %f9055, %f9408, %f8906, %f9051;
	// end inline asm
	// begin inline asm
	fma.rn.f32 %f9059, %f8903, %f8906, %f9047;
	// end inline asm
	// begin inline asm
	fma.rn.f32 %f9063, %f8904, %f8905, %f9059;
	// end inline asm
	// begin inline asm
	fma.rn.f32 %f9067, %f8903, %f8905, %f9055;
	// end inline asm
	// begin inline asm
	fma.rn.f32 %f9071, %f9408, %f8906, %f9067;
	// end inline asm
	// begin inline asm
	fma.rn.f32 %f9075, %f8903, %f8906, %f9063;
	// end inline asm
	// begin inline asm
	fma.rn.f32 %f9079, %f8904, %f8905, %f9075;
	// end inline asm
	// begin inline asm
	fma.rn.f32 %f9083, %f8903, %f8905, %f9071;
	// end inline asm
	// begin inline asm
	fma.rn.f32 %f9087, %f9408, %f8906, %f9083;
	// end inline asm
	// begin inline asm
	fma.rn.f32 %f9091, %f8903, %f8906, %f9079;
	// end inline asm
	// begin inline asm
	fma.rn.f32 %f9095, %f8904, %f8905, %f9091;
	// end inline asm
	// begin inline asm
	fma.rn.f32 %f9099, %f8903, %f8905, %f9087;
	// end inline asm
	// begin inline asm
	fma.rn.f32 %f9103, %f9408, %f8906, %f9099;
	// end inline asm
	// begin inline asm
	fma.rn.f32 %f9107, %f8903, %f8906, %f9095;
	// end inline asm
	// begin inline asm
	fma.rn.f32 %f9111, %f8904, %f8905, %f9107;
	// end inline asm
	// begin inline asm
	fma.rn.f32 %f9115, %f8903, %f8905, %f9103;
	// end inline asm
	// begin inline asm
	fma.rn.f32 %f9119, %f9408, %f8906, %f9115;
	// end inline asm
	// begin inline asm
	fma.rn.f32 %f9123, %f8903, %f8906, %f9111;
	// end inline asm
	// begin inline asm
	fma.rn.f32 %f9127, %f8904, %f8905, %f9123;
	// end inline asm
	// begin inline asm
	fma.rn.f32 %f9131, %f8903, %f8905, %f9119;
	// end inline asm
	// begin inline asm
	fma.rn.f32 %f9135, %f9408, %f8906, %f9131;
	// end inline asm
	// begin inline asm
	fma.rn.f32 %f9139, %f8903, %f8906, %f9127;
	// end inline asm
	// begin inline asm
	fma.rn.f32 %f9143, %f8904, %f8905, %f9139;
	// end inline asm
	// begin inline asm
	fma.rn.f32 %f9147, %f8903, %f8905, %f9135;
	// end inline asm
	// begin inline asm
	fma.rn.f32 %f9151, %f9408, %f8906, %f9147;
	// end inline asm
	// begin inline asm
	fma.rn.f32 %f9155, %f8903, %f8906, %f9143;
	// end inline asm
	// begin inline asm
	fma.rn.f32 %f9159, %f8904, %f8905, %f9155;
	// end inline asm
	// begin inline asm
	fma.rn.f32 %f9163, %f8903, %f8905, %f9151;
	// end inline asm
	// begin inline asm
	fma.rn.f32 %f9167, %f9408, %f8906, %f9163;
	// end inline asm
	// begin inline asm
	fma.rn.f32 %f9171, %f8903, %f8906, %f9159;
	// end inline asm
	// begin inline asm
	fma.rn.f32 %f9175, %f8904, %f8905, %f9171;
	// end inline asm
	// begin inline asm
	fma.rn.f32 %f9179, %f8903, %f8905, %f9167;
	// end inline asm
	// begin inline asm
	fma.rn.f32 %f9183, %f9408, %f8906, %f9179;
	// end inline asm
	// begin inline asm
	fma.rn.f32 %f9187, %f8903, %f8906, %f9175;
	// end inline asm
	// begin inline asm
	fma.rn.f32 %f9191, %f8904, %f8905, %f9187;
	// end inline asm
	// begin inline asm
	fma.rn.f32 %f9195, %f8903, %f8905, %f9183;
	// end inline asm
	// begin inline asm
	fma.rn.f32 %f9199, %f9408, %f8906, %f9195;
	// end inline asm
	// begin inline asm
	fma.rn.f32 %f9203, %f8903, %f8906, %f9191;
	// end inline asm
	// begin inline asm
	fma.rn.f32 %f9207, %f8904, %f8905, %f9203;
	// end inline asm
	// begin inline asm
	fma.rn.f32 %f9211, %f8903, %f8905, %f9199;
	// end inline asm
	// begin inline asm
	fma.rn.f32 %f9215, %f9408, %f8906, %f9211;
	// end inline asm
	// begin inline asm
	fma.rn.f32 %f9219, %f8903, %f8906, %f9207;
	// end inline asm
	// begin inline asm
	fma.rn.f32 %f9223, %f8904, %f8905, %f9219;
	// end inline asm
	// begin inline asm
	fma.rn.f32 %f9227, %f8903, %f8905, %f9215;
	// end inline asm
	// begin inline asm
	fma.rn.f32 %f9231, %f9408, %f8906, %f9227;
	// end inline asm
	// begin inline asm
	fma.rn.f32 %f9235, %f8903, %f8906, %f9223;
	// end inline asm
	// begin inline asm
	fma.rn.f32 %f9239, %f8904, %f8905, %f9235;
	// end inline asm
	// begin inline asm
	fma.rn.f32 %f9243, %f8903, %f8905, %f9231;
	// end inline asm
	// begin inline asm
	fma.rn.f32 %f9247, %f9408, %f8906, %f9243;
	// end inline asm
	// begin inline asm
	fma.rn.f32 %f9251, %f8903, %f8906, %f9239;
	// end inline asm
	// begin inline asm
	fma.rn.f32 %f9255, %f8904, %f8905, %f9251;
	// end inline asm
	// begin inline asm
	fma.rn.f32 %f9259, %f8903, %f8905, %f9247;
	// end inline asm
	// begin inline asm
	fma.rn.f32 %f9263, %f9408, %f8906, %f9259;
	// end inline asm
	// begin inline asm
	fma.rn.f32 %f9267, %f8903, %f8906, %f9255;
	// end inline asm
	// begin inline asm
	fma.rn.f32 %f9271, %f8904, %f8905, %f9267;
	// end inline asm
	// begin inline asm
	fma.rn.f32 %f9275, %f8903, %f8905, %f9263;
	// end inline asm
	// begin inline asm
	fma.rn.f32 %f9279, %f9408, %f8906, %f9275;
	// end inline asm
	// begin inline asm
	fma.rn.f32 %f9283, %f8903, %f8906, %f9271;
	// end inline asm
	// begin inline asm
	fma.rn.f32 %f9287, %f8904, %f8905, %f9283;
	// end inline asm
	// begin inline asm
	fma.rn.f32 %f9291, %f8903, %f8905, %f9279;
	// end inline asm
	// begin inline asm
	fma.rn.f32 %f9295, %f9408, %f8906, %f9291;
	// end inline asm
	// begin inline asm
	fma.rn.f32 %f9299, %f8903, %f8906, %f9287;
	// end inline asm
	// begin inline asm
	fma.rn.f32 %f9303, %f8904, %f8905, %f9299;
	// end inline asm
	// begin inline asm
	fma.rn.f32 %f9307, %f8903, %f8905, %f9295;
	// end inline asm
	// begin inline asm
	fma.rn.f32 %f9311, %f9408, %f8906, %f9307;
	// end inline asm
	// begin inline asm
	fma.rn.f32 %f9315, %f8903, %f8906, %f9303;
	// end inline asm
	// begin inline asm
	fma.rn.f32 %f9319, %f8904, %f8905, %f9315;
	// end inline asm
	// begin inline asm
	fma.rn.f32 %f9323, %f8903, %f8905, %f9311;
	// end inline asm
	// begin inline asm
	fma.rn.f32 %f9327, %f9408, %f8906, %f9323;
	// end inline asm
	// begin inline asm
	fma.rn.f32 %f9331, %f8903, %f8906, %f9319;
	// end inline asm
	// begin inline asm
	fma.rn.f32 %f9335, %f8904, %f8905, %f9331;
	// end inline asm
	// begin inline asm
	fma.rn.f32 %f9339, %f8903, %f8905, %f9327;
	// end inline asm
	// begin inline asm
	fma.rn.f32 %f9343, %f9408, %f8906, %f9339;
	// end inline asm
	// begin inline asm
	fma.rn.f32 %f9347, %f8903, %f8906, %f9335;
	// end inline asm
	// begin inline asm
	fma.rn.f32 %f9351, %f8904, %f8905, %f9347;
	// end inline asm
	// begin inline asm
	fma.rn.f32 %f9355, %f8903, %f8905, %f9343;
	// end inline asm
	// begin inline asm
	fma.rn.f32 %f9359, %f9408, %f8906, %f9355;
	// end inline asm
	// begin inline asm
	fma.rn.f32 %f9363, %f8903, %f8906, %f9351;
	// end inline asm
	// begin inline asm
	fma.rn.f32 %f9367, %f8904, %f8905, %f9363;
	// end inline asm
	// begin inline asm
	fma.rn.f32 %f9371, %f8903, %f8905, %f9359;
	// end inline asm
	// begin inline asm
	fma.rn.f32 %f9375, %f9408, %f8906, %f9371;
	// end inline asm
	// begin inline asm
	fma.rn.f32 %f9379, %f8903, %f8906, %f9367;
	// end inline asm
	// begin inline asm
	fma.rn.f32 %f9383, %f8904, %f8905, %f9379;
	// end inline asm
	// begin inline asm
	fma.rn.f32 %f9387, %f8903, %f8905, %f9375;
	// end inline asm
	// begin inline asm
	fma.rn.f32 %f9391, %f9408, %f8906, %f9387;
	// end inline asm
	// begin inline asm
	fma.rn.f32 %f9395, %f8903, %f8906, %f9383;
	// end inline asm
	// begin inline asm
	fma.rn.f32 %f9399, %f8904, %f8905, %f9395;
	// end inline asm
	// begin inline asm
	fma.rn.f32 %f9403, %f8903, %f8905, %f9391;
	// end inline asm
	// begin inline asm
	fma.rn.f32 %f16646, %f9408, %f8906, %f9403;
	// end inline asm
	// begin inline asm
	fma.rn.f32 %f9411, %f8903, %f8906, %f9399;
	// end inline asm
	// begin inline asm
	fma.rn.f32 %f16647, %f8904, %f8905, %f9411;
	// end inline asm
	add.s32 	%r122, %r122, 1;
	add.s64 	%rd123, %rd123, 16;
	setp.ne.s32 	%p18, %r122, 512;
	@%p18 bra 	$L__BB5_35;
	mov.b32 	%r123, 0;
	mov.u64 	%rd124, %rd137;
$L__BB5_37:
	// begin inline asm
	ld.global.v4.f32 {%f9419, %f9420, %f9421, %f9422}, [%rd124];
	// end inline asm
	neg.f32 	%f9924, %f9420;
	// begin inline asm
	fma.rn.f32 %f9423, %f9419, %f9421, %f16646;
	// end inline asm
	// begin inline asm
	fma.rn.f32 %f9427, %f9924, %f9422, %f9423;
	// end inline asm
	// begin inline asm
	fma.rn.f32 %f9431, %f9419, %f9422, %f16647;
	// end inline asm
	// begin inline asm
	fma.rn.f32 %f9435, %f9420, %f9421, %f9431;
	// end inline asm
	// begin inline asm
	fma.rn.f32 %f9439, %f9419, %f9421, %f9427;
	// end inline asm
	// begin inline asm
	fma.rn.f32 %f9443, %f9924, %f9422, %f9439;
	// end inline asm
	// begin inline asm
	fma.rn.f32 %f9447, %f9419, %f9422, %f9435;
	// end inline asm
	// begin inline asm
	fma.rn.f32 %f9451, %f9420, %f9421, %f9447;
	// end inline asm
	// begin inline asm
	fma.rn.f32 %f9455, %f9419, %f9421, %f9443;
	// end inline asm
	// begin inline asm
	fma.rn.f32 %f9459, %f9924, %f9422, %f9455;
	// end inline asm
	// begin inline asm
	fma.rn.f32 %f9463, %f9419, %f9422, %f9451;
	// end inline asm
	// begin inline asm
	fma.rn.f32 %f9467, %f9420, %f9421, %f9463;
	// end inline asm
	// begin inline asm
	fma.rn.f32 %f9471, %f9419, %f9421, %f9459;
	// end inline asm
	// begin inline asm
	fma.rn.f32 %f9475, %f9924, %f9422, %f9471;
	// end inline asm
	// begin inline asm
	fma.rn.f32 %f9479, %f9419, %f9422, %f9467;
	// end inline asm
	// begin inline asm
	fma.rn.f32 %f9483, %f9420, %f9421, %f9479;
	// end inline asm
	// begin inline asm
	fma.rn.f32 %f9487, %f9419, %f9421, %f9475;
	// end inline asm
	// begin inline asm
	fma.rn.f32 %f9491, %f9924, %f9422, %f9487;
	// end inline asm
	// begin inline asm
	fma.rn.f32 %f9495, %f9419, %f9422, %f9483;
	// end inline asm
	// begin inline asm
	fma.rn.f32 %f9499, %f9420, %f9421, %f9495;
	// end inline asm
	// begin inline asm
	fma.rn.f32 %f9503, %f9419, %f9421, %f9491;
	// end inline asm
	// begin inline asm
	fma.rn.f32 %f9507, %f9924, %f9422, %f9503;
	// end inline asm
	// begin inline asm
	fma.rn.f32 %f9511, %f9419, %f9422, %f9499;
	// end inline asm
	// begin inline asm
	fma.rn.f32 %f9515, %f9420, %f9421, %f9511;
	// end inline asm
	// begin inline asm
	fma.rn.f32 %f9519, %f9419, %f9421, %f9507;
	// end inline asm
	// begin inline asm
	fma.rn.f32 %f9523, %f9924, %f9422, %f9519;
	// end inline asm
	// begin inline asm
	fma.rn.f32 %f9527, %f9419, %f9422, %f9515;
	// end inline asm
	// begin inline asm
	fma.rn.f32 %f9531, %f9420, %f9421, %f9527;
	// end inline asm
	// begin inline asm
	fma.rn.f32 %f9535, %f9419, %f9421, %f9523;
	// end inline asm
	// begin inline asm
	fma.rn.f32 %f9539, %f9924, %f9422, %f9535;
	// end inline asm
	// begin inline asm
	fma.rn.f32 %f9543, %f9419, %f9422, %f9531;
	// end inline asm
	// begin inline asm
	fma.rn.f32 %f9547, %f9420, %f9421, %f9543;
	// end inline asm
	// begin inline asm
	fma.rn.f32 %f9551, %f9419, %f9421, %f9539;
	// end inline asm
	// begin inline asm
	fma.rn.f32 %f9555, %f9924, %f9422, %f9551;
	// end inline asm
	// begin inline asm
	fma.rn.f32 %f9559, %f9419, %f9422, %f9547;
	// end inline asm
	// begin inline asm
	fma.rn.f32 %f9563, %f9420, %f9421, %f9559;
	// end inline asm
	// begin inline asm
	fma.rn.f32 %f9567, %f9419, %f9421, %f9555;
	// end inline asm
	// begin inline asm
	fma.rn.f32 %f9571, %f9924, %f9422, %f9567;
	// end inline asm
	// begin inline asm
	fma.rn.f32 %f9575, %f9419, %f9422, %f9563;
	// end inline asm
	// begin inline asm
	fma.rn.f32 %f9579, %f9420, %f9421, %f9575;
	// end inline asm
	// begin inline asm
	fma.rn.f32 %f9583, %f9419, %f9421, %f9571;
	// end inline asm
	// begin inline asm
	fma.rn.f32 %f9587, %f9924, %f9422, %f9583;
	// end inline asm
	// begin inline asm
	fma.rn.f32 %f9591, %f9419, %f9422, %f9579;
	// end inline asm
	// begin inline asm
	fma.rn.f32 %f9595, %f9420, %f9421, %f9591;
	// end inline asm
	// begin inline asm
	fma.rn.f32 %f9599, %f9419, %f9421, %f9587;
	// end inline asm
	// begin inline asm
	fma.rn.f32 %f9603, %f9924, %f9422, %f9599;
	// end inline asm
	// begin inline asm
	fma.rn.f32 %f9607, %f9419, %f9422, %f9595;
	// end inline asm
	// begin inline asm
	fma.rn.f32 %f9611, %f9420, %f9421, %f9607;
	// end inline asm
	// begin inline asm
	fma.rn.f32 %f9615, %f9419, %f9421, %f9603;
	// end inline asm
	// begin inline asm
	fma.rn.f32 %f9619, %f9924, %f9422, %f9615;
	// end inline asm
	// begin inline asm
	fma.rn.f32 %f9623, %f9419, %f9422, %f9611;
	// end inline asm
	// begin inline asm
	fma.rn.f32 %f9627, %f9420, %f9421, %f9623;
	// end inline asm
	// begin inline asm
	fma.rn.f32 %f9631, %f9419, %f9421, %f9619;
	// end inline asm
	// begin inline asm
	fma.rn.f32 %f9635, %f9924, %f9422, %f9631;
	// end inline asm
	// begin inline asm
	fma.rn.f32 %f9639, %f9419, %f9422, %f9627;
	// end inline asm
	// begin inline asm
	fma.rn.f32 %f9643, %f9420, %f9421, %f9639;
	// end inline asm
	// begin inline asm
	fma.rn.f32 %f9647, %f9419, %f9421, %f9635;
	// end inline asm
	// begin inline asm
	fma.rn.f32 %f9651, %f9924, %f9422, %f9647;
	// end inline asm
	// begin inline asm
	fma.rn.f32 %f9655, %f9419, %f9422, %f9643;
	// end inline asm
	// begin inline asm
	fma.rn.f32 %f9659, %f9420, %f9421, %f9655;
	// end inline asm
	// begin inline asm
	fma.rn.f32 %f9663, %f9419, %f9421, %f9651;
	// end inline asm
	// begin inline asm
	fma.rn.f32 %f9667, %f9924, %f9422, %f9663;
	// end inline asm
	// begin inline asm
	fma.rn.f32 %f9671, %f9419, %f9422, %f9659;
	// end inline asm
	// begin inline asm
	fma.rn.f32 %f9675, %f9420, %f9421, %f9671;
	// end inline asm
	// begin inline asm
	fma.rn.f32 %f9679, %f9419, %f9421, %f9667;
	// end inline asm
	// begin inline asm
	fma.rn.f32 %f9683, %f9924, %f9422, %f9679;
	// end inline asm
	// begin inline asm
	fma.rn.f32 %f9687, %f9419, %f9422, %f9675;
	// end inline asm
	// begin inline asm
	fma.rn.f32 %f9691, %f9420, %f9421, %f9687;
	// end inline asm
	// begin inline asm
	fma.rn.f32 %f9695, %f9419, %f9421, %f9683;
	// end inline asm
	// begin inline asm
	fma.rn.f32 %f9699, %f9924, %f9422, %f9695;
	// end inline asm
	// begin inline asm
	fma.rn.f32 %f9703, %f9419, %f9422, %f9691;
	// end inline asm
	// begin inline asm
	fma.rn.f32 %f9707, %f9420, %f9421, %f9703;
	// end inline asm
	// begin inline asm
	fma.rn.f32 %f9711, %f9419, %f9421, %f9699;
	// end inline asm
	// begin inline asm
	fma.rn.f32 %f9715, %f9924, %f9422, %f9711;
	// end inline asm
	// begin inline asm
	fma.rn.f32 %f9719, %f9419, %f9422, %f9707;
	// end inline asm
	// begin inline asm
	fma.rn.f32 %f9723, %f9420, %f9421, %f9719;
	// end inline asm
	// begin inline asm
	fma.rn.f32 %f9727, %f9419, %f9421, %f9715;
	// end inline asm
	// begin inline asm
	fma.rn.f32 %f9731, %f9924, %f9422, %f9727;
	// end inline asm
	// begin inline asm
	fma.rn.f32 %f9735, %f9419, %f9422, %f9723;
	// end inline asm
	// begin inline asm
	fma.rn.f32 %f9739, %f9420, %f9421, %f9735;
	// end inline asm
	// begin inline asm
	fma.rn.f32 %f9743, %f9419, %f9421, %f9731;
	// end inline asm
	// begin inline asm
	fma.rn.f32 %f9747, %f9924, %f9422, %f9743;
	// end inline asm
	// begin inline asm
	fma.rn.f32 %f9751, %f9419, %f9422, %f9739;
	// end inline asm
	// begin inline asm
	fma.rn.f32 %f9755, %f9420, %f9421, %f9751;
	// end inline asm
	// begin inline asm
	fma.rn.f32 %f9759, %f9419, %f9421, %f9747;
	// end inline asm
	// begin inline asm
	fma.rn.f32 %f9763, %f9924, %f9422, %f9759;
	// end inline asm
	// begin inline asm
	fma.rn.f32 %f9767, %f9419, %f9422, %f9755;
	// end inline asm
	// begin inline asm
	fma.rn.f32 %f9771, %f9420, %f9421, %f9767;
	// end inline asm
	// begin inline asm
	fma.rn.f32 %f9775, %f9419, %f9421, %f9763;
	// end inline asm
	// begin inline asm
	fma.rn.f32 %f9779, %f9924, %f9422, %f9775;
	// end inline asm
	// begin inline asm
	fma.rn.f32 %f9783, %f9419, %f9422, %f9771;
	// end inline asm
	// begin inline asm
	fma.rn.f32 %f9787, %f9420, %f9421, %f9783;
	// end inline asm
	// begin inline asm
	fma.rn.f32 %f9791, %f9419, %f9421, %f9779;
	// end inline asm
	// begin inline asm
	fma.rn.f32 %f9795, %f9924, %f9422, %f9791;
	// end inline asm
	// begin inline asm
	fma.rn.f32 %f9799, %f9419, %f9422, %f9787;
	// end inline asm
	// begin inline asm
	fma.rn.f32 %f9803, %f9420, %f9421, %f9799;
	// end inline asm
	// begin inline asm
	fma.rn.f32 %f9807, %f9419, %f9421, %f9795;
	// end inline asm
	// begin inline asm
	fma.rn.f32 %f9811, %f9924, %f9422, %f9807;
	// end inline asm
	// begin inline asm
	fma.rn.f32 %f9815, %f9419, %f9422, %f9803;
	// end inline asm
	// begin inline asm
	fma.rn.f32 %f9819, %f9420, %f9421, %f9815;
	// end inline asm
	// begin inline asm
	fma.rn.f32 %f9823, %f9419, %f9421, %f9811;
	// end inline asm
	// begin inline asm
	fma.rn.f32 %f9827, %f9924, %f9422, %f9823;
	// end inline asm
	// begin inline asm
	fma.rn.f32 %f9831, %f9419, %f9422, %f9819;
	// end inline asm
	// begin inline asm
	fma.rn.f32 %f9835, %f9420, %f9421, %f9831;
	// end inline asm
	// begin inline asm
	fma.rn.f32 %f9839, %f9419, %f9421, %f9827;
	// end inline asm
	// begin inline asm
	fma.rn.f32 %f9843, %f9924, %f9422, %f9839;
	// end inline asm
	// begin inline asm
	fma.rn.f32 %f9847, %f9419, %f9422, %f9835;
	// end inline asm
	// begin inline asm
	fma.rn.f32 %f9851, %f9420, %f9421, %f9847;
	// end inline asm
	// begin inline asm
	fma.rn.f32 %f9855, %f9419, %f9421, %f9843;
	// end inline asm
	// begin inline asm
	fma.rn.f32 %f9859, %f9924, %f9422, %f9855;
	// end inline asm
	// begin inline asm
	fma.rn.f32 %f9863, %f9419, %f9422, %f9851;
	// end inline asm
	// begin inline asm
	fma.rn.f32 %f9867, %f9420, %f9421, %f9863;
	// end inline asm
	// begin inline asm
	fma.rn.f32 %f9871, %f9419, %f9421, %f9859;
	// end inline asm
	// begin inline asm
	fma.rn.f32 %f9875, %f9924, %f9422, %f9871;
	// end inline asm
	// begin inline asm
	fma.rn.f32 %f9879, %f9419, %f9422, %f9867;
	// end inline asm
	// begin inline asm
	fma.rn.f32 %f9883, %f9420, %f9421, %f9879;
	// end inline asm
	// begin inline asm
	fma.rn.f32 %f9887, %f9419, %f9421, %f9875;
	// end inline asm
	// begin inline asm
	fma.rn.f32 %f9891, %f9924, %f9422, %f9887;
	// end inline asm
	// begin inline asm
	fma.rn.f32 %f9895, %f9419, %f9422, %f9883;
	// end inline asm
	// begin inline asm
	fma.rn.f32 %f9899, %f9420, %f9421, %f9895;
	// end inline asm
	// begin inline asm
	fma.rn.f32 %f9903, %f9419, %f9421, %f9891;
	// end inline asm
	// begin inline asm
	fma.rn.f32 %f9907, %f9924, %f9422, %f9903;
	// end inline asm
	// begin inline asm
	fma.rn.f32 %f9911, %f9419, %f9422, %f9899;
	// end inline asm
	// begin inline asm
	fma.rn.f32 %f9915, %f9420, %f9421, %f9911;
	// end inline asm
	// begin inline asm
	fma.rn.f32 %f9919, %f9419, %f9421, %f9907;
	// end inline asm
	// begin inline asm
	fma.rn.f32 %f16646, %f9924, %f9422, %f9919;
	// end inline asm
	// begin inline asm
	fma.rn.f32 %f9927, %f9419, %f9422, %f9915;
	// end inline asm
	// begin inline asm
	fma.rn.f32 %f16647, %f9420, %f9421, %f9927;
	// end inline asm
	add.s32 	%r123, %r123, 1;
	add.s64 	%rd124, %rd124, 16;
	setp.ne.s32 	%p19, %r123, 512;
	@%p19 bra 	$L__BB5_37;
	mov.b32 	%r124, 0;
	mov.u64 	%rd125, %rd137;
$L__BB5_39:
	// begin inline asm
	ld.global.v4.f32 {%f9935, %f9936, %f9937, %f9938}, [%rd125];
	// end inline asm
	neg.f32 	%f10440, %f9936;
	// begin inline asm
	fma.rn.f32 %f9939, %f9935, %f9937, %f16646;
	// end inline asm
	// begin inline asm
	fma.rn.f32 %f9943, %f10440, %f9938, %f9939;
	// end inline asm
	// begin inline asm
	fma.rn.f32 %f9947, %f9935, %f9938, %f16647;
	// end inline asm
	// begin inline asm
	fma.rn.f32 %f9951, %f9936, %f9937, %f9947;
	// end inline asm
	// begin inline asm
	fma.rn.f32 %f9955, %f9935, %f9937, %f9943;
	// end inline asm
	// begin inline asm
	fma.rn.f32 %f9959, %f10440, %f9938, %f9955;
	// end inline asm
	// begin inline asm
	fma.rn.f32 %f9963, %f9935, %f9938, %f9951;
	// end inline asm
	// begin inline asm
	fma.rn.f32 %f9967, %f9936, %f9937, %f9963;
	// end inline asm
	// begin inline asm
	fma.rn.f32 %f9971, %f9935, %f9937, %f9959;
	// end inline asm
	// begin inline asm
	fma.rn.f32 %f9975, %f10440, %f9938, %f9971;
	// end inline asm
	// begin inline asm
	fma.rn.f32 %f9979, %f9935, %f9938, %f9967;
	// end inline asm
	// begin inline asm
	fma.rn.f32 %f9983, %f9936, %f9937, %f9979;
	// end inline asm
	// begin inline asm
	fma.rn.f32 %f9987, %f9935, %f9937, %f9975;
	// end inline asm
	// begin inline asm
	fma.rn.f32 %f9991, %f10440, %f9938, %f9987;
	// end inline asm
	// begin inline asm
	fma.rn.f32 %f9995, %f9935, %f9938, %f9983;
	// end inline asm
	// begin inline asm
	fma.rn.f32 %f9999, %f9936, %f9937, %f9995;
	// end inline asm
	// begin inline asm
	fma.rn.f32 %f10003, %f9935, %f9937, %f9991;
	// end inline asm
	// begin inline asm
	fma.rn.f32 %f10007, %f10440, %f9938, %f10003;
	// end inline asm
	// begin inline asm
	fma.rn.f32 %f10011, %f9935, %f9938, %f9999;
	// end inline asm
	// begin inline asm
	fma.rn.f32 %f10015, %f9936, %f9937, %f10011;
	// end inline asm
	// begin inline asm
	fma.rn.f32 %f10019, %f9935, %f9937, %f10007;
	// end inline asm
	// begin inline asm
	fma.rn.f32 %f10023, %f10440, %f9938, %f10019;
	// end inline asm
	// begin inline asm
	fma.rn.f32 %f10027, %f9935, %f9938, %f10015;
	// end inline asm
	// begin inline asm
	fma.rn.f32 %f10031, %f9936, %f9937, %f10027;
	// end inline asm
	// begin inline asm
	fma.rn.f32 %f10035, %f9935, %f9937, %f10023;
	// end inline asm
	// begin inline asm
	fma.rn.f32 %f10039, %f10440, %f9938, %f10035;
	// end inline asm
	// begin inline asm
	fma.rn.f32 %f10043, %f9935, %f9938, %f10031;
	// end inline asm
	// begin inline asm
	fma.rn.f32 %f10047, %f9936, %f9937, %f10043;
	// end inline asm
	// begin inline asm
	fma.rn.f32 %f10051, %f9935, %f9937, %f10039;
	// end inline asm
	// begin inline asm
	fma.rn.f32 %f10055, %f10440, %f9938, %f10051;
	// end inline asm
	// begin inline asm
	fma.rn.f32 %f10059, %f9935, %f9938, %f10047;
	// end inline asm
	// begin inline asm
	fma.rn.f32 %f10063, %f9936, %f9937, %f10059;
	// end inline asm
	// begin inline asm
	fma.rn.f32 %f10067, %f9935, %f9937, %f10055;
	// end inline asm
	// begin inline asm
	fma.rn.f32 %f10071, %f10440, %f9938, %f10067;
	// end inline asm
	// begin inline asm
	fma.rn.f32 %f10075, %f9935, %f9938, %f10063;
	// end inline asm
	// begin inline asm
	fma.rn.f32 %f10079, %f9936, %f9937, %f10075;
	// end inline asm
	// begin inline asm
	fma.rn.f32 %f10083, %f9935, %f9937, %f10071;
	// end inline asm
	// begin inline asm
	fma.rn.f32 %f10087, %f10440, %f9938, %f10083;
	// end inline asm
	// begin inline asm
	fma.rn.f32 %f10091, %f9935, %f9938, %f10079;
	// end inline asm
	// begin inline asm
	fma.rn.f32 %f10095, %f9936, %f9937, %f10091;
	// end inline asm
	// begin inline asm
	fma.rn.f32 %f10099, %f9935, %f9937, %f10087;
	// end inline asm
	// begin inline asm
	fma.rn.f32 %f10103, %f10440, %f9938, %f10099;
	// end inline asm
	// begin inline asm
	fma.rn.f32 %f10107, %f9935, %f9938, %f10095;
	// end inline asm
	// begin inline asm
	fma.rn.f32 %f10111, %f9936, %f9937, %f10107;
	// end inline asm
	// begin inline asm
	fma.rn.f32 %f10115, %f9935, %f9937, %f10103;
	// end inline asm
	// begin inline asm
	fma.rn.f32 %f10119, %f10440, %f9938, %f10115;
	// end inline asm
	// begin inline asm
	fma.rn.f32 %f10123, %f9935, %f9938, %f10111;
	// end inline asm
	// begin inline asm
	fma.rn.f32 %f10127, %f9936, %f9937, %f10123;
	// end inline asm
	// begin inline asm
	fma.rn.f32 %f10131, %f9935, %f9937, %f10119;
	// end inline asm
	// begin inline asm
	fma.rn.f32 %f10135, %f10440, %f9938, %f10131;
	// end inline asm
	// begin inline asm
	fma.rn.f32 %f10139, %f9935, %f9938, %f10127;
	// end inline asm
	// begin inline asm
	fma.rn.f32 %f10143, %f9936, %f9937, %f10139;
	// end inline asm
	// begin inline asm
	fma.rn.f32 %f10147, %f9935, %f9937, %f10135;
	// end inline asm
	// begin inline asm
	fma.rn.f32 %f10151, %f10440, %f9938, %f10147;
	// end inline asm
	// begin inline asm
	fma.rn.f32 %f10155, %f9935, %f9938, %f10143;
	// end inline asm
	// begin inline asm
	fma.rn.f32 %f10159, %f9936, %f9937, %f10155;
	// end inline asm
	// begin inline asm
	fma.rn.f32 %f10163, %f9935, %f9937, %f10151;
	// end inline asm
	// begin inline asm
	fma.rn.f32 %f10167, %f10440, %f9938, %f10163;
	// end inline asm
	// begin inline asm
	fma.rn.f32 %f10171, %f9935, %f9938, %f10159;
	// end inline asm
	// begin inline asm
	fma.rn.f32 %f10175, %f9936, %f9937, %f10171;
	// end inline asm
	// begin inline asm
	fma.rn.f32 %f10179, %f9935, %f9937, %f10167;
	// end inline asm
	// begin inline asm
	fma.rn.f32 %f10183, %f10440, %f9938, %f10179;
	// end inline asm
	// begin inline asm
	fma.rn.f32 %f10187, %f9935, %f9938, %f10175;
	// end inline asm
	// begin inline asm
	fma.rn.f32 %f10191, %f9936, %f9937, %f10187;
	// end inline asm
	// begin inline asm
	fma.rn.f32 %f10195, %f9935, %f9937, %f10183;
	// end inline asm
	// begin inline asm
	fma.rn.f32 %f10199, %f10440, %f9938, %f10195;
	// end inline asm
	// begin inline asm
	fma.rn.f32 %f10203, %f9935, %f9938, %f10191;
	// end inline asm
	// begin inline asm
	fma.rn.f32 %f10207, %f9936, %f9937, %f10203;
	// end inline asm
	// begin inline asm
	fma.rn.f32 %f10211, %f9935, %f9937, %f10199;
	// end inline asm
	// begin inline asm
	fma.rn.f32 %f10215, %f10440, %f9938, %f10211;
	// end inline asm
	// begin inline asm
	fma.rn.f32 %f10219, %f9935, %f9938, %f10207;
	// end inline asm
	// begin inline asm
	fma.rn.f32 %f10223, %f9936, %f9937, %f10219;
	// end inline asm
	// begin inline asm
	fma.rn.f32 %f10227, %f9935, %f9937, %f10215;
	// end inline asm
	// begin inline asm
	fma.rn.f32 %f10231, %f10440, %f9938, %f10227;
	// end inline asm
	// begin inline asm
	fma.rn.f32 %f10235, %f9935, %f9938, %f10223;
	// end inline asm
	// begin inline asm
	fma.rn.f32 %f10239, %f9936, %f9937, %f10235;
	// end inline asm
	// begin inline asm
	fma.rn.f32 %f10243, %f9935, %f9937, %f10231;
	// end inline asm
	// begin inline asm
	fma.rn.f32 %f10247, %f10440, %f9938, %f10243;
	// end inline asm
	// begin inline asm
	fma.rn.f32 %f10251, %f9935, %f9938, %f10239;
	// end inline asm
	// begin inline asm
	fma.rn.f32 %f10255, %f9936, %f9937, %f10251;
	// end inline asm
	// begin inline asm
	fma.rn.f32 %f10259, %f9935, %f9937, %f10247;
	// end inline asm
	// begin inline asm
	fma.rn.f32 %f10263, %f10440, %f9938, %f10259;
	// end inline asm
	// begin inline asm
	fma.rn.f32 %f10267, %f9935, %f9938, %f10255;
	// end inline asm
	// begin inline asm
	fma.rn.f32 %f10271, %f9936, %f9937, %f10267;
	// end inline asm
	// begin inline asm
	fma.rn.f32 %f10275, %f9935, %f9937, %f10263;
	// end inline asm
	// begin inline asm
	fma.rn.f32 %f10279, %f10440, %f9938, %f10275;
	// end inline asm
	// begin inline asm
	fma.rn.f32 %f10283, %f9935, %f9938, %f10271;
	// end inline asm
	// begin inline asm
	fma.rn.f32 %f10287, %f9936, %f9937, %f10283;
	// end inline asm
	// begin inline asm
	fma.rn.f32 %f10291, %f9935, %f9937, %f10279;
	// end inline asm
	// begin inline asm
	fma.rn.f32 %f10295, %f10440, %f9938, %f10291;
	// end inline asm
	// begin inline asm
	fma.rn.f32 %f10299, %f9935, %f9938, %f10287;
	// end inline asm
	// begin inline asm
	fma.rn.f32 %f10303, %f9936, %f9937, %f10299;
	// end inline asm
	// begin inline asm
	fma.rn.f32 %f10307, %f9935, %f9937, %f10295;
	// end inline asm
	// begin inline asm
	fma.rn.f32 %f10311, %f10440, %f9938, %f10307;
	// end inline asm
	// begin inline asm
	fma.rn.f32 %f10315, %f9935, %f9938, %f10303;
	// end inline asm
	// begin inline asm
	fma.rn.f32 %f10319, %f9936, %f9937, %f10315;
	// end inline asm
	// begin inline asm
	fma.rn.f32 %f10323, %f9935, %f9937, %f10311;
	// end inline asm
	// begin inline asm
	fma.rn.f32 %f10327, %f10440, %f9938, %f10323;
	// end inline asm
	// begin inline asm
	fma.rn.f32 %f10331, %f9935, %f9938, %f10319;
	// end inline asm
	// begin inline asm
	fma.rn.f32 %f10335, %f9936, %f9937, %f10331;
	// end inline asm
	// begin inline asm
	fma.rn.f32 %f10339, %f9935, %f9937, %f10327;
	// end inline asm
	// begin inline asm
	fma.rn.f32 %f10343, %f10440, %f9938, %f10339;
	// end inline asm
	// begin inline asm
	fma.rn.f32 %f10347, %f9935, %f9938, %f10335;
	// end inline asm
	// begin inline asm
	fma.rn.f32 %f10351, %f9936, %f9937, %f10347;
	// end inline asm
	// begin inline asm
	fma.rn.f32 %f10355, %f9935, %f9937, %f10343;
	// end inline asm
	// begin inline asm
	fma.rn.f32 %f10359, %f10440, %f9938, %f10355;
	// end inline asm
	// begin inline asm
	fma.rn.f32 %f10363, %f9935, %f9938, %f10351;
	// end inline asm
	// begin inline asm
	fma.rn.f32 %f10367, %f9936, %f9937, %f10363;
	// end inline asm
	// begin inline asm
	fma.rn.f32 %f10371, %f9935, %f9937, %f10359;
	// end inline asm
	// begin inline asm
	fma.rn.f32 %f10375, %f10440, %f9938, %f10371;
	// end inline asm
	// begin inline asm
	fma.rn.f32 %f10379, %f9935, %f9938, %f10367;
	// end inline asm
	// begin inline asm
	fma.rn.f32 %f10383, %f9936, %f9937, %f10379;
	// end inline asm
	// begin inline asm
	fma.rn.f32 %f10387, %f9935, %f9937, %f10375;
	// end inline asm
	// begin inline asm
	fma.rn.f32 %f10391, %f10440, %f9938, %f10387;
	// end inline asm
	// begin inline asm
	fma.rn.f32 %f10395, %f9935, %f9938, %f10383;
	// end inline asm
	// begin inline asm
	fma.rn.f32 %f10399, %f9936, %f9937, %f10395;
	// end inline asm
	// begin inline asm
	fma.rn.f32 %f10403, %f9935, %f9937, %f10391;
	// end inline asm
	// begin inline asm
	fma.rn.f32 %f10407, %f10440, %f9938, %f10403;
	// end inline asm
	// begin inline asm
	fma.rn.f32 %f10411, %f9935, %f9938, %f10399;
	// end inline asm
	// begin inline asm
	fma.rn.f32 %f10415, %f9936, %f9937, %f10411;
	// end inline asm
	// begin inline asm
	fma.rn.f32 %f10419, %f9935, %f9937, %f10407;
	// end inline asm
	// begin inline asm
	fma.rn.f32 %f10423, %f10440, %f9938, %f10419;
	// end inline asm
	// begin inline asm
	fma.rn.f32 %f10427, %f9935, %f9938, %f10415;
	// end inline asm
	// begin inline asm
	fma.rn.f32 %f10431, %f9936, %f9937, %f10427;
	// end inline asm
	// begin inline asm
	fma.rn.f32 %f10435, %f9935, %f9937, %f10423;
	// end inline asm
	// begin inline asm
	fma.rn.f32 %f16646, %f10440, %f9938, %f10435;
	// end inline asm
	// begin inline asm
	fma.rn.f32 %f10443, %f9935, %f9938, %f10431;
	// end inline asm
	// begin inline asm
	fma.rn.f32 %f16647, %f9936, %f9937, %f10443;
	// end inline asm
	add.s32 	%r124, %r124, 1;
	add.s64 	%rd125, %rd125, 16;
	setp.ne.s32 	%p20, %r124, 512;
	@%p20 bra 	$L__BB5_39;
	mov.b32 	%r125, 0;
	mov.u64 	%rd126, %rd137;
$L__BB5_41:
	// begin inline asm
	ld.global.v4.f32 {%f10451, %f10452, %f10453, %f10454}, [%rd126];
	// end inline asm
	neg.f32 	%f10956, %f10452;
	// begin inline asm
	fma.rn.f32 %f10455, %f10451, %f10453, %f16646;
	// end inline asm
	// begin inline asm
	fma.rn.f32 %f10459, %f10956, %f10454, %f10455;
	// end inline asm
	// begin inline asm
	fma.rn.f32 %f10463, %f10451, %f10454, %f16647;
	// end inline asm
	// begin inline asm
	fma.rn.f32 %f10467, %f10452, %f10453, %f10463;
	// end inline asm
	// begin inline asm
	fma.rn.f32 %f10471, %f10451, %f10453, %f10459;
	// end inline asm
	// begin inline asm
	fma.rn.f32 %f10475, %f10956, %f10454, %f10471;
	// end inline asm
	// begin inline asm
	fma.rn.f32 %f10479, %f10451, %f10454, %f10467;
	// end inline asm
	// begin inline asm
	fma.rn.f32 %f10483, %f10452, %f10453, %f10479;
	// end inline asm
	// begin inline asm
	fma.rn.f32 %f10487, %f10451, %f10453, %f10475;
	// end inline asm
	// begin inline asm
	fma.rn.f32 %f10491, %f10956, %f10454, %f10487;
	// end inline asm
	// begin inline asm
	fma.rn.f32 %f10495, %f10451, %f10454, %f10483;
	// end inline asm
	// begin inline asm
	fma.rn.f32 %f10499, %f10452, %f10453, %f10495;
	// end inline asm
	// begin inline asm
	fma.rn.f32 %f10503, %f10451, %f10453, %f10491;
	// end inline asm
	// begin inline asm
	fma.rn.f32 %f10507, %f10956, %f10454, %f10503;
	// end inline asm
	// begin inline asm
	fma.rn.f32 %f10511, %f10451, %f10454, %f10499;
	// end inline asm
	// begin inline asm
	fma.rn.f32 %f10515, %f10452, %f10453, %f10511;
	// end inline asm
	// begin inline asm
	fma.rn.f32 %f10519, %f10451, %f10453, %f10507;
	// end inline asm
	// begin inline asm
	fma.rn.f32 %f10523, %f10956, %f10454, %f10519;
	// end inline asm
	// begin inline asm
	fma.rn.f32 %f10527, %f10451, %f10454, %f10515;
	// end inline asm
	// begin inline asm
	fma.rn.f32 %f10531, %f10452, %f10453, %f10527;
	// end inline asm
	// begin inline asm
	fma.rn.f32 %f10535, %f10451, %f10453, %f10523;
	// end inline asm
	// begin inline asm
	fma.rn.f32 %f10539, %f10956, %f10454, %f10535;
	// end inline asm
	// begin inline asm
	fma.rn.f32 %f10543, %f10451, %f10454, %f10531;
	// end inline asm
	// begin inline asm
	fma.rn.f32 %f10547, %f10452, %f10453, %f10543;
	// end inline asm
	// begin inline asm
	fma.rn.f32 %f10551, %f10451, %f10453, %f10539;
	// end inline asm
	// begin inline asm
	fma.rn.f32 %f10555, %f10956, %f10454, %f10551;
	// end inline asm
	// begin inline asm
	fma.rn.f32 %f10559, %f10451, %f10454, %f10547;
	// end inline asm
	// begin inline asm
	fma.rn.f32 %f10563, %f10452, %f10453, %f10559;
	// end inline asm
	// begin inline asm
	fma.rn.f32 %f10567, %f10451, %f10453, %f10555;
	// end inline asm
	// begin inline asm
	fma.rn.f32 %f10571, %f10956, %f10454, %f10567;
	// end inline asm
	// begin inline asm
	fma.rn.f32 %f10575, %f10451, %f10454, %f10563;
	// end inline asm
	// begin inline asm
	fma.rn.f32 %f10579, %f10452, %f10453, %f10575;
	// end inline asm
	// begin inline asm
	fma.rn.f32 %f10583, %f10451, %f10453, %f10571;
	// end inline asm
	// begin inline asm
	fma.rn.f32 %f10587, %f10956, %f10454, %f10583;
	// end inline asm
	// begin inline asm
	fma.rn.f32 %f10591, %f10451, %f10454, %f10579;
	// end inline asm
	// begin inline asm
	fma.rn.f32 %f10595, %f10452, %f10453, %f10591;
	// end inline asm
	// begin inline asm
	fma.rn.f32 %f10599, %f10451, %f10453, %f10587;
	// end inline asm
	// begin inline asm
	fma.rn.f32 %f10603, %f10956, %f10454, %f10599;
	// end inline asm
	// begin inline asm
	fma.rn.f32 %f10607, %f10451, %f10454, %f10595;
	// end inline asm
	// begin inline asm
	fma.rn.f32 %f10611, %f10452, %f10453, %f10607;
	// end inline asm
	// begin inline asm
	fma.rn.f32 %f10615, %f10451, %f10453, %f10603;
	// end inline asm
	// begin inline asm
	fma.rn.f32 %f10619, %f10956, %f10454, %f10615;
	// end inline asm
	// begin inline asm
	fma.rn.f32 %f10623, %f10451, %f10454, %f10611;
	// end inline asm
	// begin inline asm
	fma.rn.f32 %f10627, %f10452, %f10453, %f10623;
	// end inline asm
	// begin inline asm
	fma.rn.f32 %f10631, %f10451, %f10453, %f10619;
	// end inline asm
	// begin inline asm
	fma.rn.f32 %f10635, %f10956, %f10454, %f10631;
	// end inline asm
	// begin inline asm
	fma.rn.f32 %f10639, %f10451, %f10454, %f10627;
	// end inline asm
	// begin inline asm
	fma.rn.f32 %f10643, %f10452, %f10453, %f10639;
	// end inline asm
	// begin inline asm
	fma.rn.f32 %f10647, %f10451, %f10453, %f10635;
	// end inline asm
	// begin inline asm
	fma.rn.f32 %f10651, %f10956, %f10454, %f10647;
	// end inline asm
	// begin inline asm
	fma.rn.f32 %f10655, %f10451, %f10454, %f10643;
	// end inline asm
	// begin inline asm
	fma.rn.f32 %f10659, %f10452, %f10453, %f10655;
	// end inline asm
	// begin inline asm
	fma.rn.f32 %f10663, %f10451, %f10453, %f10651;
	// end inline asm
	// begin inline asm
	fma.rn.f32 %f10667, %f10956, %f10454, %f10663;
	// end inline asm
	// begin inline asm
	fma.rn.f32 %f10671, %f10451, %f10454, %f10659;
	// end inline asm
	// begin inline asm
	fma.rn.f32 %f10675, %f10452, %f10453, %f10671;
	// end inline asm
	// begin inline asm
	fma.rn.f32 %f10679, %f10451, %f10453, %f10667;
	// end inline asm
	// begin inline asm
	fma.rn.f32 %f10683, %f10956, %f10454, %f10679;
	// end inline asm
	// begin inline asm
	fma.rn.f32 %f10687, %f10451, %f10454, %f10675;
	// end inline asm
	// begin inline asm
	fma.rn.f32 %f10691, %f10452, %f10453, %f10687;
	// end inline asm
	// begin inline asm
	fma.rn.f32 %f10695, %f10451, %f10453, %f10683;
	// end inline asm
	// begin inline asm
	fma.rn.f32 %f10699, %f10956, %f10454, %f10695;
	// end inline asm
	// begin inline asm
	fma.rn.f32 %f10703, %f10451, %f10454, %f10691;
	// end inline asm
	// begin inline asm
	fma.rn.f32 %f10707, %f10452, %f10453, %f10703;
	// end inline asm
	// begin inline asm
	fma.rn.f32 %f10711, %f10451, %f10453, %f10699;
	// end inline asm
	// begin inline asm
	fma.rn.f32 %f10715, %f10956, %f10454, %f10711;
	// end inline asm
	// begin inline asm
	fma.rn.f32 %f10719, %f10451, %f10454, %f10707;
	// end inline asm
	// begin inline asm
	fma.rn.f32 %f10723, %f10452, %f10453, %f10719;
	// end inline asm
	// begin inline asm
	fma.rn.f32 %f10727, %f10451, %f10453, %f10715;
	// end inline asm
	// begin inline asm
	fma.rn.f32 %f10731, %f10956, %f10454, %f10727;
	// end inline asm
	// begin inline asm
	fma.rn.f32 %f10735, %f10451, %f10454, %f10723;
	// end inline asm
	// begin inline asm
	fma.rn.f32 %f10739, %f10452, %f10453, %f10735;
	// end inline asm
	// begin inline asm
	fma.rn.f32 %f10743, %f10451, %f10453, %f10731;
	// end inline asm
	// begin inline asm
	fma.rn.f32 %f10747, %f10956, %f10454, %f10743;
	// end inline asm
	// begin inline asm
	fma.rn.f32 %f10751, %f10451, %f10454, %f10739;
	// end inline asm
	// begin inline asm
	fma.rn.f32 %f10755, %f10452, %f10453, %f10751;
	// end inline asm
	// begin inline asm
	fma.rn.f32 %f10759, %f10451, %f10453, %f10747;
	// end inline asm
	// begin inline asm
	fma.rn.f32 %f10763, %f10956, %f10454, %f10759;
	// end inline asm
	// begin inline asm
	fma.rn.f32 %f10767, %f10451, %f10454, %f10755;
	// end inline asm
	// begin inline asm
	fma.rn.f32 %f10771, %f10452, %f10453, %f10767;
	// end inline asm
	// begin inline asm
	fma.rn.f32 %f10775, %f10451, %f10453, %f10763;
	// end inline asm
	// begin inline asm
	fma.rn.f32 %f10779, %f10956, %f10454, %f10775;
	// end inline asm
	// begin inline asm
	fma.rn.f32 %f10783, %f10451, %f10454, %f10771;
	// end inline asm
	// begin inline asm
	fma.rn.f32 %f10787, %f10452, %f10453, %f10783;
	// end inline asm
	// begin inline asm
	fma.rn.f32 %f10791, %f10451, %f10453, %f10779;
	// end inline asm
	// begin inline asm
	fma.rn.f32 %f10795, %f10956, %f10454, %f10791;
	// end inline asm
	// begin inline asm
	fma.rn.f32 %f10799, %f10451, %f10454, %f10787;
	// end inline asm
	// begin inline asm
	fma.rn.f32 %f10803, %f10452, %f10453, %f10799;
	// end inline asm
	// begin inline asm
	fma.rn.f32 %f10807, %f10451, %f10453, %f10795;
	// end inline asm
	// begin inline asm
	fma.rn.f32 %f10811, %f10956, %f10454, %f10807;
	// end inline asm
	// begin inline asm
	fma.rn.f32 %f10815, %f10451, %f10454, %f10803;
	// end inline asm
	// begin inline asm
	fma.rn.f32 %f10819, %f10452, %f10453, %f10815;
	// end inline asm
	// begin inline asm
	fma.rn.f32 %f10823, %f10451, %f10453, %f10811;
	// end inline asm
	// begin inline asm
	fma.rn.f32 %f10827, %f10956, %f10454, %f10823;
	// end inline asm
	// begin inline asm
	fma.rn.f32 %f10831, %f10451, %f10454, %f10819;
	// end inline asm
	// begin inline asm
	fma.rn.f32 %f10835, %f10452, %f10453, %f10831;
	// end inline asm
	// begin inline asm
	fma.rn.f32 %f10839, %f10451, %f10453, %f10827;
	// end inline asm
	// begin inline asm
	fma.rn.f32 %f10843, %f10956, %f10454, %f10839;
	// end inline asm
	// begin inline asm
	fma.rn.f32 %f10847, %f10451, %f10454, %f10835;
	// end inline asm
	// begin inline asm
	fma.rn.f32 %f10851, %f10452, %f10453, %f10847;
	// end inline asm
	// begin inline asm
	fma.rn.f32 %f10855, %f10451, %f10453, %f10843;
	// end inline asm
	// begin inline asm
	fma.rn.f32 %f10859, %f10956, %f10454, %f10855;
	// end inline asm
	// begin inline asm
	fma.rn.f32 %f10863, %f10451, %f10454, %f10851;
	// end inline asm
	// begin inline asm
	fma.rn.f32 %f10867, %f10452, %f10453, %f10863;
	// end inline asm
	// begin inline asm
	fma.rn.f32 %f10871, %f10451, %f10453, %f10859;
	// end inline asm
	// begin inline asm
	fma.rn.f32 %f10875, %f10956, %f10454, %f10871;
	// end inline asm
	// begin inline asm
	fma.rn.f32 %f10879, %f10451, %f10454, %f10867;
	// end inline asm
	// begin inline asm
	fma.rn.f32 %f10883, %f10452, %f10453, %f10879;
	// end inline asm
	// begin inline asm
	fma.rn.f32 %f10887, %f10451, %f10453, %f10875;
	// end inline asm
	// begin inline asm
	fma.rn.f32 %f10891, %f10956, %f10454, %f10887;
	// end inline asm
	// begin inline asm
	fma.rn.f32 %f10895, %f10451, %f10454, %f10883;
	// end inline asm
	// begin inline asm
	fma.rn.f32 %f10899, %f10452, %f10453, %f10895;
	// end inline asm
	// begin inline asm
	fma.rn.f32 %f10903, %f10451, %f10453, %f10891;
	// end inline asm
	// begin inline asm
	fma.rn.f32 %f10907, %f10956, %f10454, %f10903;
	// end inline asm
	// begin inline asm
	fma.rn.f32 %f10911, %f10451, %f10454, %f10899;
	// end inline asm
	// begin inline asm
	fma.rn.f32 %f10915, %f10452, %f10453, %f10911;
	// end inline asm
	// begin inline asm
	fma.rn.f32 %f10919, %f10451, %f10453, %f10907;
	// end inline asm
	// begin inline asm
	fma.rn.f32 %f10923, %f10956, %f10454, %f10919;
	// end inline asm
	// begin inline asm
	fma.rn.f32 %f10927, %f10451, %f10454, %f10915;
	// end inline asm
	// begin inline asm
	fma.rn.f32 %f10931, %f10452, %f10453, %f10927;
	// end inline asm
	// begin inline asm
	fma.rn.f32 %f10935, %f10451, %f10453, %f10923;
	// end inline asm
	// begin inline asm
	fma.rn.f32 %f10939, %f10956, %f10454, %f10935;
	// end inline asm
	// begin inline asm
	fma.rn.f32 %f10943, %f10451, %f10454, %f10931;
	// end inline asm
	// begin inline asm
	fma.rn.f32 %f10947, %f10452, %f10453, %f10943;
	// end inline asm
	// begin inline asm
	fma.rn.f32 %f10951, %f10451, %f10453, %f10939;
	// end inline asm
	// begin inline asm
	fma.rn.f32 %f16646, %f10956, %f10454, %f10951;
	// end inline asm
	// begin inline asm
	fma.rn.f32 %f10959, %f10451, %f10454, %f10947;
	// end inline asm
	// begin inline asm
	fma.rn.f32 %f16647, %f10452, %f10453, %f10959;
	// end inline asm
	add.s32 	%r125, %r125, 1;
	add.s64 	%rd126, %rd126, 16;
	setp.ne.s32 	%p21, %r125, 512;
	@%p21 bra 	$L__BB5_41;
	mov.b32 	%r126, 0;
	mov.u64 	%rd127, %rd137;
$L__BB5_43:
	// begin inline asm
	ld.global.v4.f32 {%f10967, %f10968, %f10969, %f10970}, [%rd127];
	// end inline asm
	neg.f32 	%f11472, %f10968;
	// begin inline asm
	fma.rn.f32 %f10971, %f10967, %f10969, %f16646;
	// end inline asm
	// begin inline asm
	fma.rn.f32 %f10975, %f11472, %f10970, %f10971;
	// end inline asm
	// begin inline asm
	fma.rn.f32 %f10979, %f10967, %f10970, %f16647;
	// end inline asm
	// begin inline asm
	fma.rn.f32 %f10983, %f10968, %f10969, %f10979;
	// end inline asm
	// begin inline asm
	fma.rn.f32 %f10987, %f10967, %f10969, %f10975;
	// end inline asm
	// begin inline asm
	fma.rn.f32 %f10991, %f11472, %f10970, %f10987;
	// end inline asm
	// begin inline asm
	fma.rn.f32 %f10995, %f10967, %f10970, %f10983;
	// end inline asm
	// begin inline asm
	fma.rn.f32 %f10999, %f10968, %f10969, %f10995;
	// end inline asm
	// begin inline asm
	fma.rn.f32 %f11003, %f10967, %f10969, %f10991;
	// end inline asm
	// begin inline asm
	fma.rn.f32 %f11007, %f11472, %f10970, %f11003;
	// end inline asm
	// begin inline asm
	fma.rn.f32 %f11011, %f10967, %f10970, %f10999;
	// end inline asm
	// begin inline asm
	fma.rn.f32 %f11015, %f10968, %f10969, %f11011;
	// end inline asm
	// begin inline asm
	fma.rn.f32 %f11019, %f10967, %f10969, %f11007;
	// end inline asm
	// begin inline asm
	fma.rn.f32 %f11023, %f11472, %f10970, %f11019;
	// end inline asm
	// begin inline asm
	fma.rn.f32 %f11027, %f10967, %f10970, %f11015;
	// end inline asm
	// begin inline asm
	fma.rn.f32 %f11031, %f10968, %f10969, %f11027;
	// end inline asm
	// begin inline asm
	fma.rn.f32 %f11035, %f10967, %f10969, %f11023;
	// end inline asm
	// begin inline asm
	fma.rn.f32 %f11039, %f11472, %f10970, %f11035;
	// end inline asm
	// begin inline asm
	fma.rn.f32 %f11043, %f10967, %f10970, %f11031;
	// end inline asm
	// begin inline asm
	fma.rn.f32 %f11047, %f10968, %f10969, %f11043;
	// end inline asm
	// begin inline asm
	fma.rn.f32 %f11051, %f10967, %f10969, %f11039;
	// end inline asm
	// begin inline asm
	fma.rn.f32 %f11055, %f11472, %f10970, %f11051;
	// end inline asm
	// begin inline asm
	fma.rn.f32 %f11059, %f10967, %f10970, %f11047;
	// end inline asm
	// begin inline asm
	fma.rn.f32 %f11063, %f10968, %f10969, %f11059;
	// end inline asm
	// begin inline asm
	fma.rn.f32 %f11067, %f10967, %f10969, %f11055;
	// end inline asm
	// begin inline asm
	fma.rn.f32 %f11071, %f11472, %f10970, %f11067;
	// end inline asm
	// begin inline asm
	fma.rn.f32 %f11075, %f10967, %f10970, %f11063;
	// end inline asm
	// begin inline asm
	fma.rn.f32 %f11079, %f10968, %f10969, %f11075;
	// end inline asm
	// begin inline asm
	fma.rn.f32 %f11083, %f10967, %f10969, %f11071;
	// end inline asm
	// begin inline asm
	fma.rn.f32 %f11087, %f11472, %f10970, %f11083;
	// end inline asm
	// begin inline asm
	fma.rn.f32 %f11091, %f10967, %f10970, %f11079;
	// end inline asm
	// begin inline asm
	fma.rn.f32 %f11095, %f10968, %f10969, %f11091;
	// end inline asm
	// begin inline asm
	fma.rn.f32 %f11099, %f10967, %f10969, %f11087;
	// end inline asm
	// begin inline asm
	fma.rn.f32 %f11103, %f11472, %f10970, %f11099;
	// end inline asm
	// begin inline asm
	fma.rn.f32 %f11107, %f10967, %f10970, %f11095;
	// end inline asm
	// begin inline asm
	fma.rn.f32 %f11111, %f10968, %f10969, %f11107;
	// end inline asm
	// begin inline asm
	fma.rn.f32 %f11115, %f10967, %f10969, %f11103;
	// end inline asm
	// begin inline asm
	fma.rn.f32 %f11119, %f11472, %f10970, %f11115;
	// end inline asm
	// begin inline asm
	fma.rn.f32 %f11123, %f10967, %f10970, %f11111;
	// end inline asm
	// begin inline asm
	fma.rn.f32 %f11127, %f10968, %f10969, %f11123;
	// end inline asm
	// begin inline asm
	fma.rn.f32 %f11131, %f10967, %f10969, %f11119;
	// end inline asm
	// begin inline asm
	fma.rn.f32 %f11135, %f11472, %f10970, %f11131;
	// end inline asm
	// begin inline asm
	fma.rn.f32 %f11139, %f10967, %f10970, %f11127;
	// end inline asm
	// begin inline asm
	fma.rn.f32 %f11143, %f10968, %f10969, %f11139;
	// end inline asm
	// begin inline asm
	fma.rn.f32 %f11147, %f10967, %f10969, %f11135;
	// end inline asm
	// begin inline asm
	fma.rn.f32 %f11151, %f11472, %f10970, %f11147;
	// end inline asm
	// begin inline asm
	fma.rn.f32 %f11155, %f10967, %f10970, %f11143;
	// end inline asm
	// begin inline asm
	fma.rn.f32 %f11159, %f10968, %f10969, %f11155;
	// end inline asm
	// begin inline asm
	fma.rn.f32 %f11163, %f10967, %f10969, %f11151;
	// end inline asm
	// begin inline asm
	fma.rn.f32 %f11167, %f11472, %f10970, %f11163;
	// end inline asm
	// begin inline asm
	fma.rn.f32 %f11171, %f10967, %f10970, %f11159;
	// end inline asm
	// begin inline asm
	fma.rn.f32 %f11175, %f10968, %f10969, %f11171;
	// end inline asm
	// begin inline asm
	fma.rn.f32 %f11179, %f10967, %f10969, %f11167;
	// end inline asm
	// begin inline asm
	fma.rn.f32 %f11183, %f11472, %f10970, %f11179;
	// end inline asm
	// begin inline asm
	fma.rn.f32 %f11187, %f10967, %f10970, %f11175;
	// end inline asm
	// begin inline asm
	fma.rn.f32 %f11191, %f10968, %f10969, %f11187;
	// end inline asm
	// begin inline asm
	fma.rn.f32 %f11195, %f10967, %f10969, %f11183;
	// end inline asm
	// begin inline asm
	fma.rn.f32 %f11199, %f11472, %f10970, %f11195;
	// end inline asm
	// begin inline asm
	fma.rn.f32 %f11203, %f10967, %f10970, %f11191;
	// end inline asm
	// begin inline asm
	fma.rn.f32 %f11207, %f10968, %f10969, %f11203;
	// end inline asm
	// begin inline asm
	fma.rn.f32 %f11211, %f10967, %f10969, %f11199;
	// end inline asm
	// begin inline asm
	fma.rn.f32 %f11215, %f11472, %f10970, %f11211;
	// end inline asm
	// begin inline asm
	fma.rn.f32 %f11219, %f10967, %f10970, %f11207;
	// end inline asm
	// begin inline asm
	fma.rn.f32 %f11223, %f10968, %f10969, %f11219;
	// end inline asm
	// begin inline asm
	fma.rn.f32 %f11227, %f10967, %f10969, %f11215;
	// end inline asm
	// begin inline asm
	fma.rn.f32 %f11231, %f11472, %f10970, %f11227;
	// end inline asm
	// begin inline asm
	fma.rn.f32 %f11235, %f10967, %f10970, %f11223;
	// end inline asm
	// begin inline asm
	fma.rn.f32 %f11239, %f10968, %f10969, %f11235;
	// end inline asm
	// begin inline asm
	fma.rn.f32 %f11243, %f10967, %f10969, %f11231;
	// end inline asm
	// begin inline asm
	fma.rn.f32 %f11247, %f11472, %f10970, %f11243;
	// end inline asm
	// begin inline asm
	fma.rn.f32 %f11251, %f10967, %f10970, %f11239;
	// end inline asm
	// begin inline asm
	fma.rn.f32 %f11255, %f10968, %f10969, %f11251;
	// end inline asm
	// begin inline asm
	fma.rn.f32 %f11259, %f10967, %f10969, %f11247;
	// end inline asm
	// begin inline asm
	fma.rn.f32 %f11263, %f11472, %f10970, %f11259;
	// end inline asm
	// begin inline asm
	fma.rn.f32 %f11267, %f10967, %f10970, %f11255;
	// end inline asm
	// begin inline asm
	fma.rn.f32 %f11271, %f10968, %f10969, %f11267;
	// end inline asm
	// begin inline asm
	fma.rn.f32 %f11275, %f10967, %f10969, %f11263;
	// end inline asm
	// begin inline asm
	fma.rn.f32 %f11279, %f11472, %f10970, %f11275;
	// end inline asm
	// begin inline asm
	fma.rn.f32 %f11283, %f10967, %f10970, %f11271;
	// end inline asm
	// begin inline asm
	fma.rn.f32 %f11287, %f10968, %f10969, %f11283;
	// end inline asm
	// begin inline asm
	fma.rn.f32 %f11291, %f10967, %f10969, %f11279;
	// end inline asm
	// begin inline asm
	fma.rn.f32 %f11295, %f11472, %f10970, %f11291;
	// end inline asm
	// begin inline asm
	fma.rn.f32 %f11299, %f10967, %f10970, %f11287;
	// end inline asm
	// begin inline asm
	fma.rn.f32 %f11303, %f10968, %f10969, %f11299;
	// end inline asm
	// begin inline asm
	fma.rn.f32 %f11307, %f10967, %f10969, %f11295;
	// end inline asm
	// begin inline asm
	fma.rn.f32 %f11311, %f11472, %f10970, %f11307;
	// end inline asm
	// begin inline asm
	fma.rn.f32 %f11315, %f10967, %f10970, %f11303;
	// end inline asm
	// begin inline asm
	fma.rn.f32 %f11319, %f10968, %f10969, %f11315;
	// end inline asm
	// begin inline asm
	fma.rn.f32 %f11323, %f10967, %f10969, %f11311;
	// end inline asm
	// begin inline asm
	fma.rn.f32 %f11327, %f11472, %f10970, %f11323;
	// end inline asm
	// begin inline asm
	fma.rn.f32 %f11331, %f10967, %f10970, %f11319;
	// end inline asm
	// begin inline asm
	fma.rn.f32 %f11335, %f10968, %f10969, %f11331;
	// end inline asm
	// begin inline asm
	fma.rn.f32 %f11339, %f10967, %f10969, %f11327;
	// end inline asm
	// begin inline asm
	fma.rn.f32 %f11343, %f11472, %f10970, %f11339;
	// end inline asm
	// begin inline asm
	fma.rn.f32 %f11347, %f10967, %f10970, %f11335;
	// end inline asm
	// begin inline asm
	fma.rn.f32 %f11351, %f10968, %f10969, %f11347;
	// end inline asm
	// begin inline asm
	fma.rn.f32 %f11355, %f10967, %f10969, %f11343;
	// end inline asm
	// begin inline asm
	fma.rn.f32 %f11359, %f11472, %f10970, %f11355;
	// end inline asm
	// begin inline asm
	fma.rn.f32 %f11363, %f10967, %f10970, %f11351;
	// end inline asm
	// begin inline asm
	fma.rn.f32 %f11367, %f10968, %f10969, %f11363;
	// end inline asm
	// begin inline asm
	fma.rn.f32 %f11371, %f10967, %f10969, %f11359;
	// end inline asm
	// begin inline asm
	fma.rn.f32 %f11375, %f11472, %f10970, %f11371;
	// end inline asm
	// begin inline asm
	fma.rn.f32 %f11379, %f10967, %f10970, %f11367;
	// end inline asm
	// begin inline asm
	fma.rn.f32 %f11383, %f10968, %f10969, %f11379;
	// end inline asm
	// begin inline asm
	fma.rn.f32 %f11387, %f10967, %f10969, %f11375;
	// end inline asm
	// begin inline asm
	fma.rn.f32 %f11391, %f11472, %f10970, %f11387;
	// end inline asm
	// begin inline asm
	fma.rn.f32 %f11395, %f10967, %f10970, %f11383;
	// end inline asm
	// begin inline asm
	fma.rn.f32 %f11399, %f10968, %f10969, %f11395;
	// end inline asm
	// begin inline asm
	fma.rn.f32 %f11403, %f10967, %f10969, %f11391;
	// end inline asm
	// begin inline asm
	fma.rn.f32 %f11407, %f11472, %f10970, %f11403;
	// end inline asm
	// begin inline asm
	fma.rn.f32 %f11411, %f10967, %f10970, %f11399;
	// end inline asm
	// begin inline asm
	fma.rn.f32 %f11415, %f10968, %f10969, %f11411;
	// end inline asm
	// begin inline asm
	fma.rn.f32 %f11419, %f10967, %f10969, %f11407;
	// end inline asm
	// begin inline asm
	fma.rn.f32 %f11423, %f11472, %f10970, %f11419;
	// end inline asm
	// begin inline asm
	fma.rn.f32 %f11427, %f10967, %f10970, %f11415;
	// end inline asm
	// begin inline asm
	fma.rn.f32 %f11431, %f10968, %f10969, %f11427;
	// end inline asm
	// begin inline asm
	fma.rn.f32 %f11435, %f10967, %f10969, %f11423;
	// end inline asm
	// begin inline asm
	fma.rn.f32 %f11439, %f11472, %f10970, %f11435;
	// end inline asm
	// begin inline asm
	fma.rn.f32 %f11443, %f10967, %f10970, %f11431;
	// end inline asm
	// begin inline asm
	fma.rn.f32 %f11447, %f10968, %f10969, %f11443;
	// end inline asm
	// begin inline asm
	fma.rn.f32 %f11451, %f10967, %f10969, %f11439;
	// end inline asm
	// begin inline asm
	fma.rn.f32 %f11455, %f11472, %f10970, %f11451;
	// end inline asm
	// begin inline asm
	fma.rn.f32 %f11459, %f10967, %f10970, %f11447;
	// end inline asm
	// begin inline asm
	fma.rn.f32 %f11463, %f10968, %f10969, %f11459;
	// end inline asm
	// begin inline asm
	fma.rn.f32 %f11467, %f10967, %f10969, %f11455;
	// end inline asm
	// begin inline asm
	fma.rn.f32 %f16646, %f11472, %f10970, %f11467;
	// end inline asm
	// begin inline asm
	fma.rn.f32 %f11475, %f10967, %f10970, %f11463;
	// end inline asm
	// begin inline asm
	fma.rn.f32 %f16647, %f10968, %f10969, %f11475;
	// end inline asm
	add.s32 	%r126, %r126, 1;
	add.s64 	%rd127, %rd127, 16;
	setp.ne.s32 	%p22, %r126, 512;
	@%p22 bra 	$L__BB5_43;
	mov.b32 	%r127, 0;
	mov.u64 	%rd128, %rd137;
$L__BB5_45:
	// begin inline asm
	ld.global.v4.f32 {%f11483, %f11484, %f11485, %f11486}, [%rd128];
	// end inline asm
	neg.f32 	%f11988, %f11484;
	// begin inline asm
	fma.rn.f32 %f11487, %f11483, %f11485, %f16646;
	// end inline asm
	// begin inline asm
	fma.rn.f32 %f11491, %f11988, %f11486, %f11487;
	// end inline asm
	// begin inline asm
	fma.rn.f32 %f11495, %f11483, %f11486, %f16647;
	// end inline asm
	// begin inline asm
	fma.rn.f32 %f11499, %f11484, %f11485, %f11495;
	// end inline asm
	// begin inline asm
	fma.rn.f32 %f11503, %f11483, %f11485, %f11491;
	// end inline asm
	// begin inline asm
	fma.rn.f32 %f11507, %f11988, %f11486, %f11503;
	// end inline asm
	// begin inline asm
	fma.rn.f32 %f11511, %f11483, %f11486, %f11499;
	// end inline asm
	// begin inline asm
	fma.rn.f32 %f11515, %f11484, %f11485, %f11511;
	// end inline asm
	// begin inline asm
	fma.rn.f32 %f11519, %f11483, %f11485, %f11507;
	// end inline asm
	// begin inline asm
	fma.rn.f32 %f11523, %f11988, %f11486, %f11519;
	// end inline asm
	// begin inline asm
	fma.rn.f32 %f11527, %f11483, %f11486, %f11515;
	// end inline asm
	// begin inline asm
	fma.rn.f32 %f11531, %f11484, %f11485, %f11527;
	// end inline asm
	// begin inline asm
	fma.rn.f32 %f11535, %f11483, %f11485, %f11523;
	// end inline asm
	// begin inline asm
	fma.rn.f32 %f11539, %f11988, %f11486, %f11535;
	// end inline asm
	// begin inline asm
	fma.rn.f32 %f11543, %f11483, %f11486, %f11531;
	// end inline asm
	// begin inline asm
	fma.rn.f32 %f11547, %f11484, %f11485, %f11543;
	// end inline asm
	// begin inline asm
	fma.rn.f32 %f11551, %f11483, %f11485, %f11539;
	// end inline asm
	// begin inline asm
	fma.rn.f32 %f11555, %f11988, %f11486, %f11551;
	// end inline asm
	// begin inline asm
	fma.rn.f32 %f11559, %f11483, %f11486, %f11547;
	// end inline asm
	// begin inline asm
	fma.rn.f32 %f11563, %f11484, %f11485, %f11559;
	// end inline asm
	// begin inline asm
	fma.rn.f32 %f11567, %f11483, %f11485, %f11555;
	// end inline asm
	// begin inline asm
	fma.rn.f32 %f11571, %f11988, %f11486, %f11567;
	// end inline asm
	// begin inline asm
	fma.rn.f32 %f11575, %f11483, %f11486, %f11563;
	// end inline asm
	// begin inline asm
	fma.rn.f32 %f11579, %f11484, %f11485, %f11575;
	// end inline asm
	// begin inline asm
	fma.rn.f32 %f11583, %f11483, %f11485, %f11571;
	// end inline asm
	// begin inline asm
	fma.rn.f32 %f11587, %f11988, %f11486, %f11583;
	// end inline asm
	// begin inline asm
	fma.rn.f32 %f11591, %f11483, %f11486, %f11579;
	// end inline asm
	// begin inline asm
	fma.rn.f32 %f11595, %f11484, %f11485, %f11591;
	// end inline asm
	// begin inline asm
	fma.rn.f32 %f11599, %f11483, %f11485, %f11587;
	// end inline asm
	// begin inline asm
	fma.rn.f32 %f11603, %f11988, %f11486, %f11599;
	// end inline asm
	// begin inline asm
	fma.rn.f32 %f11607, %f11483, %f11486, %f11595;
	// end inline asm
	// begin inline asm
	fma.rn.f32 %f11611, %f11484, %f11485, %f11607;
	// end inline asm
	// begin inline asm
	fma.rn.f32 %f11615, %f11483, %f11485, %f11603;
	// end inline asm
	// begin inline asm
	fma.rn.f32 %f11619, %f11988, %f11486, %f11615;
	// end inline asm
	// begin inline asm
	fma.rn.f32 %f11623, %f11483, %f11486, %f11611;
	// end inline asm
	// begin inline asm
	fma.rn.f32 %f11627, %f11484, %f11485, %f11623;
	// end inline asm
	// begin inline asm
	fma.rn.f32 %f11631, %f11483, %f11485, %f11619;
	// end inline asm
	// begin inline asm
	fma.rn.f32 %f11635, %f11988, %f11486, %f11631;
	// end inline asm
	// begin inline asm
	fma.rn.f32 %f11639, %f11483, %f11486, %f11627;
	// end inline asm
	// begin inline asm
	fma.rn.f32 %f11643, %f11484, %f11485, %f11639;
	// end inline asm
	// begin inline asm
	fma.rn.f32 %f11647, %f11483, %f11485, %f11635;
	// end inline asm
	// begin inline asm
	fma.rn.f32 %f11651, %f11988, %f11486, %f11647;
	// end inline asm
	// begin inline asm
	fma.rn.f32 %f11655, %f11483, %f11486, %f11643;
	// end inline asm
	// begin inline asm
	fma.rn.f32 %f11659, %f11484, %f11485, %f11655;
	// end inline asm
	// begin inline asm
	fma.rn.f32 %f11663, %f11483, %f11485, %f11651;
	// end inline asm
	// begin inline asm
	fma.rn.f32 %f11667, %f11988, %f11486, %f11663;
	// end inline asm
	// begin inline asm
	fma.rn.f32 %f11671, %f11483, %f11486, %f11659;
	// end inline asm
	// begin inline asm
	fma.rn.f32 %f11675, %f11484, %f11485, %f11671;
	// end inline asm
	// begin inline asm
	fma.rn.f32 %f11679, %f11483, %f11485, %f11667;
	// end inline asm
	// begin inline asm
	fma.rn.f32 %f11683, %f11988, %f11486, %f11679;
	// end inline asm
	// begin inline asm
	fma.rn.f32 %f11687, %f11483, %f11486, %f11675;
	// end inline asm
	// begin inline asm
	fma.rn.f32 %f11691, %f11484, %f11485, %f11687;
	// end inline asm
	// begin inline asm
	fma.rn.f32 %f11695, %f11483, %f11485, %f11683;
	// end inline asm
	// begin inline asm
	fma.rn.f32 %f11699, %f11988, %f11486, %f11695;
	// end inline asm
	// begin inline asm
	fma.rn.f32 %f11703, %f11483, %f11486, %f11691;
	// end inline asm
	// begin inline asm
	fma.rn.f32 %f11707, %f11484, %f11485, %f11703;
	// end inline asm
	// begin inline asm
	fma.rn.f32 %f11711, %f11483, %f11485, %f11699;
	// end inline asm
	// begin inline asm
	fma.rn.f32 %f11715, %f11988, %f11486, %f11711;
	// end inline asm
	// begin inline asm
	fma.rn.f32 %f11719, %f11483, %f11486, %f11707;
	// end inline asm
	// begin inline asm
	fma.rn.f32 %f11723, %f11484, %f11485, %f11719;
	// end inline asm
	// begin inline asm
	fma.rn.f32 %f11727, %f11483, %f11485, %f11715;
	// end inline asm
	// begin inline asm
	fma.rn.f32 %f11731, %f11988, %f11486, %f11727;
	// end inline asm
	// begin inline asm
	fma.rn.f32 %f11735, %f11483, %f11486, %f11723;
	// end inline asm
	// begin inline asm
	fma.rn.f32 %f11739, %f11484, %f11485, %f11735;
	// end inline asm
	// begin inline asm
	fma.rn.f32 %f11743, %f11483, %f11485, %f11731;
	// end inline asm
	// begin inline asm
	fma.rn.f32 %f11747, %f11988, %f11486, %f11743;
	// end inline asm
	// begin inline asm
	fma.rn.f32 %f11751, %f11483, %f11486, %f11739;
	// end inline asm
	// begin inline asm
	fma.rn.f32 %f11755, %f11484, %f11485, %f11751;
	// end inline asm
	// begin inline asm
	fma.rn.f32 %f11759, %f11483, %f11485, %f11747;
	// end inline asm
	// begin inline asm
	fma.rn.f32 %f11763, %f11988, %f11486, %f11759;
	// end inline asm
	// begin inline asm
	fma.rn.f32 %f11767, %f11483, %f11486, %f11755;
	// end inline asm
	// begin inline asm
	fma.rn.f32 %f11771, %f11484, %f11485, %f11767;
	// end inline asm
	// begin inline asm
	fma.rn.f32 %f11775, %f11483, %f11485, %f11763;
	// end inline asm
	// begin inline asm
	fma.rn.f32 %f11779, %f11988, %f11486, %f11775;
	// end inline asm
	// begin inline asm
	fma.rn.f32 %f11783, %f11483, %f11486, %f11771;
	// end inline asm
	// begin inline asm
	fma.rn.f32 %f11787, %f11484, %f11485, %f11783;
	// end inline asm
	// begin inline asm
	fma.rn.f32 %f11791, %f11483, %f11485, %f11779;
	// end inline asm
	// begin inline asm
	fma.rn.f32 %f11795, %f11988, %f11486, %f11791;
	// end inline asm
	// begin inline asm
	fma.rn.f32 %f11799, %f11483, %f11486, %f11787;
	// end inline asm
	// begin inline asm
	fma.rn.f32 %f11803, %f11484, %f11485, %f11799;
	// end inline asm
	// begin inline asm
	fma.rn.f32 %f11807, %f11483, %f11485, %f11795;
	// end inline asm
	// begin inline asm
	fma.rn.f32 %f11811, %f11988, %f11486, %f11807;
	// end inline asm
	// begin inline asm
	fma.rn.f32 %f11815, %f11483, %f11486, %f11803;
	// end inline asm
	// begin inline asm
	fma.rn.f32 %f11819, %f11484, %f11485, %f11815;
	// end inline asm
	// begin inline asm
	fma.rn.f32 %f11823, %f11483, %f11485, %f11811;
	// end inline asm
	// begin inline asm
	fma.rn.f32 %f11827, %f11988, %f11486, %f11823;
	// end inline asm
	// begin inline asm
	fma.rn.f32 %f11831, %f11483, %f11486, %f11819;
	// end inline asm
	// begin inline asm
	fma.rn.f32 %f11835, %f11484, %f11485, %f11831;
	// end inline asm
	// begin inline asm
	fma.rn.f32 %f11839, %f11483, %f11485, %f11827;
	// end inline asm
	// begin inline asm
	fma.rn.f32 %f11843, %f11988, %f11486, %f11839;
	// end inline asm
	// begin inline asm
	fma.rn.f32 %f11847, %f11483, %f11486, %f11835;
	// end inline asm
	// begin inline asm
	fma.rn.f32 %f11851, %f11484, %f11485, %f11847;
	// end inline asm
	// begin inline asm
	fma.rn.f32 %f11855, %f11483, %f11485, %f11843;
	// end inline asm
	// begin inline asm
	fma.rn.f32 %f11859, %f11988, %f11486, %f11855;
	// end inline asm
	// begin inline asm
	fma.rn.f32 %f11863, %f11483, %f11486, %f11851;
	// end inline asm
	// begin inline asm
	fma.rn.f32 %f11867, %f11484, %f11485, %f11863;
	// end inline asm
	// begin inline asm
	fma.rn.f32 %f11871, %f11483, %f11485, %f11859;
	// end inline asm
	// begin inline asm
	fma.rn.f32 %f11875, %f11988, %f11486, %f11871;
	// end inline asm
	// begin inline asm
	fma.rn.f32 %f11879, %f11483, %f11486, %f11867;
	// end inline asm
	// begin inline asm
	fma.rn.f32 %f11883, %f11484, %f11485, %f11879;
	// end inline asm
	// begin inline asm
	fma.rn.f32 %f11887, %f11483, %f11485, %f11875;
	// end inline asm
	// begin inline asm
	fma.rn.f32 %f11891, %f11988, %f11486, %f11887;
	// end inline asm
	// begin inline asm
	fma.rn.f32 %f11895, %f11483, %f11486, %f11883;
	// end inline asm
	// begin inline asm
	fma.rn.f32 %f11899, %f11484, %f11485, %f11895;
	// end inline asm
	// begin inline asm
	fma.rn.f32 %f11903, %f11483, %f11485, %f11891;
	// end inline asm
	// begin inline asm
	fma.rn.f32 %f11907, %f11988, %f11486, %f11903;
	// end inline asm
	// begin inline asm
	fma.rn.f32 %f11911, %f11483, %f11486, %f11899;
	// end inline asm
	// begin inline asm
	fma.rn.f32 %f11915, %f11484, %f11485, %f11911;
	// end inline asm
	// begin inline asm
	fma.rn.f32 %f11919, %f11483, %f11485, %f11907;
	// end inline asm
	// begin inline asm
	fma.rn.f32 %f11923, %f11988, %f11486, %f11919;
	// end inline asm
	// begin inline asm
	fma.rn.f32 %f11927, %f11483, %f11486, %f11915;
	// end inline asm
	// begin inline asm
	fma.rn.f32 %f11931, %f11484, %f11485, %f11927;
	// end inline asm
	// begin inline asm
	fma.rn.f32 %f11935, %f11483, %f11485, %f11923;
	// end inline asm
	// begin inline asm
	fma.rn.f32 %f11939, %f11988, %f11486, %f11935;
	// end inline asm
	// begin inline asm
	fma.rn.f32 %f11943, %f11483, %f11486, %f11931;
	// end inline asm
	// begin inline asm
	fma.rn.f32 %f11947, %f11484, %f11485, %f11943;
	// end inline asm
	// begin inline asm
	fma.rn.f32 %f11951, %f11483, %f11485, %f11939;
	// end inline asm
	// begin inline asm
	fma.rn.f32 %f11955, %f11988, %f11486, %f11951;
	// end inline asm
	// begin inline asm
	fma.rn.f32 %f11959, %f11483, %f11486, %f11947;
	// end inline asm
	// begin inline asm
	fma.rn.f32 %f11963, %f11484, %f11485, %f11959;
	// end inline asm
	// begin inline asm
	fma.rn.f32 %f11967, %f11483, %f11485, %f11955;
	// end inline asm
	// begin inline asm
	fma.rn.f32 %f11971, %f11988, %f11486, %f11967;
	// end inline asm
	// begin inline asm
	fma.rn.f32 %f11975, %f11483, %f11486, %f11963;
	// end inline asm
	// begin inline asm
	fma.rn.f32 %f11979, %f11484, %f11485, %f11975;
	// end inline asm
	// begin inline asm
	fma.rn.f32 %f11983, %f11483, %f11485, %f11971;
	// end inline asm
	// begin inline asm
	fma.rn.f32 %f16646, %f11988, %f11486, %f11983;
	// end inline asm
	// begin inline asm
	fma.rn.f32 %f11991, %f11483, %f11486, %f11979;
	// end inline asm
	// begin inline asm
	fma.rn.f32 %f16647, %f11484, %f11485, %f11991;
	// end inline asm
	add.s32 	%r127, %r127, 1;
	add.s64 	%rd128, %rd128, 16;
	setp.ne.s32 	%p23, %r127, 512;
	@%p23 bra 	$L__BB5_45;
	mov.b32 	%r128, 0;
	mov.u64 	%rd129, %rd137;
$L__BB5_47:
	// begin inline asm
	ld.global.v4.f32 {%f11999, %f12000, %f12001, %f12002}, [%rd129];
	// end inline asm
	neg.f32 	%f12504, %f12000;
	// begin inline asm
	fma.rn.f32 %f12003, %f11999, %f12001, %f16646;
	// end inline asm
	// begin inline asm
	fma.rn.f32 %f12007, %f12504, %f12002, %f12003;
	// end inline asm
	// begin inline asm
	fma.rn.f32 %f12011, %f11999, %f12002, %f16647;
	// end inline asm
	// begin inline asm
	fma.rn.f32 %f12015, %f12000, %f12001, %f12011;
	// end inline asm
	// begin inline asm
	fma.rn.f32 %f12019, %f11999, %f12001, %f12007;
	// end inline asm
	// begin inline asm
	fma.rn.f32 %f12023, %f12504, %f12002, %f12019;
	// end inline asm
	// begin inline asm
	fma.rn.f32 %f12027, %f11999, %f12002, %f12015;
	// end inline asm
	// begin inline asm
	fma.rn.f32 %f12031, %f12000, %f12001, %f12027;
	// end inline asm
	// begin inline asm
	fma.rn.f32 %f12035, %f11999, %f12001, %f12023;
	// end inline asm
	// begin inline asm
	fma.rn.f32 %f12039, %f12504, %f12002, %f12035;
	// end inline asm
	// begin inline asm
	fma.rn.f32 %f12043, %f11999, %f12002, %f12031;
	// end inline asm
	// begin inline asm
	fma.rn.f32 %f12047, %f12000, %f12001, %f12043;
	// end inline asm
	// begin inline asm
	fma.rn.f32 %f12051, %f11999, %f12001, %f12039;
	// end inline asm
	// begin inline asm
	fma.rn.f32 %f12055, %f12504, %f12002, %f12051;
	// end inline asm
	// begin inline asm
	fma.rn.f32 %f12059, %f11999, %f12002, %f12047;
	// end inline asm
	// begin inline asm
	fma.rn.f32 %f12063, %f12000, %f12001, %f12059;
	// end inline asm
	// begin inline asm
	fma.rn.f32 %f12067, %f11999, %f12001, %f12055;
	// end inline asm
	// begin inline asm
	fma.rn.f32 %f12071, %f12504, %f12002, %f12067;
	// end inline asm
	// begin inline asm
	fma.rn.f32 %f12075, %f11999, %f12002, %f12063;
	// end inline asm
	// begin inline asm
	fma.rn.f32 %f12079, %f12000, %f12001, %f12075;
	// end inline asm
	// begin inline asm
	fma.rn.f32 %f12083, %f11999, %f12001, %f12071;
	// end inline asm
	// begin inline asm
	fma.rn.f32 %f12087, %f12504, %f12002, %f12083;
	// end inline asm
	// begin inline asm
	fma.rn.f32 %f12091, %f11999, %f12002, %f12079;
	// end inline asm
	// begin inline asm
	fma.rn.f32 %f12095, %f12000, %f12001, %f12091;
	// end inline asm
	// begin inline asm
	fma.rn.f32 %f12099, %f11999, %f12001, %f12087;
	// end inline asm
	// begin inline asm
	fma.rn.f32 %f12103, %f12504, %f12002, %f12099;
	// end inline asm
	// begin inline asm
	fma.rn.f32 %f12107, %f11999, %f12002, %f12095;
	// end inline asm
	// begin inline asm
	fma.rn.f32 %f12111, %f12000, %f12001, %f12107;
	// end inline asm
	// begin inline asm
	fma.rn.f32 %f12115, %f11999, %f12001, %f12103;
	// end inline asm
	// begin inline asm
	fma.rn.f32 %f12119, %f12504, %f12002, %f12115;
	// end inline asm
	// begin inline asm
	fma.rn.f32 %f12123, %f11999, %f12002, %f12111;
	// end inline asm
	// begin inline asm
	fma.rn.f32 %f12127, %f12000, %f12001, %f12123;
	// end inline asm
	// begin inline asm
	fma.rn.f32 %f12131, %f11999, %f12001, %f12119;
	// end inline asm
	// begin inline asm
	fma.rn.f32 %f12135, %f12504, %f12002, %f12131;
	// end inline asm
	// begin inline asm
	fma.rn.f32 %f12139, %f11999, %f12002, %f12127;
	// end inline asm
	// begin inline asm
	fma.rn.f32 %f12143, %f12000, %f12001, %f12139;
	// end inline asm
	// begin inline asm
	fma.rn.f32 %f12147, %f11999, %f12001, %f12135;
	// end inline asm
	// begin inline asm
	fma.rn.f32 %f12151, %f12504, %f12002, %f12147;
	// end inline asm
	// begin inline asm
	fma.rn.f32 %f12155, %f11999, %f12002, %f12143;
	// end inline asm
	// begin inline asm
	fma.rn.f32 %f12159, %f12000, %f12001, %f12155;
	// end inline asm
	// begin inline asm
	fma.rn.f32 %f12163, %f11999, %f12001, %f12151;
	// end inline asm
	// begin inline asm
	fma.rn.f32 %f12167, %f12504, %f12002, %f12163;
	// end inline asm
	// begin inline asm
	fma.rn.f32 %f12171, %f11999, %f12002, %f12159;
	// end inline asm
	// begin inline asm
	fma.rn.f32 %f12175, %f12000, %f12001, %f12171;
	// end inline asm
	// begin inline asm
	fma.rn.f32 %f12179, %f11999, %f12001, %f12167;
	// end inline asm
	// begin inline asm
	fma.rn.f32 %f12183, %f12504, %f12002, %f12179;
	// end inline asm
	// begin inline asm
	fma.rn.f32 %f12187, %f11999, %f12002, %f12175;
	// end inline asm
	// begin inline asm
	fma.rn.f32 %f12191, %f12000, %f12001, %f12187;
	// end inline asm
	// begin inline asm
	fma.rn.f32 %f12195, %f11999, %f12001, %f12183;
	// end inline asm
	// begin inline asm
	fma.rn.f32 %f12199, %f12504, %f12002, %f12195;
	// end inline asm
	// begin inline asm
	fma.rn.f32 %f12203, %f11999, %f12002, %f12191;
	// end inline asm
	// begin inline asm
	fma.rn.f32 %f12207, %f12000, %f12001, %f12203;
	// end inline asm
	// begin inline asm
	fma.rn.f32 %f12211, %f11999, %f12001, %f12199;
	// end inline asm
	// begin inline asm
	fma.rn.f32 %f12215, %f12504, %f12002, %f12211;
	// end inline asm
	// begin inline asm
	fma.rn.f32 %f12219, %f11999, %f12002, %f12207;
	// end inline asm
	// begin inline asm
	fma.rn.f32 %f12223, %f12000, %f12001, %f12219;
	// end inline asm
	// begin inline asm
	fma.rn.f32 %f12227, %f11999, %f12001, %f12215;
	// end inline asm
	// begin inline asm
	fma.rn.f32 %f12231, %f12504, %f12002, %f12227;
	// end inline asm
	// begin inline asm
	fma.rn.f32 %f12235, %f11999, %f12002, %f12223;
	// end inline asm
	// begin inline asm
	fma.rn.f32 %f12239, %f12000, %f12001, %f12235;
	// end inline asm
	// begin inline asm
	fma.rn.f32 %f12243, %f11999, %f12001, %f12231;
	// end inline asm
	// begin inline asm
	fma.rn.f32 %f12247, %f12504, %f12002, %f12243;
	// end inline asm
	// begin inline asm
	fma.rn.f32 %f12251, %f11999, %f12002, %f12239;
	// end inline asm
	// begin inline asm
	fma.rn.f32 %f12255, %f12000, %f12001, %f12251;
	// end inline asm
	// begin inline asm
	fma.rn.f32 %f12259, %f11999, %f12001, %f12247;
	// end inline asm
	// begin inline asm
	fma.rn.f32 %f12263, %f12504, %f12002, %f12259;
	// end inline asm
	// begin inline asm
	fma.rn.f32 %f12267, %f11999, %f12002, %f12255;
	// end inline asm
	// begin inline asm
	fma.rn.f32 %f12271, %f12000, %f12001, %f12267;
	// end inline asm
	// begin inline asm
	fma.rn.f32 %f12275, %f11999, %f12001, %f12263;
	// end inline asm
	// begin inline asm
	fma.rn.f32 %f12279, %f12504, %f12002, %f12275;
	// end inline asm
	// begin inline asm
	fma.rn.f32 %f12283, %f11999, %f12002, %f12271;
	// end inline asm
	// begin inline asm
	fma.rn.f32 %f12287, %f12000, %f12001, %f12283;
	// end inline asm
	// begin inline asm
	fma.rn.f32 %f12291, %f11999, %f12001, %f12279;
	// end inline asm
	// begin inline asm
	fma.rn.f32 %f12295, %f12504, %f12002, %f12291;
	// end inline asm
	// begin inline asm
	fma.rn.f32 %f12299, %f11999, %f12002, %f12287;
	// end inline asm
	// begin inline asm
	fma.rn.f32 %f12303, %f12000, %f12001, %f12299;
	// end inline asm
	// begin inline asm
	fma.rn.f32 %f12307, %f11999, %f12001, %f12295;
	// end inline asm
	// begin inline asm
	fma.rn.f32 %f12311, %f12504, %f12002, %f12307;
	// end inline asm
	// begin inline asm
	fma.rn.f32 %f12315, %f11999, %f12002, %f12303;
	// end inline asm
	// begin inline asm
	fma.rn.f32 %f12319, %f12000, %f12001, %f12315;
	// end inline asm
	// begin inline asm
	fma.rn.f32 %f12323, %f11999, %f12001, %f12311;
	// end inline asm
	// begin inline asm
	fma.rn.f32 %f12327, %f12504, %f12002, %f12323;
	// end inline asm
	// begin inline asm
	fma.rn.f32 %f12331, %f11999, %f12002, %f12319;
	// end inline asm
	// begin inline asm
	fma.rn.f32 %f12335, %f12000, %f12001, %f12331;
	// end inline asm
	// begin inline asm
	fma.rn.f32 %f12339, %f11999, %f12001, %f12327;
	// end inline asm
	// begin inline asm
	fma.rn.f32 %f12343, %f12504, %f12002, %f12339;
	// end inline asm
	// begin inline asm
	fma.rn.f32 %f12347, %f11999, %f12002, %f12335;
	// end inline asm
	// begin inline asm
	fma.rn.f32 %f12351, %f12000, %f12001, %f12347;
	// end inline asm
	// begin inline asm
	fma.rn.f32 %f12355, %f11999, %f12001, %f12343;
	// end inline asm
	// begin inline asm
	fma.rn.f32 %f12359, %f12504, %f12002, %f12355;
	// end inline asm
	// begin inline asm
	fma.rn.f32 %f12363, %f11999, %f12002, %f12351;
	// end inline asm
	// begin inline asm
	fma.rn.f32 %f12367, %f12000, %f12001, %f12363;
	// end inline asm
	// begin inline asm
	fma.rn.f32 %f12371, %f11999, %f12001, %f12359;
	// end inline asm
	// begin inline asm
	fma.rn.f32 %f12375, %f12504, %f12002, %f12371;
	// end inline asm
	// begin inline asm
	fma.rn.f32 %f12379, %f11999, %f12002, %f12367;
	// end inline asm
	// begin inline asm
	fma.rn.f32 %f12383, %f12000, %f12001, %f12379;
	// end inline asm
	// begin inline asm
	fma.rn.f32 %f12387, %f11999, %f12001, %f12375;
	// end inline asm
	// begin inline asm
	fma.rn.f32 %f12391, %f12504, %f12002, %f12387;
	// end inline asm
	// begin inline asm
	fma.rn.f32 %f12395, %f11999, %f12002, %f12383;
	// end inline asm
	// begin inline asm
	fma.rn.f32 %f12399, %f12000, %f12001, %f12395;
	// end inline asm
	// begin inline asm
	fma.rn.f32 %f12403, %f11999, %f12001, %f12391;
	// end inline asm
	// begin inline asm
	fma.rn.f32 %f12407, %f12504, %f12002, %f12403;
	// end inline asm
	// begin inline asm
	fma.rn.f32 %f12411, %f11999, %f12002, %f12399;
	// end inline asm
	// begin inline asm
	fma.rn.f32 %f12415, %f12000, %f12001, %f12411;
	// end inline asm
	// begin inline asm
	fma.rn.f32 %f12419, %f11999, %f12001, %f12407;
	// end inline asm
	// begin inline asm
	fma.rn.f32 %f12423, %f12504, %f12002, %f12419;
	// end inline asm
	// begin inline asm
	fma.rn.f32 %f12427, %f11999, %f12002, %f12415;
	// end inline asm
	// begin inline asm
	fma.rn.f32 %f12431, %f12000, %f12001, %f12427;
	// end inline asm
	// begin inline asm
	fma.rn.f32 %f12435, %f11999, %f12001, %f12423;
	// end inline asm
	// begin inline asm
	fma.rn.f32 %f12439, %f12504, %f12002, %f12435;
	// end inline asm
	// begin inline asm
	fma.rn.f32 %f12443, %f11999, %f12002, %f12431;
	// end inline asm
	// begin inline asm
	fma.rn.f32 %f12447, %f12000, %f12001, %f12443;
	// end inline asm
	// begin inline asm
	fma.rn.f32 %f12451, %f11999, %f12001, %f12439;
	// end inline asm
	// begin inline asm
	fma.rn.f32 %f12455, %f12504, %f12002, %f12451;
	// end inline asm
	// begin inline asm
	fma.rn.f32 %f12459, %f11999, %f12002, %f12447;
	// end inline asm
	// begin inline asm
	fma.rn.f32 %f12463, %f12000, %f12001, %f12459;
	// end inline asm
	// begin inline asm
	fma.rn.f32 %f12467, %f11999, %f12001, %f12455;
	// end inline asm
	// begin inline asm
	fma.rn.f32 %f12471, %f12504, %f12002, %f12467;
	// end inline asm
	// begin inline asm
	fma.rn.f32 %f12475, %f11999, %f12002, %f12463;
	// end inline asm
	// begin inline asm
	fma.rn.f32 %f12479, %f12000, %f12001, %f12475;
	// end inline asm
	// begin inline asm
	fma.rn.f32 %f12483, %f11999, %f12001, %f12471;
	// end inline asm
	// begin inline asm
	fma.rn.f32 %f12487, %f12504, %f12002, %f12483;
	// end inline asm
	// begin inline asm
	fma.rn.f32 %f12491, %f11999, %f12002, %f12479;
	// end inline asm
	// begin inline asm
	fma.rn.f32 %f12495, %f12000, %f12001, %f12491;
	// end inline asm
	// begin inline asm
	fma.rn.f32 %f12499, %f11999, %f12001, %f12487;
	// end inline asm
	// begin inline asm
	fma.rn.f32 %f16646, %f12504, %f12002, %f12499;
	// end inline asm
	// begin inline asm
	fma.rn.f32 %f12507, %f11999, %f12002, %f12495;
	// end inline asm
	// begin inline asm
	fma.rn.f32 %f16647, %f12000, %f12001, %f12507;
	// end inline asm
	add.s32 	%r128, %r128, 1;
	add.s64 	%rd129, %rd129, 16;
	setp.ne.s32 	%p24, %r128, 512;
	@%p24 bra 	$L__BB5_47;
	mov.b32 	%r129, 0;
	mov.u64 	%rd130, %rd137;
$L__BB5_49:
	// begin inline asm
	ld.global.v4.f32 {%f12515, %f12516, %f12517, %f12518}, [%rd130];
	// end inline asm
	neg.f32 	%f13020, %f12516;
	// begin inline asm
	fma.rn.f32 %f12519, %f12515, %f12517, %f16646;
	// end inline asm
	// begin inline asm
	fma.rn.f32 %f12523, %f13020, %f12518, %f12519;
	// end inline asm
	// begin inline asm
	fma.rn.f32 %f12527, %f12515, %f12518, %f16647;
	// end inline asm
	// begin inline asm
	fma.rn.f32 %f12531, %f12516, %f12517, %f12527;
	// end inline asm
	// begin inline asm
	fma.rn.f32 %f12535, %f12515, %f12517, %f12523;
	// end inline asm
	// begin inline asm
	fma.rn.f32 %f12539, %f13020, %f12518, %f12535;
	// end inline asm
	// begin inline asm
	fma.rn.f32 %f12543, %f12515, %f12518, %f12531;
	// end inline asm
	// begin inline asm
	fma.rn.f32 %f12547, %f12516, %f12517, %f12543;
	// end inline asm
	// begin inline asm
	fma.rn.f32 %f12551, %f12515, %f12517, %f12539;
	// end inline asm
	// begin inline asm
	fma.rn.f32 %f12555, %f13020, %f12518, %f12551;
	// end inline asm
	// begin inline asm
	fma.rn.f32 %f12559, %f12515, %f12518, %f12547;
	// end inline asm
	// begin inline asm
	fma.rn.f32 %f12563, %f12516, %f12517, %f12559;
	// end inline asm
	// begin inline asm
	fma.rn.f32 %f12567, %f12515, %f12517, %f12555;
	// end inline asm
	// begin inline asm
	fma.rn.f32 %f12571, %f13020, %f12518, %f12567;
	// end inline asm
	// begin inline asm
	fma.rn.f32 %f12575, %f12515, %f12518, %f12563;
	// end inline asm
	// begin inline asm
	fma.rn.f32 %f12579, %f12516, %f12517, %f12575;
	// end inline asm
	// begin inline asm
	fma.rn.f32 %f12583, %f12515, %f12517, %f12571;
	// end inline asm
	// begin inline asm
	fma.rn.f32 %f12587, %f13020, %f12518, %f12583;
	// end inline asm
	// begin inline asm
	fma.rn.f32 %f12591, %f12515, %f12518, %f12579;
	// end inline asm
	// begin inline asm
	fma.rn.f32 %f12595, %f12516, %f12517, %f12591;
	// end inline asm
	// begin inline asm
	fma.rn.f32 %f12599, %f12515, %f12517, %f12587;
	// end inline asm
	// begin inline asm
	fma.rn.f32 %f12603, %f13020, %f12518, %f12599;
	// end inline asm
	// begin inline asm
	fma.rn.f32 %f12607, %f12515, %f12518, %f12595;
	// end inline asm
	// begin inline asm
	fma.rn.f32 %f12611, %f12516, %f12517, %f12607;
	// end inline asm
	// begin inline asm
	fma.rn.f32 %f12615, %f12515, %f12517, %f12603;
	// end inline asm
	// begin inline asm
	fma.rn.f32 %f12619, %f13020, %f12518, %f12615;
	// end inline asm
	// begin inline asm
	fma.rn.f32 %f12623, %f12515, %f12518, %f12611;
	// end inline asm
	// begin inline asm
	fma.rn.f32 %f12627, %f12516, %f12517, %f12623;
	// end inline asm
	// begin inline asm
	fma.rn.f32 %f12631, %f12515, %f12517, %f12619;
	// end inline asm
	// begin inline asm
	fma.rn.f32 %f12635, %f13020, %f12518, %f12631;
	// end inline asm
	// begin inline asm
	fma.rn.f32 %f12639, %f12515, %f12518, %f12627;
	// end inline asm
	// begin inline asm
	fma.rn.f32 %f12643, %f12516, %f12517, %f12639;
	// end inline asm
	// begin inline asm
	fma.rn.f32 %f12647, %f12515, %f12517, %f12635;
	// end inline asm
	// begin inline asm
	fma.rn.f32 %f12651, %f13020, %f12518, %f12647;
	// end inline asm
	// begin inline asm
	fma.rn.f32 %f12655, %f12515, %f12518, %f12643;
	// end inline asm
	// begin inline asm
	fma.rn.f32 %f12659, %f12516, %f12517, %f12655;
	// end inline asm
	// begin inline asm
	fma.rn.f32 %f12663, %f12515, %f12517, %f12651;
	// end inline asm
	// begin inline asm
	fma.rn.f32 %f12667, %f13020, %f12518, %f12663;
	// end inline asm
	// begin inline asm
	fma.rn.f32 %f12671, %f12515, %f12518, %f12659;
	// end inline asm
	// begin inline asm
	fma.rn.f32 %f12675, %f12516, %f12517, %f12671;
	// end inline asm
	// begin inline asm
	fma.rn.f32 %f12679, %f12515, %f12517, %f12667;
	// end inline asm
	// begin inline asm
	fma.rn.f32 %f12683, %f13020, %f12518, %f12679;
	// end inline asm
	// begin inline asm
	fma.rn.f32 %f12687, %f12515, %f12518, %f12675;
	// end inline asm
	// begin inline asm
	fma.rn.f32 %f12691, %f12516, %f12517, %f12687;
	// end inline asm
	// begin inline asm
	fma.rn.f32 %f12695, %f12515, %f12517, %f12683;
	// end inline asm
	// begin inline asm
	fma.rn.f32 %f12699, %f13020, %f12518, %f12695;
	// end inline asm
	// begin inline asm
	fma.rn.f32 %f12703, %f12515, %f12518, %f12691;
	// end inline asm
	// begin inline asm
	fma.rn.f32 %f12707, %f12516, %f12517, %f12703;
	// end inline asm
	// begin inline asm
	fma.rn.f32 %f12711, %f12515, %f12517, %f12699;
	// end inline asm
	// begin inline asm
	fma.rn.f32 %f12715, %f13020, %f12518, %f12711;
	// end inline asm
	// begin inline asm
	fma.rn.f32 %f12719, %f12515, %f12518, %f12707;
	// end inline asm
	// begin inline asm
	fma.rn.f32 %f12723, %f12516, %f12517, %f12719;
	// end inline asm
	// begin inline asm
	fma.rn.f32 %f12727, %f12515, %f12517, %f12715;
	// end inline asm
	// begin inline asm
	fma.rn.f32 %f12731, %f13020, %f12518, %f12727;
	// end inline asm
	// begin inline asm
	fma.rn.f32 %f12735, %f12515, %f12518, %f12723;
	// end inline asm
	// begin inline asm
	fma.rn.f32 %f12739, %f12516, %f12517, %f12735;
	// end inline asm
	// begin inline asm
	fma.rn.f32 %f12743, %f12515, %f12517, %f12731;
	// end inline asm
	// begin inline asm
	fma.rn.f32 %f12747, %f13020, %f12518, %f12743;
	// end inline asm
	// begin inline asm
	fma.rn.f32 %f12751, %f12515, %f12518, %f12739;
	// end inline asm
	// begin inline asm
	fma.rn.f32 %f12755, %f12516, %f12517, %f12751;
	// end inline asm
	// begin inline asm
	fma.rn.f32 %f12759, %f12515, %f12517, %f12747;
	// end inline asm
	// begin inline asm
	fma.rn.f32 %f12763, %f13020, %f12518, %f12759;
	// end inline asm
	// begin inline asm
	fma.rn.f32 %f12767, %f12515, %f12518, %f12755;
	// end inline asm
	// begin inline asm
	fma.rn.f32 %f12771, %f12516, %f12517, %f12767;
	// end inline asm
	// begin inline asm
	fma.rn.f32 %f12775, %f12515, %f12517, %f12763;
	// end inline asm
	// begin inline asm
	fma.rn.f32 %f12779, %f13020, %f12518, %f12775;
	// end inline asm
	// begin inline asm
	fma.rn.f32 %f12783, %f12515, %f12518, %f12771;
	// end inline asm
	// begin inline asm
	fma.rn.f32 %f12787, %f12516, %f12517, %f12783;
	// end inline asm
	// begin inline asm
	fma.rn.f32 %f12791, %f12515, %f12517, %f12779;
	// end inline asm
	// begin inline asm
	fma.rn.f32 %f12795, %f13020, %f12518, %f12791;
	// end inline asm
	// begin inline asm
	fma.rn.f32 %f12799, %f12515, %f12518, %f12787;
	// end inline asm
	// begin inline asm
	fma.rn.f32 %f12803, %f12516, %f12517, %f12799;
	// end inline asm
	// begin inline asm
	fma.rn.f32 %f12807, %f12515, %f12517, %f12795;
	// end inline asm
	// begin inline asm
	fma.rn.f32 %f12811, %f13020, %f12518, %f12807;
	// end inline asm
	// begin inline asm
	fma.rn.f32 %f12815, %f12515, %f12518, %f12803;
	// end inline asm
	// begin inline asm
	fma.rn.f32 %f12819, %f12516, %f12517, %f12815;
	// end inline asm
	// begin inline asm
	fma.rn.f32 %f12823, %f12515, %f12517, %f12811;
	// end inline asm
	// begin inline asm
	fma.rn.f32 %f12827, %f13020, %f12518, %f12823;
	// end inline asm
	// begin inline asm
	fma.rn.f32 %f12831, %f12515, %f12518, %f12819;
	// end inline asm
	// begin inline asm
	fma.rn.f32 %f12835, %f12516, %f12517, %f12831;
	// end inline asm
	// begin inline asm
	fma.rn.f32 %f12839, %f12515, %f12517, %f12827;
	// end inline asm
	// begin inline asm
	fma.rn.f32 %f12843, %f13020, %f12518, %f12839;
	// end inline asm
	// begin inline asm
	fma.rn.f32 %f12847, %f12515, %f12518, %f12835;
	// end inline asm
	// begin inline asm
	fma.rn.f32 %f12851, %f12516, %f12517, %f12847;
	// end inline asm
	// begin inline asm
	fma.rn.f32 %f12855, %f12515, %f12517, %f12843;
	// end inline asm
	// begin inline asm
	fma.rn.f32 %f12859, %f13020, %f12518, %f12855;
	// end inline asm
	// begin inline asm
	fma.rn.f32 %f12863, %f12515, %f12518, %f12851;
	// end inline asm
	// begin inline asm
	fma.rn.f32 %f12867, %f12516, %f12517, %f12863;
	// end inline asm
	// begin inline asm
	fma.rn.f32 %f12871, %f12515, %f12517, %f12859;
	// end inline asm
	// begin inline asm
	fma.rn.f32 %f12875, %f13020, %f12518, %f12871;
	// end inline asm
	// begin inline asm
	fma.rn.f32 %f12879, %f12515, %f12518, %f12867;
	// end inline asm
	// begin inline asm
	fma.rn.f32 %f12883, %f12516, %f12517, %f12879;
	// end inline asm
	// begin inline asm
	fma.rn.f32 %f12887, %f12515, %f12517, %f12875;
	// end inline asm
	// begin inline asm
	fma.rn.f32 %f12891, %f13020, %f12518, %f12887;
	// end inline asm
	// begin inline asm
	fma.rn.f32 %f12895, %f12515, %f12518, %f12883;
	// end inline asm
	// begin inline asm
	fma.rn.f32 %f12899, %f12516, %f12517, %f12895;
	// end inline asm
	// begin inline asm
	fma.rn.f32 %f12903, %f12515, %f12517, %f12891;
	// end inline asm
	// begin inline asm
	fma.rn.f32 %f12907, %f13020, %f12518, %f12903;
	// end inline asm
	// begin inline asm
	fma.rn.f32 %f12911, %f12515, %f12518, %f12899;
	// end inline asm
	// begin inline asm
	fma.rn.f32 %f12915, %f12516, %f12517, %f12911;
	// end inline asm
	// begin inline asm
	fma.rn.f32 %f12919, %f12515, %f12517, %f12907;
	// end inline asm
	// begin inline asm
	fma.rn.f32 %f12923, %f13020, %f12518, %f12919;
	// end inline asm
	// begin inline asm
	fma.rn.f32 %f12927, %f12515, %f12518, %f12915;
	// end inline asm
	// begin inline asm
	fma.rn.f32 %f12931, %f12516, %f12517, %f12927;
	// end inline asm
	// begin inline asm
	fma.rn.f32 %f12935, %f12515, %f12517, %f12923;
	// end inline asm
	// begin inline asm
	fma.rn.f32 %f12939, %f13020, %f12518, %f12935;
	// end inline asm
	// begin inline asm
	fma.rn.f32 %f12943, %f12515, %f12518, %f12931;
	// end inline asm
	// begin inline asm
	fma.rn.f32 %f12947, %f12516, %f12517, %f12943;
	// end inline asm
	// begin inline asm
	fma.rn.f32 %f12951, %f12515, %f12517, %f12939;
	// end inline asm
	// begin inline asm
	fma.rn.f32 %f12955, %f13020, %f12518, %f12951;
	// end inline asm
	// begin inline asm
	fma.rn.f32 %f12959, %f12515, %f12518, %f12947;
	// end inline asm
	// begin inline asm
	fma.rn.f32 %f12963, %f12516, %f12517, %f12959;
	// end inline asm
	// begin inline asm
	fma.rn.f32 %f12967, %f12515, %f12517, %f12955;
	// end inline asm
	// begin inline asm
	fma.rn.f32 %f12971, %f13020, %f12518, %f12967;
	// end inline asm
	// begin inline asm
	fma.rn.f32 %f12975, %f12515, %f12518, %f12963;
	// end inline asm
	// begin inline asm
	fma.rn.f32 %f12979, %f12516, %f12517, %f12975;
	// end inline asm
	// begin inline asm
	fma.rn.f32 %f12983, %f12515, %f12517, %f12971;
	// end inline asm
	// begin inline asm
	fma.rn.f32 %f12987, %f13020, %f12518, %f12983;
	// end inline asm
	// begin inline asm
	fma.rn.f32 %f12991, %f12515, %f12518, %f12979;
	// end inline asm
	// begin inline asm
	fma.rn.f32 %f12995, %f12516, %f12517, %f12991;
	// end inline asm
	// begin inline asm
	fma.rn.f32 %f12999, %f12515, %f12517, %f12987;
	// end inline asm
	// begin inline asm
	fma.rn.f32 %f13003, %f13020, %f12518, %f12999;
	// end inline asm
	// begin inline asm
	fma.rn.f32 %f13007, %f12515, %f12518, %f12995;
	// end inline asm
	// begin inline asm
	fma.rn.f32 %f13011, %f12516, %f12517, %f13007;
	// end inline asm
	// begin inline asm
	fma.rn.f32 %f13015, %f12515, %f12517, %f13003;
	// end inline asm
	// begin inline asm
	fma.rn.f32 %f16646, %f13020, %f12518, %f13015;
	// end inline asm
	// begin inline asm
	fma.rn.f32 %f13023, %f12515, %f12518, %f13011;
	// end inline asm
	// begin inline asm
	fma.rn.f32 %f16647, %f12516, %f12517, %f13023;
	// end inline asm
	add.s32 	%r129, %r129, 1;
	add.s64 	%rd130, %rd130, 16;
	setp.ne.s32 	%p25, %r129, 512;
	@%p25 bra 	$L__BB5_49;
	mov.b32 	%r130, 0;
	mov.u64 	%rd131, %rd137;
$L__BB5_51:
	// begin inline asm
	ld.global.v4.f32 {%f13031, %f13032, %f13033, %f13034}, [%rd131];
	// end inline asm
	neg.f32 	%f13536, %f13032;
	// begin inline asm
	fma.rn.f32 %f13035, %f13031, %f13033, %f16646;
	// end inline asm
	// begin inline asm
	fma.rn.f32 %f13039, %f13536, %f13034, %f13035;
	// end inline asm
	// begin inline asm
	fma.rn.f32 %f13043, %f13031, %f13034, %f16647;
	// end inline asm
	// begin inline asm
	fma.rn.f32 %f13047, %f13032, %f13033, %f13043;
	// end inline asm
	// begin inline asm
	fma.rn.f32 %f13051, %f13031, %f13033, %f13039;
	// end inline asm
	// begin inline asm
	fma.rn.f32 %f13055, %f13536, %f13034, %f13051;
	// end inline asm
	// begin inline asm
	fma.rn.f32 %f13059, %f13031, %f13034, %f13047;
	// end inline asm
	// begin inline asm
	fma.rn.f32 %f13063, %f13032, %f13033, %f13059;
	// end inline asm
	// begin inline asm
	fma.rn.f32 %f13067, %f13031, %f13033, %f13055;
	// end inline asm
	// begin inline asm
	fma.rn.f32 %f13071, %f13536, %f13034, %f13067;
	// end inline asm
	// begin inline asm
	fma.rn.f32 %f13075, %f13031, %f13034, %f13063;
	// end inline asm
	// begin inline asm
	fma.rn.f32 %f13079, %f13032, %f13033, %f13075;
	// end inline asm
	// begin inline asm
	fma.rn.f32 %f13083, %f13031, %f13033, %f13071;
	// end inline asm
	// begin inline asm
	fma.rn.f32 %f13087, %f13536, %f13034, %f13083;
	// end inline asm
	// begin inline asm
	fma.rn.f32 %f13091, %f13031, %f13034, %f13079;
	// end inline asm
	// begin inline asm
	fma.rn.f32 %f13095, %f13032, %f13033, %f13091;
	// end inline asm
	// begin inline asm
	fma.rn.f32 %f13099, %f13031, %f13033, %f13087;
	// end inline asm
	// begin inline asm
	fma.rn.f32 %f13103, %f13536, %f13034, %f13099;
	// end inline asm
	// begin inline asm
	fma.rn.f32 %f13107, %f13031, %f13034, %f13095;
	// end inline asm
	// begin inline asm
	fma.rn.f32 %f13111, %f13032, %f13033, %f13107;
	// end inline asm
	// begin inline asm
	fma.rn.f32 %f13115, %f13031, %f13033, %f13103;
	// end inline asm
	// begin inline asm
	fma.rn.f32 %f13119, %f13536, %f13034, %f13115;
	// end inline asm
	// begin inline asm
	fma.rn.f32 %f13123, %f13031, %f13034, %f13111;
	// end inline asm
	// begin inline asm
	fma.rn.f32 %f13127, %f13032, %f13033, %f13123;
	// end inline asm
	// begin inline asm
	fma.rn.f32 %f13131, %f13031, %f13033, %f13119;
	// end inline asm
	// begin inline asm
	fma.rn.f32 %f13135, %f13536, %f13034, %f13131;
	// end inline asm
	// begin inline asm
	fma.rn.f32 %f13139, %f13031, %f13034, %f13127;
	// end inline asm
	// begin inline asm
	fma.rn.f32 %f13143, %f13032, %f13033, %f13139;
	// end inline asm
	// begin inline asm
	fma.rn.f32 %f13147, %f13031, %f13033, %f13135;
	// end inline asm
	// begin inline asm
	fma.rn.f32 %f13151, %f13536, %f13034, %f13147;
	// end inline asm
	// begin inline asm
	fma.rn.f32 %f13155, %f13031, %f13034, %f13143;
	// end inline asm
	// begin inline asm
	fma.rn.f32 %f13159, %f13032, %f13033, %f13155;
	// end inline asm
	// begin inline asm
	fma.rn.f32 %f13163, %f13031, %f13033, %f13151;
	// end inline asm
	// begin inline asm
	fma.rn.f32 %f13167, %f13536, %f13034, %f13163;
	// end inline asm
	// begin inline asm
	fma.rn.f32 %f13171, %f13031, %f13034, %f13159;
	// end inline asm
	// begin inline asm
	fma.rn.f32 %f13175, %f13032, %f13033, %f13171;
	// end inline asm
	// begin inline asm
	fma.rn.f32 %f13179, %f13031, %f13033, %f13167;
	// end inline asm
	// begin inline asm
	fma.rn.f32 %f13183, %f13536, %f13034, %f13179;
	// end inline asm
	// begin inline asm
	fma.rn.f32 %f13187, %f13031, %f13034, %f13175;
	// end inline asm
	// begin inline asm
	fma.rn.f32 %f13191, %f13032, %f13033, %f13187;
	// end inline asm
	// begin inline asm
	fma.rn.f32 %f13195, %f13031, %f13033, %f13183;
	// end inline asm
	// begin inline asm
	fma.rn.f32 %f13199, %f13536, %f13034, %f13195;
	// end inline asm
	// begin inline asm
	fma.rn.f32 %f13203, %f13031, %f13034, %f13191;
	// end inline asm
	// begin inline asm
	fma.rn.f32 %f13207, %f13032, %f13033, %f13203;
	// end inline asm
	// begin inline asm
	fma.rn.f32 %f13211, %f13031, %f13033, %f13199;
	// end inline asm
	// begin inline asm
	fma.rn.f32 %f13215, %f13536, %f13034, %f13211;
	// end inline asm
	// begin inline asm
	fma.rn.f32 %f13219, %f13031, %f13034, %f13207;
	// end inline asm
	// begin inline asm
	fma.rn.f32 %f13223, %f13032, %f13033, %f13219;
	// end inline asm
	// begin inline asm
	fma.rn.f32 %f13227, %f13031, %f13033, %f13215;
	// end inline asm
	// begin inline asm
	fma.rn.f32 %f13231, %f13536, %f13034, %f13227;
	// end inline asm
	// begin inline asm
	fma.rn.f32 %f13235, %f13031, %f13034, %f13223;
	// end inline asm
	// begin inline asm
	fma.rn.f32 %f13239, %f13032, %f13033, %f13235;
	// end inline asm
	// begin inline asm
	fma.rn.f32 %f13243, %f13031, %f13033, %f13231;
	// end inline asm
	// begin inline asm
	fma.rn.f32 %f13247, %f13536, %f13034, %f13243;
	// end inline asm
	// begin inline asm
	fma.rn.f32 %f13251, %f13031, %f13034, %f13239;
	// end inline asm
	// begin inline asm
	fma.rn.f32 %f13255, %f13032, %f13033, %f13251;
	// end inline asm
	// begin inline asm
	fma.rn.f32 %f13259, %f13031, %f13033, %f13247;
	// end inline asm
	// begin inline asm
	fma.rn.f32 %f13263, %f13536, %f13034, %f13259;
	// end inline asm
	// begin inline asm
	fma.rn.f32 %f13267, %f13031, %f13034, %f13255;
	// end inline asm
	// begin inline asm
	fma.rn.f32 %f13271, %f13032, %f13033, %f13267;
	// end inline asm
	// begin inline asm
	fma.rn.f32 %f13275, %f13031, %f13033, %f13263;
	// end inline asm
	// begin inline asm
	fma.rn.f32 %f13279, %f13536, %f13034, %f13275;
	// end inline asm
	// begin inline asm
	fma.rn.f32 %f13283, %f13031, %f13034, %f13271;
	// end inline asm
	// begin inline asm
	fma.rn.f32 %f13287, %f13032, %f13033, %f13283;
	// end inline asm
	// begin inline asm
	fma.rn.f32 %f13291, %f13031, %f13033, %f13279;
	// end inline asm
	// begin inline asm
	fma.rn.f32 %f13295, %f13536, %f13034, %f13291;
	// end inline asm
	// begin inline asm
	fma.rn.f32 %f13299, %f13031, %f13034, %f13287;
	// end inline asm
	// begin inline asm
	fma.rn.f32 %f13303, %f13032, %f13033, %f13299;
	// end inline asm
	// begin inline asm
	fma.rn.f32 %f13307, %f13031, %f13033, %f13295;
	// end inline asm
	// begin inline asm
	fma.rn.f32 %f13311, %f13536, %f13034, %f13307;
	// end inline asm
	// begin inline asm
	fma.rn.f32 %f13315, %f13031, %f13034, %f13303;
	// end inline asm
	// begin inline asm
	fma.rn.f32 %f13319, %f13032, %f13033, %f13315;
	// end inline asm
	// begin inline asm
	fma.rn.f32 %f13323, %f13031, %f13033, %f13311;
	// end inline asm
	// begin inline asm
	fma.rn.f32 %f13327, %f13536, %f13034, %f13323;
	// end inline asm
	// begin inline asm
	fma.rn.f32 %f13331, %f13031, %f13034, %f13319;
	// end inline asm
	// begin inline asm
	fma.rn.f32 %f13335, %f13032, %f13033, %f13331;
	// end inline asm
	// begin inline asm
	fma.rn.f32 %f13339, %f13031, %f13033, %f13327;
	// end inline asm
	// begin inline asm
	fma.rn.f32 %f13343, %f13536, %f13034, %f13339;
	// end inline asm
	// begin inline asm
	fma.rn.f32 %f13347, %f13031, %f13034, %f13335;
	// end inline asm
	// begin inline asm
	fma.rn.f32 %f13351, %f13032, %f13033, %f13347;
	// end inline asm
	// begin inline asm
	fma.rn.f32 %f13355, %f13031, %f13033, %f13343;
	// end inline asm
	// begin inline asm
	fma.rn.f32 %f13359, %f13536, %f13034, %f13355;
	// end inline asm
	// begin inline asm
	fma.rn.f32 %f13363, %f13031, %f13034, %f13351;
	// end inline asm
	// begin inline asm
	fma.rn.f32 %f13367, %f13032, %f13033, %f13363;
	// end inline asm
	// begin inline asm
	fma.rn.f32 %f13371, %f13031, %f13033, %f13359;
	// end inline asm
	// begin inline asm
	fma.rn.f32 %f13375, %f13536, %f13034, %f13371;
	// end inline asm
	// begin inline asm
	fma.rn.f32 %f13379, %f13031, %f13034, %f13367;
	// end inline asm
	// begin inline asm
	fma.rn.f32 %f13383, %f13032, %f13033, %f13379;
	// end inline asm
	// begin inline asm
	fma.rn.f32 %f13387, %f13031, %f13033, %f13375;
	// end inline asm
	// begin inline asm
	fma.rn.f32 %f13391, %f13536, %f13034, %f13387;
	// end inline asm
	// begin inline asm
	fma.rn.f32 %f13395, %f13031, %f13034, %f13383;
	// end inline asm
	// begin inline asm
	fma.rn.f32 %f13399, %f13032, %f13033, %f13395;
	// end inline asm
	// begin inline asm
	fma.rn.f32 %f13403, %f13031, %f13033, %f13391;
	// end inline asm
	// begin inline asm
	fma.rn.f32 %f13407, %f13536, %f13034, %f13403;
	// end inline asm
	// begin inline asm
	fma.rn.f32 %f13411, %f13031, %f13034, %f13399;
	// end inline asm
	// begin inline asm
	fma.rn.f32 %f13415, %f13032, %f13033, %f13411;
	// end inline asm
	// begin inline asm
	fma.rn.f32 %f13419, %f13031, %f13033, %f13407;
	// end inline asm
	// begin inline asm
	fma.rn.f32 %f13423, %f13536, %f13034, %f13419;
	// end inline asm
	// begin inline asm
	fma.rn.f32 %f13427, %f13031, %f13034, %f13415;
	// end inline asm
	// begin inline asm
	fma.rn.f32 %f13431, %f13032, %f13033, %f13427;
	// end inline asm
	// begin inline asm
	fma.rn.f32 %f13435, %f13031, %f13033, %f13423;
	// end inline asm
	// begin inline asm
	fma.rn.f32 %f13439, %f13536, %f13034, %f13435;
	// end inline asm
	// begin inline asm
	fma.rn.f32 %f13443, %f13031, %f13034, %f13431;
	// end inline asm
	// begin inline asm
	fma.rn.f32 %f13447, %f13032, %f13033, %f13443;
	// end inline asm
	// begin inline asm
	fma.rn.f32 %f13451, %f13031, %f13033, %f13439;
	// end inline asm
	// begin inline asm
	fma.rn.f32 %f13455, %f13536, %f13034, %f13451;
	// end inline asm
	// begin inline asm
	fma.rn.f32 %f13459, %f13031, %f13034, %f13447;
	// end inline asm
	// begin inline asm
	fma.rn.f32 %f13463, %f13032, %f13033, %f13459;
	// end inline asm
	// begin inline asm
	fma.rn.f32 %f13467, %f13031, %f13033, %f13455;
	// end inline asm
	// begin inline asm
	fma.rn.f32 %f13471, %f13536, %f13034, %f13467;
	// end inline asm
	// begin inline asm
	fma.rn.f32 %f13475, %f13031, %f13034, %f13463;
	// end inline asm
	// begin inline asm
	fma.rn.f32 %f13479, %f13032, %f13033, %f13475;
	// end inline asm
	// begin inline asm
	fma.rn.f32 %f13483, %f13031, %f13033, %f13471;
	// end inline asm
	// begin inline asm
	fma.rn.f32 %f13487, %f13536, %f13034, %f13483;
	// end inline asm
	// begin inline asm
	fma.rn.f32 %f13491, %f13031, %f13034, %f13479;
	// end inline asm
	// begin inline asm
	fma.rn.f32 %f13495, %f13032, %f13033, %f13491;
	// end inline asm
	// begin inline asm
	fma.rn.f32 %f13499, %f13031, %f13033, %f13487;
	// end inline asm
	// begin inline asm
	fma.rn.f32 %f13503, %f13536, %f13034, %f13499;
	// end inline asm
	// begin inline asm
	fma.rn.f32 %f13507, %f13031, %f13034, %f13495;
	// end inline asm
	// begin inline asm
	fma.rn.f32 %f13511, %f13032, %f13033, %f13507;
	// end inline asm
	// begin inline asm
	fma.rn.f32 %f13515, %f13031, %f13033, %f13503;
	// end inline asm
	// begin inline asm
	fma.rn.f32 %f13519, %f13536, %f13034, %f13515;
	// end inline asm
	// begin inline asm
	fma.rn.f32 %f13523, %f13031, %f13034, %f13511;
	// end inline asm
	// begin inline asm
	fma.rn.f32 %f13527, %f13032, %f13033, %f13523;
	// end inline asm
	// begin inline asm
	fma.rn.f32 %f13531, %f13031, %f13033, %f13519;
	// end inline asm
	// begin inline asm
	fma.rn.f32 %f16646, %f13536, %f13034, %f13531;
	// end inline asm
	// begin inline asm
	fma.rn.f32 %f13539, %f13031, %f13034, %f13527;
	// end inline asm
	// begin inline asm
	fma.rn.f32 %f16647, %f13032, %f13033, %f13539;
	// end inline asm
	add.s32 	%r130, %r130, 1;
	add.s64 	%rd131, %rd131, 16;
	setp.ne.s32 	%p26, %r130, 512;
	@%p26 bra 	$L__BB5_51;
	mov.b32 	%r131, 0;
	mov.u64 	%rd132, %rd137;
$L__BB5_53:
	// begin inline asm
	ld.global.v4.f32 {%f13547, %f13548, %f13549, %f13550}, [%rd132];
	// end inline asm
	neg.f32 	%f14052, %f13548;
	// begin inline asm
	fma.rn.f32 %f13551, %f13547, %f13549, %f16646;
	// end inline asm
	// begin inline asm
	fma.rn.f32 %f13555, %f14052, %f13550, %f13551;
	// end inline asm
	// begin inline asm
	fma.rn.f32 %f13559, %f13547, %f13550, %f16647;
	// end inline asm
	// begin inline asm
	fma.rn.f32 %f13563, %f13548, %f13549, %f13559;
	// end inline asm
	// begin inline asm
	fma.rn.f32 %f13567, %f13547, %f13549, %f13555;
	// end inline asm
	// begin inline asm
	fma.rn.f32 %f13571, %f14052, %f13550, %f13567;
	// end inline asm
	// begin inline asm
	fma.rn.f32 %f13575, %f13547, %f13550, %f13563;
	// end inline asm
	// begin inline asm
	fma.rn.f32 %f13579, %f13548, %f13549, %f13575;
	// end inline asm
	// begin inline asm
	fma.rn.f32 %f13583, %f13547, %f13549, %f13571;
	// end inline asm
	// begin inline asm
	fma.rn.f32 %f13587, %f14052, %f13550, %f13583;
	// end inline asm
	// begin inline asm
	fma.rn.f32 %f13591, %f13547, %f13550, %f13579;
	// end inline asm
	// begin inline asm
	fma.rn.f32 %f13595, %f13548, %f13549, %f13591;
	// end inline asm
	// begin inline asm
	fma.rn.f32 %f13599, %f13547, %f13549, %f13587;
	// end inline asm
	// begin inline asm
	fma.rn.f32 %f13603, %f14052, %f13550, %f13599;
	// end inline asm
	// begin inline asm
	fma.rn.f32 %f13607, %f13547, %f13550, %f13595;
	// end inline asm
	// begin inline asm
	fma.rn.f32 %f13611, %f13548, %f13549, %f13607;
	// end inline asm
	// begin inline asm
	fma.rn.f32 %f13615, %f13547, %f13549, %f13603;
	// end inline asm
	// begin inline asm
	fma.rn.f32 %f13619, %f14052, %f13550, %f13615;
	// end inline asm
	// begin inline asm
	fma.rn.f32 %f13623, %f13547, %f13550, %f13611;
	// end inline asm
	// begin inline asm
	fma.rn.f32 %f13627, %f13548, %f13549, %f13623;
	// end inline asm
	// begin inline asm
	fma.rn.f32 %f13631, %f13547, %f13549, %f13619;
	// end inline asm
	// begin inline asm
	fma.rn.f32 %f13635, %f14052, %f13550, %f13631;
	// end inline asm
	// begin inline asm
	fma.rn.f32 %f13639, %f13547, %f13550, %f13627;
	// end inline asm
	// begin inline asm
	fma.rn.f32 %f13643, %f13548, %f13549, %f13639;
	// end inline asm
	// begin inline asm
	fma.rn.f32 %f13647, %f13547, %f13549, %f13635;
	// end inline asm
	// begin inline asm
	fma.rn.f32 %f13651, %f14052, %f13550, %f13647;
	// end inline asm
	// begin inline asm
	fma.rn.f32 %f13655, %f13547, %f13550, %f13643;
	// end inline asm
	// begin inline asm
	fma.rn.f32 %f13659, %f13548, %f13549, %f13655;
	// end inline asm
	// begin inline asm
	fma.rn.f32 %f13663, %f13547, %f13549, %f13651;
	// end inline asm
	// begin inline asm
	fma.rn.f32 %f13667, %f14052, %f13550, %f13663;
	// end inline asm
	// begin inline asm
	fma.rn.f32 %f13671, %f13547, %f13550, %f13659;
	// end inline asm
	// begin inline asm
	fma.rn.f32 %f13675, %f13548, %f13549, %f13671;
	// end inline asm
	// begin inline asm
	fma.rn.f32 %f13679, %f13547, %f13549, %f13667;
	// end inline asm
	// begin inline asm
	fma.rn.f32 %f13683, %f14052, %f13550, %f13679;
	// end inline asm
	// begin inline asm
	fma.rn.f32 %f13687, %f13547, %f13550, %f13675;
	// end inline asm
	// begin inline asm
	fma.rn.f32 %f13691, %f13548, %f13549, %f13687;
	// end inline asm
	// begin inline asm
	fma.rn.f32 %f13695, %f13547, %f13549, %f13683;
	// end inline asm
	// begin inline asm
	fma.rn.f32 %f13699, %f14052, %f13550, %f13695;
	// end inline asm
	// begin inline asm
	fma.rn.f32 %f13703, %f13547, %f13550, %f13691;
	// end inline asm
	// begin inline asm
	fma.rn.f32 %f13707, %f13548, %f13549, %f13703;
	// end inline asm
	// begin inline asm
	fma.rn.f32 %f13711, %f13547, %f13549, %f13699;
	// end inline asm
	// begin inline asm
	fma.rn.f32 %f13715, %f14052, %f13550, %f13711;
	// end inline asm
	// begin inline asm
	fma.rn.f32 %f13719, %f13547, %f13550, %f13707;
	// end inline asm
	// begin inline asm
	fma.rn.f32 %f13723, %f13548, %f13549, %f13719;
	// end inline asm
	// begin inline asm
	fma.rn.f32 %f13727, %f13547, %f13549, %f13715;
	// end inline asm
	// begin inline asm
	fma.rn.f32 %f13731, %f14052, %f13550, %f13727;
	// end inline asm
	// begin inline asm
	fma.rn.f32 %f13735, %f13547, %f13550, %f13723;
	// end inline asm
	// begin inline asm
	fma.rn.f32 %f13739, %f13548, %f13549, %f13735;
	// end inline asm
	// begin inline asm
	fma.rn.f32 %f13743, %f13547, %f13549, %f13731;
	// end inline asm
	// begin inline asm
	fma.rn.f32 %f13747, %f14052, %f13550, %f13743;
	// end inline asm
	// begin inline asm
	fma.rn.f32 %f13751, %f13547, %f13550, %f13739;
	// end inline asm
	// begin inline asm
	fma.rn.f32 %f13755, %f13548, %f13549, %f13751;
	// end inline asm
	// begin inline asm
	fma.rn.f32 %f13759, %f13547, %f13549, %f13747;
	// end inline asm
	// begin inline asm
	fma.rn.f32 %f13763, %f14052, %f13550, %f13759;
	// end inline asm
	// begin inline asm
	fma.rn.f32 %f13767, %f13547, %f13550, %f13755;
	// end inline asm
	// begin inline asm
	fma.rn.f32 %f13771, %f13548, %f13549, %f13767;
	// end inline asm
	// begin inline asm
	fma.rn.f32 %f13775, %f13547, %f13549, %f13763;
	// end inline asm
	// begin inline asm
	fma.rn.f32 %f13779, %f14052, %f13550, %f13775;
	// end inline asm
	// begin inline asm
	fma.rn.f32 %f13783, %f13547, %f13550, %f13771;
	// end inline asm
	// begin inline asm
	fma.rn.f32 %f13787, %f13548, %f13549, %f13783;
	// end inline asm
	// begin inline asm
	fma.rn.f32 %f13791, %f13547, %f13549, %f13779;
	// end inline asm
	// begin inline asm
	fma.rn.f32 %f13795, %f14052, %f13550, %f13791;
	// end inline asm
	// begin inline asm
	fma.rn.f32 %f13799, %f13547, %f13550, %f13787;
	// end inline asm
	// begin inline asm
	fma.rn.f32 %f13803, %f13548, %f13549, %f13799;
	// end inline asm
	// begin inline asm
	fma.rn.f32 %f13807, %f13547, %f13549, %f13795;
	// end inline asm
	// begin inline asm
	fma.rn.f32 %f13811, %f14052, %f13550, %f13807;
	// end inline asm
	// begin inline asm
	fma.rn.f32 %f13815, %f13547, %f13550, %f13803;
	// end inline asm
	// begin inline asm
	fma.rn.f32 %f13819, %f13548, %f13549, %f13815;
	// end inline asm
	// begin inline asm
	fma.rn.f32 %f13823, %f13547, %f13549, %f13811;
	// end inline asm
	// begin inline asm
	fma.rn.f32 %f13827, %f14052, %f13550, %f13823;
	// end inline asm
	// begin inline asm
	fma.rn.f32 %f13831, %f13547, %f13550, %f13819;
	// end inline asm
	// begin inline asm
	fma.rn.f32 %f13835, %f13548, %f13549, %f13831;
	// end inline asm
	// begin inline asm
	fma.rn.f32 %f13839, %f13547, %f13549, %f13827;
	// end inline asm
	// begin inline asm
	fma.rn.f32 %f13843, %f14052, %f13550, %f13839;
	// end inline asm
	// begin inline asm
	fma.rn.f32 %f13847, %f13547, %f13550, %f13835;
	// end inline asm
	// begin inline asm
	fma.rn.f32 %f13851, %f13548, %f13549, %f13847;
	// end inline asm
	// begin inline asm
	fma.rn.f32 %f13855, %f13547, %f13549, %f13843;
	// end inline asm
	// begin inline asm
	fma.rn.f32 %f13859, %f14052, %f13550, %f13855;
	// end inline asm
	// begin inline asm
	fma.rn.f32 %f13863, %f13547, %f13550, %f13851;
	// end inline asm
	// begin inline asm
	fma.rn.f32 %f13867, %f13548, %f13549, %f13863;
	// end inline asm
	// begin inline asm
	fma.rn.f32 %f13871, %f13547, %f13549, %f13859;
	// end inline asm
	// begin inline asm
	fma.rn.f32 %f13875, %f14052, %f13550, %f13871;
	// end inline asm
	// begin inline asm
	fma.rn.f32 %f13879, %f13547, %f13550, %f13867;
	// end inline asm
	// begin inline asm
	fma.rn.f32 %f13883, %f13548, %f13549, %f13879;
	// end inline asm
	// begin inline asm
	fma.rn.f32 %f13887, %f13547, %f13549, %f13875;
	// end inline asm
	// begin inline asm
	fma.rn.f32 %f13891, %f14052, %f13550, %f13887;
	// end inline asm
	// begin inline asm
	fma.rn.f32 %f13895, %f13547, %f13550, %f13883;
	// end inline asm
	// begin inline asm
	fma.rn.f32 %f13899, %f13548, %f13549, %f13895;
	// end inline asm
	// begin inline asm
	fma.rn.f32 %f13903, %f13547, %f13549, %f13891;
	// end inline asm
	// begin inline asm
	fma.rn.f32 %f13907, %f14052, %f13550, %f13903;
	// end inline asm
	// begin inline asm
	fma.rn.f32 %f13911, %f13547, %f13550, %f13899;
	// end inline asm
	// begin inline asm
	fma.rn.f32 %f13915, %f13548, %f13549, %f13911;
	// end inline asm
	// begin inline asm
	fma.rn.f32 %f13919, %f13547, %f13549, %f13907;
	// end inline asm
	// begin inline asm
	fma.rn.f32 %f13923, %f14052, %f13550, %f13919;
	// end inline asm
	// begin inline asm
	fma.rn.f32 %f13927, %f13547, %f13550, %f13915;
	// end inline asm
	// begin inline asm
	fma.rn.f32 %f13931, %f13548, %f13549, %f13927;
	// end inline asm
	// begin inline asm
	fma.rn.f32 %f13935, %f13547, %f13549, %f13923;
	// end inline asm
	// begin inline asm
	fma.rn.f32 %f13939, %f14052, %f13550, %f13935;
	// end inline asm
	// begin inline asm
	fma.rn.f32 %f13943, %f13547, %f13550, %f13931;
	// end inline asm
	// begin inline asm
	fma.rn.f32 %f13947, %f13548, %f13549, %f13943;
	// end inline asm
	// begin inline asm
	fma.rn.f32 %f13951, %f13547, %f13549, %f13939;
	// end inline asm
	// begin inline asm
	fma.rn.f32 %f13955, %f14052, %f13550, %f13951;
	// end inline asm
	// begin inline asm
	fma.rn.f32 %f13959, %f13547, %f13550, %f13947;
	// end inline asm
	// begin inline asm
	fma.rn.f32 %f13963, %f13548, %f13549, %f13959;
	// end inline asm
	// begin inline asm
	fma.rn.f32 %f13967, %f13547, %f13549, %f13955;
	// end inline asm
	// begin inline asm
	fma.rn.f32 %f13971, %f14052, %f13550, %f13967;
	// end inline asm
	// begin inline asm
	fma.rn.f32 %f13975, %f13547, %f13550, %f13963;
	// end inline asm
	// begin inline asm
	fma.rn.f32 %f13979, %f13548, %f13549, %f13975;
	// end inline asm
	// begin inline asm
	fma.rn.f32 %f13983, %f13547, %f13549, %f13971;
	// end inline asm
	// begin inline asm
	fma.rn.f32 %f13987, %f14052, %f13550, %f13983;
	// end inline asm
	// begin inline asm
	fma.rn.f32 %f13991, %f13547, %f13550, %f13979;
	// end inline asm
	// begin inline asm
	fma.rn.f32 %f13995, %f13548, %f13549, %f13991;
	// end inline asm
	// begin inline asm
	fma.rn.f32 %f13999, %f13547, %f13549, %f13987;
	// end inline asm
	// begin inline asm
	fma.rn.f32 %f14003, %f14052, %f13550, %f13999;
	// end inline asm
	// begin inline asm
	fma.rn.f32 %f14007, %f13547, %f13550, %f13995;
	// end inline asm
	// begin inline asm
	fma.rn.f32 %f14011, %f13548, %f13549, %f14007;
	// end inline asm
	// begin inline asm
	fma.rn.f32 %f14015, %f13547, %f13549, %f14003;
	// end inline asm
	// begin inline asm
	fma.rn.f32 %f14019, %f14052, %f13550, %f14015;
	// end inline asm
	// begin inline asm
	fma.rn.f32 %f14023, %f13547, %f13550, %f14011;
	// end inline asm
	// begin inline asm
	fma.rn.f32 %f14027, %f13548, %f13549, %f14023;
	// end inline asm
	// begin inline asm
	fma.rn.f32 %f14031, %f13547, %f13549, %f14019;
	// end inline asm
	// begin inline asm
	fma.rn.f32 %f14035, %f14052, %f13550, %f14031;
	// end inline asm
	// begin inline asm
	fma.rn.f32 %f14039, %f13547, %f13550, %f14027;
	// end inline asm
	// begin inline asm
	fma.rn.f32 %f14043, %f13548, %f13549, %f14039;
	// end inline asm
	// begin inline asm
	fma.rn.f32 %f14047, %f13547, %f13549, %f14035;
	// end inline asm
	// begin inline asm
	fma.rn.f32 %f16646, %f14052, %f13550, %f14047;
	// end inline asm
	// begin inline asm
	fma.rn.f32 %f14055, %f13547, %f13550, %f14043;
	// end inline asm
	// begin inline asm
	fma.rn.f32 %f16647, %f13548, %f13549, %f14055;
	// end inline asm
	add.s32 	%r131, %r131, 1;
	add.s64 	%rd132, %rd132, 16;
	setp.ne.s32 	%p27, %r131, 512;
	@%p27 bra 	$L__BB5_53;
	mov.b32 	%r132, 0;
	mov.u64 	%rd133, %rd137;
$L__BB5_55:
	// begin inline asm
	ld.global.v4.f32 {%f14063, %f14064, %f14065, %f14066}, [%rd133];
	// end inline asm
	neg.f32 	%f14568, %f14064;
	// begin inline asm
	fma.rn.f32 %f14067, %f14063, %f14065, %f16646;
	// end inline asm
	// begin inline asm
	fma.rn.f32 %f14071, %f14568, %f14066, %f14067;
	// end inline asm
	// begin inline asm
	fma.rn.f32 %f14075, %f14063, %f14066, %f16647;
	// end inline asm
	// begin inline asm
	fma.rn.f32 %f14079, %f14064, %f14065, %f14075;
	// end inline asm
	// begin inline asm
	fma.rn.f32 %f14083, %f14063, %f14065, %f14071;
	// end inline asm
	// begin inline asm
	fma.rn.f32 %f14087, %f14568, %f14066, %f14083;
	// end inline asm
	// begin inline asm
	fma.rn.f32 %f14091, %f14063, %f14066, %f14079;
	// end inline asm
	// begin inline asm
	fma.rn.f32 %f14095, %f14064, %f14065, %f14091;
	// end inline asm
	// begin inline asm
	fma.rn.f32 %f14099, %f14063, %f14065, %f14087;
	// end inline asm
	// begin inline asm
	fma.rn.f32 %f14103, %f14568, %f14066, %f14099;
	// end inline asm
	// begin inline asm
	fma.rn.f32 %f14107, %f14063, %f14066, %f14095;
	// end inline asm
	// begin inline asm
	fma.rn.f32 %f14111, %f14064, %f14065, %f14107;
	// end inline asm
	// begin inline asm
	fma.rn.f32 %f14115, %f14063, %f14065, %f14103;
	// end inline asm
	// begin inline asm
	fma.rn.f32 %f14119, %f14568, %f14066, %f14115;
	// end inline asm
	// begin inline asm
	fma.rn.f32 %f14123, %f14063, %f14066, %f14111;
	// end inline asm
	// begin inline asm
	fma.rn.f32 %f14127, %f14064, %f14065, %f14123;
	// end inline asm
	// begin inline asm
	fma.rn.f32 %f14131, %f14063, %f14065, %f14119;
	// end inline asm
	// begin inline asm
	fma.rn.f32 %f14135, %f14568, %f14066, %f14131;
	// end inline asm
	// begin inline asm
	fma.rn.f32 %f14139, %f14063, %f14066, %f14127;
	// end inline asm
	// begin inline asm
	fma.rn.f32 %f14143, %f14064, %f14065, %f14139;
	// end inline asm
	// begin inline asm
	fma.rn.f32 %f14147, %f14063, %f14065, %f14135;
	// end inline asm
	// begin inline asm
	fma.rn.f32 %f14151, %f14568, %f14066, %f14147;
	// end inline asm
	// begin inline asm
	fma.rn.f32 %f14155, %f14063, %f14066, %f14143;
	// end inline asm
	// begin inline asm
	fma.rn.f32 %f14159, %f14064, %f14065, %f14155;
	// end inline asm
	// begin inline asm
	fma.rn.f32 %f14163, %f14063, %f14065, %f14151;
	// end inline asm
	// begin inline asm
	fma.rn.f32 %f14167, %f14568, %f14066, %f14163;
	// end inline asm
	// begin inline asm
	fma.rn.f32 %f14171, %f14063, %f14066, %f14159;
	// end inline asm
	// begin inline asm
	fma.rn.f32 %f14175, %f14064, %f14065, %f14171;
	// end inline asm
	// begin inline asm
	fma.rn.f32 %f14179, %f14063, %f14065, %f14167;
	// end inline asm
	// begin inline asm
	fma.rn.f32 %f14183, %f14568, %f14066, %f14179;
	// end inline asm
	// begin inline asm
	fma.rn.f32 %f14187, %f14063, %f14066, %f14175;
	// end inline asm
	// begin inline asm
	fma.rn.f32 %f14191, %f14064, %f14065, %f14187;
	// end inline asm
	// begin inline asm
	fma.rn.f32 %f14195, %f14063, %f14065, %f14183;
	// end inline asm
	// begin inline asm
	fma.rn.f32 %f14199, %f14568, %f14066, %f14195;
	// end inline asm
	// begin inline asm
	fma.rn.f32 %f14203, %f14063, %f14066, %f14191;
	// end inline asm
	// begin inline asm
	fma.rn.f32 %f14207, %f14064, %f14065, %f14203;
	// end inline asm
	// begin inline asm
	fma.rn.f32 %f14211, %f14063, %f14065, %f14199;
	// end inline asm
	// begin inline asm
	fma.rn.f32 %f14215, %f14568, %f14066, %f14211;
	// end inline asm
	// begin inline asm
	fma.rn.f32 %f14219, %f14063, %f14066, %f14207;
	// end inline asm
	// begin inline asm
	fma.rn.f32 %f14223, %f14064, %f14065, %f14219;
	// end inline asm
	// begin inline asm
	fma.rn.f32 %f14227, %f14063, %f14065, %f14215;
	// end inline asm
	// begin inline asm
	fma.rn.f32 %f14231, %f14568, %f14066, %f14227;
	// end inline asm
	// begin inline asm
	fma.rn.f32 %f14235, %f14063, %f14066, %f14223;
	// end inline asm
	// begin inline asm
	fma.rn.f32 %f14239, %f14064, %f14065, %f14235;
	// end inline asm
	// begin inline asm
	fma.rn.f32 %f14243, %f14063, %f14065, %f14231;
	// end inline asm
	// begin inline asm
	fma.rn.f32 %f14247, %f14568, %f14066, %f14243;
	// end inline asm
	// begin inline asm
	fma.rn.f32 %f14251, %f14063, %f14066, %f14239;
	// end inline asm
	// begin inline asm
	fma.rn.f32 %f14255, %f14064, %f14065, %f14251;
	// end inline asm
	// begin inline asm
	fma.rn.f32 %f14259, %f14063, %f14065, %f14247;
	// end inline asm
	// begin inline asm
	fma.rn.f32 %f14263, %f14568, %f14066, %f14259;
	// end inline asm
	// begin inline asm
	fma.rn.f32 %f14267, %f14063, %f14066, %f14255;
	// end inline asm
	// begin inline asm
	fma.rn.f32 %f14271, %f14064, %f14065, %f14267;
	// end inline asm
	// begin inline asm
	fma.rn.f32 %f14275, %f14063, %f14065, %f14263;
	// end inline asm
	// begin inline asm
	fma.rn.f32 %f14279, %f14568, %f14066, %f14275;
	// end inline asm
	// begin inline asm
	fma.rn.f32 %f14283, %f14063, %f14066, %f14271;
	// end inline asm
	// begin inline asm
	fma.rn.f32 %f14287, %f14064, %f14065, %f14283;
	// end inline asm
	// begin inline asm
	fma.rn.f32 %f14291, %f14063, %f14065, %f14279;
	// end inline asm
	// begin inline asm
	fma.rn.f32 %f14295, %f14568, %f14066, %f14291;
	// end inline asm
	// begin inline asm
	fma.rn.f32 %f14299, %f14063, %f14066, %f14287;
	// end inline asm
	// begin inline asm
	fma.rn.f32 %f14303, %f14064, %f14065, %f14299;
	// end inline asm
	// begin inline asm
	fma.rn.f32 %f14307, %f14063, %f14065, %f14295;
	// end inline asm
	// begin inline asm
	fma.rn.f32 %f14311, %f14568, %f14066, %f14307;
	// end inline asm
	// begin inline asm
	fma.rn.f32 %f14315, %f14063, %f14066, %f14303;
	// end inline asm
	// begin inline asm
	fma.rn.f32 %f14319, %f14064, %f14065, %f14315;
	// end inline asm
	// begin inline asm
	fma.rn.f32 %f14323, %f14063, %f14065, %f14311;
	// end inline asm
	// begin inline asm
	fma.rn.f32 %f14327, %f14568, %f14066, %f14323;
	// end inline asm
	// begin inline asm
	fma.rn.f32 %f14331, %f14063, %f14066, %f14319;
	// end inline asm
	// begin inline asm
	fma.rn.f32 %f14335, %f14064, %f14065, %f14331;
	// end inline asm
	// begin inline asm
	fma.rn.f32 %f14339, %f14063, %f14065, %f14327;
	// end inline asm
	// begin inline asm
	fma.rn.f32 %f14343, %f14568, %f14066, %f14339;
	// end inline asm
	// begin inline asm
	fma.rn.f32 %f14347, %f14063, %f14066, %f14335;
	// end inline asm
	// begin inline asm
	fma.rn.f32 %f14351, %f14064, %f14065, %f14347;
	// end inline asm
	// begin inline asm
	fma.rn.f32 %f14355, %f14063, %f14065, %f14343;
	// end inline asm
	// begin inline asm
	fma.rn.f32 %f14359, %f14568, %f14066, %f14355;
	// end inline asm
	// begin inline asm
	fma.rn.f32 %f14363, %f14063, %f14066, %f14351;
	// end inline asm
	// begin inline asm
	fma.rn.f32 %f14367, %f14064, %f14065, %f14363;
	// end inline asm
	// begin inline asm
	fma.rn.f32 %f14371, %f14063, %f14065, %f14359;
	// end inline asm
	// begin inline asm
	fma.rn.f32 %f14375, %f14568, %f14066, %f14371;
	// end inline asm
	// begin inline asm
	fma.rn.f32 %f14379, %f14063, %f14066, %f14367;
	// end inline asm
	// begin inline asm
	fma.rn.f32 %f14383, %f14064, %f14065, %f14379;
	// end inline asm
	// begin inline asm
	fma.rn.f32 %f14387, %f14063, %f14065, %f14375;
	// end inline asm
	// begin inline asm
	fma.rn.f32 %f14391, %f14568, %f14066, %f14387;
	// end inline asm
	// begin inline asm
	fma.rn.f32 %f14395, %f14063, %f14066, %f14383;
	// end inline asm
	// begin inline asm
	fma.rn.f32 %f14399, %f14064, %f14065, %f14395;
	// end inline asm
	// begin inline asm
	fma.rn.f32 %f14403, %f14063, %f14065, %f14391;
	// end inline asm
	// begin inline asm
	fma.rn.f32 %f14407, %f14568, %f14066, %f14403;
	// end inline asm
	// begin inline asm
	fma.rn.f32 %f14411, %f14063, %f14066, %f14399;
	// end inline asm
	// begin inline asm
	fma.rn.f32 %f14415, %f14064, %f14065, %f14411;
	// end inline asm
	// begin inline asm
	fma.rn.f32 %f14419, %f14063, %f14065, %f14407;
	// end inline asm
	// begin inline asm
	fma.rn.f32 %f14423, %f14568, %f14066, %f14419;
	// end inline asm
	// begin inline asm
	fma.rn.f32 %f14427, %f14063, %f14066, %f14415;
	// end inline asm
	// begin inline asm
	fma.rn.f32 %f14431, %f14064, %f14065, %f14427;
	// end inline asm
	// begin inline asm
	fma.rn.f32 %f14435, %f14063, %f14065, %f14423;
	// end inline asm
	// begin inline asm
	fma.rn.f32 %f14439, %f14568, %f14066, %f14435;
	// end inline asm
	// begin inline asm
	fma.rn.f32 %f14443, %f14063, %f14066, %f14431;
	// end inline asm
	// begin inline asm
	fma.rn.f32 %f14447, %f14064, %f14065, %f14443;
	// end inline asm
	// begin inline asm
	fma.rn.f32 %f14451, %f14063, %f14065, %f14439;
	// end inline asm
	// begin inline asm
	fma.rn.f32 %f14455, %f14568, %f14066, %f14451;
	// end inline asm
	// begin inline asm
	fma.rn.f32 %f14459, %f14063, %f14066, %f14447;
	// end inline asm
	// begin inline asm
	fma.rn.f32 %f14463, %f14064, %f14065, %f14459;
	// end inline asm
	// begin inline asm
	fma.rn.f32 %f14467, %f14063, %f14065, %f14455;
	// end inline asm
	// begin inline asm
	fma.rn.f32 %f14471, %f14568, %f14066, %f14467;
	// end inline asm
	// begin inline asm
	fma.rn.f32 %f14475, %f14063, %f14066, %f14463;
	// end inline asm
	// begin inline asm
	fma.rn.f32 %f14479, %f14064, %f14065, %f14475;
	// end inline asm
	// begin inline asm
	fma.rn.f32 %f14483, %f14063, %f14065, %f14471;
	// end inline asm
	// begin inline asm
	fma.rn.f32 %f14487, %f14568, %f14066, %f14483;
	// end inline asm
	// begin inline asm
	fma.rn.f32 %f14491, %f14063, %f14066, %f14479;
	// end inline asm
	// begin inline asm
	fma.rn.f32 %f14495, %f14064, %f14065, %f14491;
	// end inline asm
	// begin inline asm
	fma.rn.f32 %f14499, %f14063, %f14065, %f14487;
	// end inline asm
	// begin inline asm
	fma.rn.f32 %f14503, %f14568, %f14066, %f14499;
	// end inline asm
	// begin inline asm
	fma.rn.f32 %f14507, %f14063, %f14066, %f14495;
	// end inline asm
	// begin inline asm
	fma.rn.f32 %f14511, %f14064, %f14065, %f14507;
	// end inline asm
	// begin inline asm
	fma.rn.f32 %f14515, %f14063, %f14065, %f14503;
	// end inline asm
	// begin inline asm
	fma.rn.f32 %f14519, %f14568, %f14066, %f14515;
	// end inline asm
	// begin inline asm
	fma.rn.f32 %f14523, %f14063, %f14066, %f14511;
	// end inline asm
	// begin inline asm
	fma.rn.f32 %f14527, %f14064, %f14065, %f14523;
	// end inline asm
	// begin inline asm
	fma.rn.f32 %f14531, %f14063, %f14065, %f14519;
	// end inline asm
	// begin inline asm
	fma.rn.f32 %f14535, %f14568, %f14066, %f14531;
	// end inline asm
	// begin inline asm
	fma.rn.f32 %f14539, %f14063, %f14066, %f14527;
	// end inline asm
	// begin inline asm
	fma.rn.f32 %f14543, %f14064, %f14065, %f14539;
	// end inline asm
	// begin inline asm
	fma.rn.f32 %f14547, %f14063, %f14065, %f14535;
	// end inline asm
	// begin inline asm
	fma.rn.f32 %f14551, %f14568, %f14066, %f14547;
	// end inline asm
	// begin inline asm
	fma.rn.f32 %f14555, %f14063, %f14066, %f14543;
	// end inline asm
	// begin inline asm
	fma.rn.f32 %f14559, %f14064, %f14065, %f14555;
	// end inline asm
	// begin inline asm
	fma.rn.f32 %f14563, %f14063, %f14065, %f14551;
	// end inline asm
	// begin inline asm
	fma.rn.f32 %f16646, %f14568, %f14066, %f14563;
	// end inline asm
	// begin inline asm
	fma.rn.f32 %f14571, %f14063, %f14066, %f14559;
	// end inline asm
	// begin inline asm
	fma.rn.f32 %f16647, %f14064, %f14065, %f14571;
	// end inline asm
	add.s32 	%r132, %r132, 1;
	add.s64 	%rd133, %rd133, 16;
	setp.ne.s32 	%p28, %r132, 512;
	@%p28 bra 	$L__BB5_55;
	mov.b32 	%r133, 0;
	mov.u64 	%rd134, %rd137;
$L__BB5_57:
	// begin inline asm
	ld.global.v4.f32 {%f14579, %f14580, %f14581, %f14582}, [%rd134];
	// end inline asm
	neg.f32 	%f15084, %f14580;
	// begin inline asm
	fma.rn.f32 %f14583, %f14579, %f14581, %f16646;
	// end inline asm
	// begin inline asm
	fma.rn.f32 %f14587, %f15084, %f14582, %f14583;
	// end inline asm
	// begin inline asm
	fma.rn.f32 %f14591, %f14579, %f14582, %f16647;
	// end inline asm
	// begin inline asm
	fma.rn.f32 %f14595, %f14580, %f14581, %f14591;
	// end inline asm
	// begin inline asm
	fma.rn.f32 %f14599, %f14579, %f14581, %f14587;
	// end inline asm
	// begin inline asm
	fma.rn.f32 %f14603, %f15084, %f14582, %f14599;
	// end inline asm
	// begin inline asm
	fma.rn.f32 %f14607, %f14579, %f14582, %f14595;
	// end inline asm
	// begin inline asm
	fma.rn.f32 %f14611, %f14580, %f14581, %f14607;
	// end inline asm
	// begin inline asm
	fma.rn.f32 %f14615, %f14579, %f14581, %f14603;
	// end inline asm
	// begin inline asm
	fma.rn.f32 %f14619, %f15084, %f14582, %f14615;
	// end inline asm
	// begin inline asm
	fma.rn.f32 %f14623, %f14579, %f14582, %f14611;
	// end inline asm
	// begin inline asm
	fma.rn.f32 %f14627, %f14580, %f14581, %f14623;
	// end inline asm
	// begin inline asm
	fma.rn.f32 %f14631, %f14579, %f14581, %f14619;
	// end inline asm
	// begin inline asm
	fma.rn.f32 %f14635, %f15084, %f14582, %f14631;
	// end inline asm
	// begin inline asm
	fma.rn.f32 %f14639, %f14579, %f14582, %f14627;
	// end inline asm
	// begin inline asm
	fma.rn.f32 %f14643, %f14580, %f14581, %f14639;
	// end inline asm
	// begin inline asm
	fma.rn.f32 %f14647, %f14579, %f14581, %f14635;
	// end inline asm
	// begin inline asm
	fma.rn.f32 %f14651, %f15084, %f14582, %f14647;
	// end inline asm
	// begin inline asm
	fma.rn.f32 %f14655, %f14579, %f14582, %f14643;
	// end inline asm
	// begin inline asm
	fma.rn.f32 %f14659, %f14580, %f14581, %f14655;
	// end inline asm
	// begin inline asm
	fma.rn.f32 %f14663, %f14579, %f14581, %f14651;
	// end inline asm
	// begin inline asm
	fma.rn.f32 %f14667, %f15084, %f14582, %f14663;
	// end inline asm
	// begin inline asm
	fma.rn.f32 %f14671, %f14579, %f14582, %f14659;
	// end inline asm
	// begin inline asm
	fma.rn.f32 %f14675, %f14580, %f14581, %f14671;
	// end inline asm
	// begin inline asm
	fma.rn.f32 %f14679, %f14579, %f14581, %f14667;
	// end inline asm
	// begin inline asm
	fma.rn.f32 %f14683, %f15084, %f14582, %f14679;
	// end inline asm
	// begin inline asm
	fma.rn.f32 %f14687, %f14579, %f14582, %f14675;
	// end inline asm
	// begin inline asm
	fma.rn.f32 %f14691, %f14580, %f14581, %f14687;
	// end inline asm
	// begin inline asm
	fma.rn.f32 %f14695, %f14579, %f14581, %f14683;
	// end inline asm
	// begin inline asm
	fma.rn.f32 %f14699, %f15084, %f14582, %f14695;
	// end inline asm
	// begin inline asm
	fma.rn.f32 %f14703, %f14579, %f14582, %f14691;
	// end inline asm
	// begin inline asm
	fma.rn.f32 %f14707, %f14580, %f14581, %f14703;
	// end inline asm
	// begin inline asm
	fma.rn.f32 %f14711, %f14579, %f14581, %f14699;
	// end inline asm
	// begin inline asm
	fma.rn.f32 %f14715, %f15084, %f14582, %f14711;
	// end inline asm
	// begin inline asm
	fma.rn.f32 %f14719, %f14579, %f14582, %f14707;
	// end inline asm
	// begin inline asm
	fma.rn.f32 %f14723, %f14580, %f14581, %f14719;
	// end inline asm
	// begin inline asm
	fma.rn.f32 %f14727, %f14579, %f14581, %f14715;
	// end inline asm
	// begin inline asm
	fma.rn.f32 %f14731, %f15084, %f14582, %f14727;
	// end inline asm
	// begin inline asm
	fma.rn.f32 %f14735, %f14579, %f14582, %f14723;
	// end inline asm
	// begin inline asm
	fma.rn.f32 %f14739, %f14580, %f14581, %f14735;
	// end inline asm
	// begin inline asm
	fma.rn.f32 %f14743, %f14579, %f14581, %f14731;
	// end inline asm
	// begin inline asm
	fma.rn.f32 %f14747, %f15084, %f14582, %f14743;
	// end inline asm
	// begin inline asm
	fma.rn.f32 %f14751, %f14579, %f14582, %f14739;
	// end inline asm
	// begin inline asm
	fma.rn.f32 %f14755, %f14580, %f14581, %f14751;
	// end inline asm
	// begin inline asm
	fma.rn.f32 %f14759, %f14579, %f14581, %f14747;
	// end inline asm
	// begin inline asm
	fma.rn.f32 %f14763, %f15084, %f14582, %f14759;
	// end inline asm
	// begin inline asm
	fma.rn.f32 %f14767, %f14579, %f14582, %f14755;
	// end inline asm
	// begin inline asm
	fma.rn.f32 %f14771, %f14580, %f14581, %f14767;
	// end inline asm
	// begin inline asm
	fma.rn.f32 %f14775, %f14579, %f14581, %f14763;
	// end inline asm
	// begin inline asm
	fma.rn.f32 %f14779, %f15084, %f14582, %f14775;
	// end inline asm
	// begin inline asm
	fma.rn.f32 %f14783, %f14579, %f14582, %f14771;
	// end inline asm
	// begin inline asm
	fma.rn.f32 %f14787, %f14580, %f14581, %f14783;
	// end inline asm
	// begin inline asm
	fma.rn.f32 %f14791, %f14579, %f14581, %f14779;
	// end inline asm
	// begin inline asm
	fma.rn.f32 %f14795, %f15084, %f14582, %f14791;
	// end inline asm
	// begin inline asm
	fma.rn.f32 %f14799, %f14579, %f14582, %f14787;
	// end inline asm
	// begin inline asm
	fma.rn.f32 %f14803, %f14580, %f14581, %f14799;
	// end inline asm
	// begin inline asm
	fma.rn.f32 %f14807, %f14579, %f14581, %f14795;
	// end inline asm
	// begin inline asm
	fma.rn.f32 %f14811, %f15084, %f14582, %f14807;
	// end inline asm
	// begin inline asm
	fma.rn.f32 %f14815, %f14579, %f14582, %f14803;
	// end inline asm
	// begin inline asm
	fma.rn.f32 %f14819, %f14580, %f14581, %f14815;
	// end inline asm
	// begin inline asm
	fma.rn.f32 %f14823, %f14579, %f14581, %f14811;
	// end inline asm
	// begin inline asm
	fma.rn.f32 %f14827, %f15084, %f14582, %f14823;
	// end inline asm
	// begin inline asm
	fma.rn.f32 %f14831, %f14579, %f14582, %f14819;
	// end inline asm
	// begin inline asm
	fma.rn.f32 %f14835, %f14580, %f14581, %f14831;
	// end inline asm
	// begin inline asm
	fma.rn.f32 %f14839, %f14579, %f14581, %f14827;
	// end inline asm
	// begin inline asm
	fma.rn.f32 %f14843, %f15084, %f14582, %f14839;
	// end inline asm
	// begin inline asm
	fma.rn.f32 %f14847, %f14579, %f14582, %f14835;
	// end inline asm
	// begin inline asm
	fma.rn.f32 %f14851, %f14580, %f14581, %f14847;
	// end inline asm
	// begin inline asm
	fma.rn.f32 %f14855, %f14579, %f14581, %f14843;
	// end inline asm
	// begin inline asm
	fma.rn.f32 %f14859, %f15084, %f14582, %f14855;
	// end inline asm
	// begin inline asm
	fma.rn.f32 %f14863, %f14579, %f14582, %f14851;
	// end inline asm
	// begin inline asm
	fma.rn.f32 %f14867, %f14580, %f14581, %f14863;
	// end inline asm
	// begin inline asm
	fma.rn.f32 %f14871, %f14579, %f14581, %f14859;
	// end inline asm
	// begin inline asm
	fma.rn.f32 %f14875, %f15084, %f14582, %f14871;
	// end inline asm
	// begin inline asm
	fma.rn.f32 %f14879, %f14579, %f14582, %f14867;
	// end inline asm
	// begin inline asm
	fma.rn.f32 %f14883, %f14580, %f14581, %f14879;
	// end inline asm
	// begin inline asm
	fma.rn.f32 %f14887, %f14579, %f14581, %f14875;
	// end inline asm
	// begin inline asm
	fma.rn.f32 %f14891, %f15084, %f14582, %f14887;
	// end inline asm
	// begin inline asm
	fma.rn.f32 %f14895, %f14579, %f14582, %f14883;
	// end inline asm
	// begin inline asm
	fma.rn.f32 %f14899, %f14580, %f14581, %f14895;
	// end inline asm
	// begin inline asm
	fma.rn.f32 %f14903, %f14579, %f14581, %f14891;
	// end inline asm
	// begin inline asm
	fma.rn.f32 %f14907, %f15084, %f14582, %f14903;
	// end inline asm
	// begin inline asm
	fma.rn.f32 %f14911, %f14579, %f14582, %f14899;
	// end inline asm
	// begin inline asm
	fma.rn.f32 %f14915, %f14580, %f14581, %f14911;
	// end inline asm
	// begin inline asm
	fma.rn.f32 %f14919, %f14579, %f14581, %f14907;
	// end inline asm
	// begin inline asm
	fma.rn.f32 %f14923, %f15084, %f14582, %f14919;
	// end inline asm
	// begin inline asm
	fma.rn.f32 %f14927, %f14579, %f14582, %f14915;
	// end inline asm
	// begin inline asm
	fma.rn.f32 %f14931, %f14580, %f14581, %f14927;
	// end inline asm
	// begin inline asm
	fma.rn.f32 %f14935, %f14579, %f14581, %f14923;
	// end inline asm
	// begin inline asm
	fma.rn.f32 %f14939, %f15084, %f14582, %f14935;
	// end inline asm
	// begin inline asm
	fma.rn.f32 %f14943, %f14579, %f14582, %f14931;
	// end inline asm
	// begin inline asm
	fma.rn.f32 %f14947, %f14580, %f14581, %f14943;
	// end inline asm
	// begin inline asm
	fma.rn.f32 %f14951, %f14579, %f14581, %f14939;
	// end inline asm
	// begin inline asm
	fma.rn.f32 %f14955, %f15084, %f14582, %f14951;
	// end inline asm
	// begin inline asm
	fma.rn.f32 %f14959, %f14579, %f14582, %f14947;
	// end inline asm
	// begin inline asm
	fma.rn.f32 %f14963, %f14580, %f14581, %f14959;
	// end inline asm
	// begin inline asm
	fma.rn.f32 %f14967, %f14579, %f14581, %f14955;
	// end inline asm
	// begin inline asm
	fma.rn.f32 %f14971, %f15084, %f14582, %f14967;
	// end inline asm
	// begin inline asm
	fma.rn.f32 %f14975, %f14579, %f14582, %f14963;
	// end inline asm
	// begin inline asm
	fma.rn.f32 %f14979, %f14580, %f14581, %f14975;
	// end inline asm
	// begin inline asm
	fma.rn.f32 %f14983, %f14579, %f14581, %f14971;
	// end inline asm
	// begin inline asm
	fma.rn.f32 %f14987, %f15084, %f14582, %f14983;
	// end inline asm
	// begin inline asm
	fma.rn.f32 %f14991, %f14579, %f14582, %f14979;
	// end inline asm
	// begin inline asm
	fma.rn.f32 %f14995, %f14580, %f14581, %f14991;
	// end inline asm
	// begin inline asm
	fma.rn.f32 %f14999, %f14579, %f14581, %f14987;
	// end inline asm
	// begin inline asm
	fma.rn.f32 %f15003, %f15084, %f14582, %f14999;
	// end inline asm
	// begin inline asm
	fma.rn.f32 %f15007, %f14579, %f14582, %f14995;
	// end inline asm
	// begin inline asm
	fma.rn.f32 %f15011, %f14580, %f14581, %f15007;
	// end inline asm
	// begin inline asm
	fma.rn.f32 %f15015, %f14579, %f14581, %f15003;
	// end inline asm
	// begin inline asm
	fma.rn.f32 %f15019, %f15084, %f14582, %f15015;
	// end inline asm
	// begin inline asm
	fma.rn.f32 %f15023, %f14579, %f14582, %f15011;
	// end inline asm
	// begin inline asm
	fma.rn.f32 %f15027, %f14580, %f14581, %f15023;
	// end inline asm
	// begin inline asm
	fma.rn.f32 %f15031, %f14579, %f14581, %f15019;
	// end inline asm
	// begin inline asm
	fma.rn.f32 %f15035, %f15084, %f14582, %f15031;
	// end inline asm
	// begin inline asm
	fma.rn.f32 %f15039, %f14579, %f14582, %f15027;
	// end inline asm
	// begin inline asm
	fma.rn.f32 %f15043, %f14580, %f14581, %f15039;
	// end inline asm
	// begin inline asm
	fma.rn.f32 %f15047, %f14579, %f14581, %f15035;
	// end inline asm
	// begin inline asm
	fma.rn.f32 %f15051, %f15084, %f14582, %f15047;
	// end inline asm
	// begin inline asm
	fma.rn.f32 %f15055, %f14579, %f14582, %f15043;
	// end inline asm
	// begin inline asm
	fma.rn.f32 %f15059, %f14580, %f14581, %f15055;
	// end inline asm
	// begin inline asm
	fma.rn.f32 %f15063, %f14579, %f14581, %f15051;
	// end inline asm
	// begin inline asm
	fma.rn.f32 %f15067, %f15084, %f14582, %f15063;
	// end inline asm
	// begin inline asm
	fma.rn.f32 %f15071, %f14579, %f14582, %f15059;
	// end inline asm
	// begin inline asm
	fma.rn.f32 %f15075, %f14580, %f14581, %f15071;
	// end inline asm
	// begin inline asm
	fma.rn.f32 %f15079, %f14579, %f14581, %f15067;
	// end inline asm
	// begin inline asm
	fma.rn.f32 %f16646, %f15084, %f14582, %f15079;
	// end inline asm
	// begin inline asm
	fma.rn.f32 %f15087, %f14579, %f14582, %f15075;
	// end inline asm
	// begin inline asm
	fma.rn.f32 %f16647, %f14580, %f14581, %f15087;
	// end inline asm
	add.s32 	%r133, %r133, 1;
	add.s64 	%rd134, %rd134, 16;
	setp.ne.s32 	%p29, %r133, 512;
	@%p29 bra 	$L__BB5_57;
	mov.b32 	%r134, 0;
	mov.u64 	%rd135, %rd137;
$L__BB5_59:
	// begin inline asm
	ld.global.v4.f32 {%f15095, %f15096, %f15097, %f15098}, [%rd135];
	// end inline asm
	neg.f32 	%f15600, %f15096;
	// begin inline asm
	fma.rn.f32 %f15099, %f15095, %f15097, %f16646;
	// end inline asm
	// begin inline asm
	fma.rn.f32 %f15103, %f15600, %f15098, %f15099;
	// end inline asm
	// begin inline asm
	fma.rn.f32 %f15107, %f15095, %f15098, %f16647;
	// end inline asm
	// begin inline asm
	fma.rn.f32 %f15111, %f15096, %f15097, %f15107;
	// end inline asm
	// begin inline asm
	fma.rn.f32 %f15115, %f15095, %f15097, %f15103;
	// end inline asm
	// begin inline asm
	fma.rn.f32 %f15119, %f15600, %f15098, %f15115;
	// end inline asm
	// begin inline asm
	fma.rn.f32 %f15123, %f15095, %f15098, %f15111;
	// end inline asm
	// begin inline asm
	fma.rn.f32 %f15127, %f15096, %f15097, %f15123;
	// end inline asm
	// begin inline asm
	fma.rn.f32 %f15131, %f15095, %f15097, %f15119;
	// end inline asm
	// begin inline asm
	fma.rn.f32 %f15135, %f15600, %f15098, %f15131;
	// end inline asm
	// begin inline asm
	fma.rn.f32 %f15139, %f15095, %f15098, %f15127;
	// end inline asm
	// begin inline asm
	fma.rn.f32 %f15143, %f15096, %f15097, %f15139;
	// end inline asm
	// begin inline asm
	fma.rn.f32 %f15147, %f15095, %f15097, %f15135;
	// end inline asm
	// begin inline asm
	fma.rn.f32 %f15151, %f15600, %f15098, %f15147;
	// end inline asm
	// begin inline asm
	fma.rn.f32 %f15155, %f15095, %f15098, %f15143;
	// end inline asm
	// begin inline asm
	fma.rn.f32 %f15159, %f15096, %f15097, %f15155;
	// end inline asm
	// begin inline asm
	fma.rn.f32 %f15163, %f15095, %f15097, %f15151;
	// end inline asm
	// begin inline asm
	fma.rn.f32 %f15167, %f15600, %f15098, %f15163;
	// end inline asm
	// begin inline asm
	fma.rn.f32 %f15171, %f15095, %f15098, %f15159;
	// end inline asm
	// begin inline asm
	fma.rn.f32 %f15175, %f15096, %f15097, %f15171;
	// end inline asm
	// begin inline asm
	fma.rn.f32 %f15179, %f15095, %f15097, %f15167;
	// end inline asm
	// begin inline asm
	fma.rn.f32 %f15183, %f15600, %f15098, %f15179;
	// end inline asm
	// begin inline asm
	fma.rn.f32 %f15187, %f15095, %f15098, %f15175;
	// end inline asm
	// begin inline asm
	fma.rn.f32 %f15191, %f15096, %f15097, %f15187;
	// end inline asm
	// begin inline asm
	fma.rn.f32 %f15195, %f15095, %f15097, %f15183;
	// end inline asm
	// begin inline asm
	fma.rn.f32 %f15199, %f15600, %f15098, %f15195;
	// end inline asm
	// begin inline asm
	fma.rn.f32 %f15203, %f15095, %f15098, %f15191;
	// end inline asm
	// begin inline asm
	fma.rn.f32 %f15207, %f15096, %f15097, %f15203;
	// end inline asm
	// begin inline asm
	fma.rn.f32 %f15211, %f15095, %f15097, %f15199;
	// end inline asm
	// begin inline asm
	fma.rn.f32 %f15215, %f15600, %f15098, %f15211;
	// end inline asm
	// begin inline asm
	fma.rn.f32 %f15219, %f15095, %f15098, %f15207;
	// end inline asm
	// begin inline asm
	fma.rn.f32 %f15223, %f15096, %f15097, %f15219;
	// end inline asm
	// begin inline asm
	fma.rn.f32 %f15227, %f15095, %f15097, %f15215;
	// end inline asm
	// begin inline asm
	fma.rn.f32 %f15231, %f15600, %f15098, %f15227;
	// end inline asm
	// begin inline asm
	fma.rn.f32 %f15235, %f15095, %f15098, %f15223;
	// end inline asm
	// begin inline asm
	fma.rn.f32 %f15239, %f15096, %f15097, %f15235;
	// end inline asm
	// begin inline asm
	fma.rn.f32 %f15243, %f15095, %f15097, %f15231;
	// end inline asm
	// begin inline asm
	fma.rn.f32 %f15247, %f15600, %f15098, %f15243;
	// end inline asm
	// begin inline asm
	fma.rn.f32 %f15251, %f15095, %f15098, %f15239;
	// end inline asm
	// begin inline asm
	fma.rn.f32 %f15255, %f15096, %f15097, %f15251;
	// end inline asm
	// begin inline asm
	fma.rn.f32 %f15259, %f15095, %f15097, %f15247;
	// end inline asm
	// begin inline asm
	fma.rn.f32 %f15263, %f15600, %f15098, %f15259;
	// end inline asm
	// begin inline asm
	fma.rn.f32 %f15267, %f15095, %f15098, %f15255;
	// end inline asm
	// begin inline asm
	fma.rn.f32 %f15271, %f15096, %f15097, %f15267;
	// end inline asm
	// begin inline asm
	fma.rn.f32 %f15275, %f15095, %f15097, %f15263;
	// end inline asm
	// begin inline asm
	fma.rn.f32 %f15279, %f15600, %f15098, %f15275;
	// end inline asm
	// begin inline asm
	fma.rn.f32 %f15283, %f15095, %f15098, %f15271;
	// end inline asm
	// begin inline asm
	fma.rn.f32 %f15287, %f15096, %f15097, %f15283;
	// end inline asm
	// begin inline asm
	fma.rn.f32 %f15291, %f15095, %f15097, %f15279;
	// end inline asm
	// begin inline asm
	fma.rn.f32 %f15295, %f15600, %f15098, %f15291;
	// end inline asm
	// begin inline asm
	fma.rn.f32 %f15299, %f15095, %f15098, %f15287;
	// end inline asm
	// begin inline asm
	fma.rn.f32 %f15303, %f15096, %f15097, %f15299;
	// end inline asm
	// begin inline asm
	fma.rn.f32 %f15307, %f15095, %f15097, %f15295;
	// end inline asm
	// begin inline asm
	fma.rn.f32 %f15311, %f15600, %f15098, %f15307;
	// end inline asm
	// begin inline asm
	fma.rn.f32 %f15315, %f15095, %f15098, %f15303;
	// end inline asm
	// begin inline asm
	fma.rn.f32 %f15319, %f15096, %f15097, %f15315;
	// end inline asm
	// begin inline asm
	fma.rn.f32 %f15323, %f15095, %f15097, %f15311;
	// end inline asm
	// begin inline asm
	fma.rn.f32 %f15327, %f15600, %f15098, %f15323;
	// end inline asm
	// begin inline asm
	fma.rn.f32 %f15331, %f15095, %f15098, %f15319;
	// end inline asm
	// begin inline asm
	fma.rn.f32 %f15335, %f15096, %f15097, %f15331;
	// end inline asm
	// begin inline asm
	fma.rn.f32 %f15339, %f15095, %f15097, %f15327;
	// end inline asm
	// begin inline asm
	fma.rn.f32 %f15343, %f15600, %f15098, %f15339;
	// end inline asm
	// begin inline asm
	fma.rn.f32 %f15347, %f15095, %f15098, %f15335;
	// end inline asm
	// begin inline asm
	fma.rn.f32 %f15351, %f15096, %f15097, %f15347;
	// end inline asm
	// begin inline asm
	fma.rn.f32 %f15355, %f15095, %f15097, %f15343;
	// end inline asm
	// begin inline asm
	fma.rn.f32 %f15359, %f15600, %f15098, %f15355;
	// end inline asm
	// begin inline asm
	fma.rn.f32 %f15363, %f15095, %f15098, %f15351;
	// end inline asm
	// begin inline asm
	fma.rn.f32 %f15367, %f15096, %f15097, %f15363;
	// end inline asm
	// begin inline asm
	fma.rn.f32 %f15371, %f15095, %f15097, %f15359;
	// end inline asm
	// begin inline asm
	fma.rn.f32 %f15375, %f15600, %f15098, %f15371;
	// end inline asm
	// begin inline asm
	fma.rn.f32 %f15379, %f15095, %f15098, %f15367;
	// end inline asm
	// begin inline asm
	fma.rn.f32 %f15383, %f15096, %f15097, %f15379;
	// end inline asm
	// begin inline asm
	fma.rn.f32 %f15387, %f15095, %f15097, %f15375;
	// end inline asm
	// begin inline asm
	fma.rn.f32 %f15391, %f15600, %f15098, %f15387;
	// end inline asm
	// begin inline asm
	fma.rn.f32 %f15395, %f15095, %f15098, %f15383;
	// end inline asm
	// begin inline asm
	fma.rn.f32 %f15399, %f15096, %f15097, %f15395;
	// end inline asm
	// begin inline asm
	fma.rn.f32 %f15403, %f15095, %f15097, %f15391;
	// end inline asm
	// begin inline asm
	fma.rn.f32 %f15407, %f15600, %f15098, %f15403;
	// end inline asm
	// begin inline asm
	fma.rn.f32 %f15411, %f15095, %f15098, %f15399;
	// end inline asm
	// begin inline asm
	fma.rn.f32 %f15415, %f15096, %f15097, %f15411;
	// end inline asm
	// begin inline asm
	fma.rn.f32 %f15419, %f15095, %f15097, %f15407;
	// end inline asm
	// begin inline asm
	fma.rn.f32 %f15423, %f15600, %f15098, %f15419;
	// end inline asm
	// begin inline asm
	fma.rn.f32 %f15427, %f15095, %f15098, %f15415;
	// end inline asm
	// begin inline asm
	fma.rn.f32 %f15431, %f15096, %f15097, %f15427;
	// end inline asm
	// begin inline asm
	fma.rn.f32 %f15435, %f15095, %f15097, %f15423;
	// end inline asm
	// begin inline asm
	fma.rn.f32 %f15439, %f15600, %f15098, %f15435;
	// end inline asm
	// begin inline asm
	fma.rn.f32 %f15443, %f15095, %f15098, %f15431;
	// end inline asm
	// begin inline asm
	fma.rn.f32 %f15447, %f15096, %f15097, %f15443;
	// end inline asm
	// begin inline asm
	fma.rn.f32 %f15451, %f15095, %f15097, %f15439;
	// end inline asm
	// begin inline asm
	fma.rn.f32 %f15455, %f15600, %f15098, %f15451;
	// end inline asm
	// begin inline asm
	fma.rn.f32 %f15459, %f15095, %f15098, %f15447;
	// end inline asm
	// begin inline asm
	fma.rn.f32 %f15463, %f15096, %f15097, %f15459;
	// end inline asm
	// begin inline asm
	fma.rn.f32 %f15467, %f15095, %f15097, %f15455;
	// end inline asm
	// begin inline asm
	fma.rn.f32 %f15471, %f15600, %f15098, %f15467;
	// end inline asm
	// begin inline asm
	fma.rn.f32 %f15475, %f15095, %f15098, %f15463;
	// end inline asm
	// begin inline asm
	fma.rn.f32 %f15479, %f15096, %f15097, %f15475;
	// end inline asm
	// begin inline asm
	fma.rn.f32 %f15483, %f15095, %f15097, %f15471;
	// end inline asm
	// begin inline asm
	fma.rn.f32 %f15487, %f15600, %f15098, %f15483;
	// end inline asm
	// begin inline asm
	fma.rn.f32 %f15491, %f15095, %f15098, %f15479;
	// end inline asm
	// begin inline asm
	fma.rn.f32 %f15495, %f15096, %f15097, %f15491;
	// end inline asm
	// begin inline asm
	fma.rn.f32 %f15499, %f15095, %f15097, %f15487;
	// end inline asm
	// begin inline asm
	fma.rn.f32 %f15503, %f15600, %f15098, %f15499;
	// end inline asm
	// begin inline asm
	fma.rn.f32 %f15507, %f15095, %f15098, %f15495;
	// end inline asm
	// begin inline asm
	fma.rn.f32 %f15511, %f15096, %f15097, %f15507;
	// end inline asm
	// begin inline asm
	fma.rn.f32 %f15515, %f15095, %f15097, %f15503;
	// end inline asm
	// begin inline asm
	fma.rn.f32 %f15519, %f15600, %f15098, %f15515;
	// end inline asm
	// begin inline asm
	fma.rn.f32 %f15523, %f15095, %f15098, %f15511;
	// end inline asm
	// begin inline asm
	fma.rn.f32 %f15527, %f15096, %f15097, %f15523;
	// end inline asm
	// begin inline asm
	fma.rn.f32 %f15531, %f15095, %f15097, %f15519;
	// end inline asm
	// begin inline asm
	fma.rn.f32 %f15535, %f15600, %f15098, %f15531;
	// end inline asm
	// begin inline asm
	fma.rn.f32 %f15539, %f15095, %f15098, %f15527;
	// end inline asm
	// begin inline asm
	fma.rn.f32 %f15543, %f15096, %f15097, %f15539;
	// end inline asm
	// begin inline asm
	fma.rn.f32 %f15547, %f15095, %f15097, %f15535;
	// end inline asm
	// begin inline asm
	fma.rn.f32 %f15551, %f15600, %f15098, %f15547;
	// end inline asm
	// begin inline asm
	fma.rn.f32 %f15555, %f15095, %f15098, %f15543;
	// end inline asm
	// begin inline asm
	fma.rn.f32 %f15559, %f15096, %f15097, %f15555;
	// end inline asm
	// begin inline asm
	fma.rn.f32 %f15563, %f15095, %f15097, %f15551;
	// end inline asm
	// begin inline asm
	fma.rn.f32 %f15567, %f15600, %f15098, %f15563;
	// end inline asm
	// begin inline asm
	fma.rn.f32 %f15571, %f15095, %f15098, %f15559;
	// end inline asm
	// begin inline asm
	fma.rn.f32 %f15575, %f15096, %f15097, %f15571;
	// end inline asm
	// begin inline asm
	fma.rn.f32 %f15579, %f15095, %f15097, %f15567;
	// end inline asm
	// begin inline asm
	fma.rn.f32 %f15583, %f15600, %f15098, %f15579;
	// end inline asm
	// begin inline asm
	fma.rn.f32 %f15587, %f15095, %f15098, %f15575;
	// end inline asm
	// begin inline asm
	fma.rn.f32 %f15591, %f15096, %f15097, %f15587;
	// end inline asm
	// begin inline asm
	fma.rn.f32 %f15595, %f15095, %f15097, %f15583;
	// end inline asm
	// begin inline asm
	fma.rn.f32 %f16646, %f15600, %f15098, %f15595;
	// end inline asm
	// begin inline asm
	fma.rn.f32 %f15603, %f15095, %f15098, %f15591;
	// end inline asm
	// begin inline asm
	fma.rn.f32 %f16647, %f15096, %f15097, %f15603;
	// end inline asm
	add.s32 	%r134, %r134, 1;
	add.s64 	%rd135, %rd135, 16;
	setp.ne.s32 	%p30, %r134, 512;
	@%p30 bra 	$L__BB5_59;
	mov.b32 	%r135, 0;
	mov.u64 	%rd136, %rd137;
$L__BB5_61:
	// begin inline asm
	ld.global.v4.f32 {%f15611, %f15612, %f15613, %f15614}, [%rd136];
	// end inline asm
	neg.f32 	%f16116, %f15612;
	// begin inline asm
	fma.rn.f32 %f15615, %f15611, %f15613, %f16646;
	// end inline asm
	// begin inline asm
	fma.rn.f32 %f15619, %f16116, %f15614, %f15615;
	// end inline asm
	// begin inline asm
	fma.rn.f32 %f15623, %f15611, %f15614, %f16647;
	// end inline asm
	// begin inline asm
	fma.rn.f32 %f15627, %f15612, %f15613, %f15623;
	// end inline asm
	// begin inline asm
	fma.rn.f32 %f15631, %f15611, %f15613, %f15619;
	// end inline asm
	// begin inline asm
	fma.rn.f32 %f15635, %f16116, %f15614, %f15631;
	// end inline asm
	// begin inline asm
	fma.rn.f32 %f15639, %f15611, %f15614, %f15627;
	// end inline asm
	// begin inline asm
	fma.rn.f32 %f15643, %f15612, %f15613, %f15639;
	// end inline asm
	// begin inline asm
	fma.rn.f32 %f15647, %f15611, %f15613, %f15635;
	// end inline asm
	// begin inline asm
	fma.rn.f32 %f15651, %f16116, %f15614, %f15647;
	// end inline asm
	// begin inline asm
	fma.rn.f32 %f15655, %f15611, %f15614, %f15643;
	// end inline asm
	// begin inline asm
	fma.rn.f32 %f15659, %f15612, %f15613, %f15655;
	// end inline asm
	// begin inline asm
	fma.rn.f32 %f15663, %f15611, %f15613, %f15651;
	// end inline asm
	// begin inline asm
	fma.rn.f32 %f15667, %f16116, %f15614, %f15663;
	// end inline asm
	// begin inline asm
	fma.rn.f32 %f15671, %f15611, %f15614, %f15659;
	// end inline asm
	// begin inline asm
	fma.rn.f32 %f15675, %f15612, %f15613, %f15671;
	// end inline asm
	// begin inline asm
	fma.rn.f32 %f15679, %f15611, %f15613, %f15667;
	// end inline asm
	// begin inline asm
	fma.rn.f32 %f15683, %f16116, %f15614, %f15679;
	// end inline asm
	// begin inline asm
	fma.rn.f32 %f15687, %f15611, %f15614, %f15675;
	// end inline asm
	// begin inline asm
	fma.rn.f32 %f15691, %f15612, %f15613, %f15687;
	// end inline asm
	// begin inline asm
	fma.rn.f32 %f15695, %f15611, %f15613, %f15683;
	// end inline asm
	// begin inline asm
	fma.rn.f32 %f15699, %f16116, %f15614, %f15695;
	// end inline asm
	// begin inline asm
	fma.rn.f32 %f15703, %f15611, %f15614, %f15691;
	// end inline asm
	// begin inline asm
	fma.rn.f32 %f15707, %f15612, %f15613, %f15703;
	// end inline asm
	// begin inline asm
	fma.rn.f32 %f15711, %f15611, %f15613, %f15699;
	// end inline asm
	// begin inline asm
	fma.rn.f32 %f15715, %f16116, %f15614, %f15711;
	// end inline asm
	// begin inline asm
	fma.rn.f32 %f15719, %f15611, %f15614, %f15707;
	// end inline asm
	// begin inline asm
	fma.rn.f32 %f15723, %f15612, %f15613, %f15719;
	// end inline asm
	// begin inline asm
	fma.rn.f32 %f15727, %f15611, %f15613, %f15715;
	// end inline asm
	// begin inline asm
	fma.rn.f32 %f15731, %f16116, %f15614, %f15727;
	// end inline asm
	// begin inline asm
	fma.rn.f32 %f15735, %f15611, %f15614, %f15723;
	// end inline asm
	// begin inline asm
	fma.rn.f32 %f15739, %f15612, %f15613, %f15735;
	// end inline asm
	// begin inline asm
	fma.rn.f32 %f15743, %f15611, %f15613, %f15731;
	// end inline asm
	// begin inline asm
	fma.rn.f32 %f15747, %f16116, %f15614, %f15743;
	// end inline asm
	// begin inline asm
	fma.rn.f32 %f15751, %f15611, %f15614, %f15739;
	// end inline asm
	// begin inline asm
	fma.rn.f32 %f15755, %f15612, %f15613, %f15751;
	// end inline asm
	// begin inline asm
	fma.rn.f32 %f15759, %f15611, %f15613, %f15747;
	// end inline asm
	// begin inline asm
	fma.rn.f32 %f15763, %f16116, %f15614, %f15759;
	// end inline asm
	// begin inline asm
	fma.rn.f32 %f15767, %f15611, %f15614, %f15755;
	// end inline asm
	// begin inline asm
	fma.rn.f32 %f15771, %f15612, %f15613, %f15767;
	// end inline asm
	// begin inline asm
	fma.rn.f32 %f15775, %f15611, %f15613, %f15763;
	// end inline asm
	// begin inline asm
	fma.rn.f32 %f15779, %f16116, %f15614, %f15775;
	// end inline asm
	// begin inline asm
	fma.rn.f32 %f15783, %f15611, %f15614, %f15771;
	// end inline asm
	// begin inline asm
	fma.rn.f32 %f15787, %f15612, %f15613, %f15783;
	// end inline asm
	// begin inline asm
	fma.rn.f32 %f15791, %f15611, %f15613, %f15779;
	// end inline asm
	// begin inline asm
	fma.rn.f32 %f15795, %f16116, %f15614, %f15791;
	// end inline asm
	// begin inline asm
	fma.rn.f32 %f15799, %f15611, %f15614, %f15787;
	// end inline asm
	// begin inline asm
	fma.rn.f32 %f15803, %f15612, %f15613, %f15799;
	// end inline asm
	// begin inline asm
	fma.rn.f32 %f15807, %f15611, %f15613, %f15795;
	// end inline asm
	// begin inline asm
	fma.rn.f32 %f15811, %f16116, %f15614, %f15807;
	// end inline asm
	// begin inline asm
	fma.rn.f32 %f15815, %f15611, %f15614, %f15803;
	// end inline asm
	// begin inline asm
	fma.rn.f32 %f15819, %f15612, %f15613, %f15815;
	// end inline asm
	// begin inline asm
	fma.rn.f32 %f15823, %f15611, %f15613, %f15811;
	// end inline asm
	// begin inline asm
	fma.rn.f32 %f15827, %f16116, %f15614, %f15823;
	// end inline asm
	// begin inline asm
	fma.rn.f32 %f15831, %f15611, %f15614, %f15819;
	// end inline asm
	// begin inline asm
	fma.rn.f32 %f15835, %f15612, %f15613, %f15831;
	// end inline asm
	// begin inline asm
	fma.rn.f32 %f15839, %f15611, %f15613, %f15827;
	// end inline asm
	// begin inline asm
	fma.rn.f32 %f15843, %f16116, %f15614, %f15839;
	// end inline asm
	// begin inline asm
	fma.rn.f32 %f15847, %f15611, %f15614, %f15835;
	// end inline asm
	// begin inline asm
	fma.rn.f32 %f15851, %f15612, %f15613, %f15847;
	// end inline asm
	// begin inline asm
	fma.rn.f32 %f15855, %f15611, %f15613, %f15843;
	// end inline asm
	// begin inline asm
	fma.rn.f32 %f15859, %f16116, %f15614, %f15855;
	// end inline asm
	// begin inline asm
	fma.rn.f32 %f15863, %f15611, %f15614, %f15851;
	// end inline asm
	// begin inline asm
	fma.rn.f32 %f15867, %f15612, %f15613, %f15863;
	// end inline asm
	// begin inline asm
	fma.rn.f32 %f15871, %f15611, %f15613, %f15859;
	// end inline asm
	// begin inline asm
	fma.rn.f32 %f15875, %f16116, %f15614, %f15871;
	// end inline asm
	// begin inline asm
	fma.rn.f32 %f15879, %f15611, %f15614, %f15867;
	// end inline asm
	// begin inline asm
	fma.rn.f32 %f15883, %f15612, %f15613, %f15879;
	// end inline asm
	// begin inline asm
	fma.rn.f32 %f15887, %f15611, %f15613, %f15875;
	// end inline asm
	// begin inline asm
	fma.rn.f32 %f15891, %f16116, %f15614, %f15887;
	// end inline asm
	// begin inline asm
	fma.rn.f32 %f15895, %f15611, %f15614, %f15883;
	// end inline asm
	// begin inline asm
	fma.rn.f32 %f15899, %f15612, %f15613, %f15895;
	// end inline asm
	// begin inline asm
	fma.rn.f32 %f15903, %f15611, %f15613, %f15891;
	// end inline asm
	// begin inline asm
	fma.rn.f32 %f15907, %f16116, %f15614, %f15903;
	// end inline asm
	// begin inline asm
	fma.rn.f32 %f15911, %f15611, %f15614, %f15899;
	// end inline asm
	// begin inline asm
	fma.rn.f32 %f15915, %f15612, %f15613, %f15911;
	// end inline asm
	// begin inline asm
	fma.rn.f32 %f15919, %f15611, %f15613, %f15907;
	// end inline asm
	// begin inline asm
	fma.rn.f32 %f15923, %f16116, %f15614, %f15919;
	// end inline asm
	// begin inline asm
	fma.rn.f32 %f15927, %f15611, %f15614, %f15915;
	// end inline asm
	// begin inline asm
	fma.rn.f32 %f15931, %f15612, %f15613, %f15927;
	// end inline asm
	// begin inline asm
	fma.rn.f32 %f15935, %f15611, %f15613, %f15923;
	// end inline asm
	// begin inline asm
	fma.rn.f32 %f15939, %f16116, %f15614, %f15935;
	// end inline asm
	// begin inline asm
	fma.rn.f32 %f15943, %f15611, %f15614, %f15931;
	// end inline asm
	// begin inline asm
	fma.rn.f32 %f15947, %f15612, %f15613, %f15943;
	// end inline asm
	// begin inline asm
	fma.rn.f32 %f15951, %f15611, %f15613, %f15939;
	// end inline asm
	// begin inline asm
	fma.rn.f32 %f15955, %f16116, %f15614, %f15951;
	// end inline asm
	// begin inline asm
	fma.rn.f32 %f15959, %f15611, %f15614, %f15947;
	// end inline asm
	// begin inline asm
	fma.rn.f32 %f15963, %f15612, %f15613, %f15959;
	// end inline asm
	// begin inline asm
	fma.rn.f32 %f15967, %f15611, %f15613, %f15955;
	// end inline asm
	// begin inline asm
	fma.rn.f32 %f15971, %f16116, %f15614, %f15967;
	// end inline asm
	// begin inline asm
	fma.rn.f32 %f15975, %f15611, %f15614, %f15963;
	// end inline asm
	// begin inline asm
	fma.rn.f32 %f15979, %f15612, %f15613, %f15975;
	// end inline asm
	// begin inline asm
	fma.rn.f32 %f15983, %f15611, %f15613, %f15971;
	// end inline asm
	// begin inline asm
	fma.rn.f32 %f15987, %f16116, %f15614, %f15983;
	// end inline asm
	// begin inline asm
	fma.rn.f32 %f15991, %f15611, %f15614, %f15979;
	// end inline asm
	// begin inline asm
	fma.rn.f32 %f15995, %f15612, %f15613, %f15991;
	// end inline asm
	// begin inline asm
	fma.rn.f32 %f15999, %f15611, %f15613, %f15987;
	// end inline asm
	// begin inline asm
	fma.rn.f32 %f16003, %f16116, %f15614, %f15999;
	// end inline asm
	// begin inline asm
	fma.rn.f32 %f16007, %f15611, %f15614, %f15995;
	// end inline asm
	// begin inline asm
	fma.rn.f32 %f16011, %f15612, %f15613, %f16007;
	// end inline asm
	// begin inline asm
	fma.rn.f32 %f16015, %f15611, %f15613, %f16003;
	// end inline asm
	// begin inline asm
	fma.rn.f32 %f16019, %f16116, %f15614, %f16015;
	// end inline asm
	// begin inline asm
	fma.rn.f32 %f16023, %f15611, %f15614, %f16011;
	// end inline asm
	// begin inline asm
	fma.rn.f32 %f16027, %f15612, %f15613, %f16023;
	// end inline asm
	// begin inline asm
	fma.rn.f32 %f16031, %f15611, %f15613, %f16019;
	// end inline asm
	// begin inline asm
	fma.rn.f32 %f16035, %f16116, %f15614, %f16031;
	// end inline asm
	// begin inline asm
	fma.rn.f32 %f16039, %f15611, %f15614, %f16027;
	// end inline asm
	// begin inline asm
	fma.rn.f32 %f16043, %f15612, %f15613, %f16039;
	// end inline asm
	// begin inline asm
	fma.rn.f32 %f16047, %f15611, %f15613, %f16035;
	// end inline asm
	// begin inline asm
	fma.rn.f32 %f16051, %f16116, %f15614, %f16047;
	// end inline asm
	// begin inline asm
	fma.rn.f32 %f16055, %f15611, %f15614, %f16043;
	// end inline asm
	// begin inline asm
	fma.rn.f32 %f16059, %f15612, %f15613, %f16055;
	// end inline asm
	// begin inline asm
	fma.rn.f32 %f16063, %f15611, %f15613, %f16051;
	// end inline asm
	// begin inline asm
	fma.rn.f32 %f16067, %f16116, %f15614, %f16063;
	// end inline asm
	// begin inline asm
	fma.rn.f32 %f16071, %f15611, %f15614, %f16059;
	// end inline asm
	// begin inline asm
	fma.rn.f32 %f16075, %f15612, %f15613, %f16071;
	// end inline asm
	// begin inline asm
	fma.rn.f32 %f16079, %f15611, %f15613, %f16067;
	// end inline asm
	// begin inline asm
	fma.rn.f32 %f16083, %f16116, %f15614, %f16079;
	// end inline asm
	// begin inline asm
	fma.rn.f32 %f16087, %f15611, %f15614, %f16075;
	// end inline asm
	// begin inline asm
	fma.rn.f32 %f16091, %f15612, %f15613, %f16087;
	// end inline asm
	// begin inline asm
	fma.rn.f32 %f16095, %f15611, %f15613, %f16083;
	// end inline asm
	// begin inline asm
	fma.rn.f32 %f16099, %f16116, %f15614, %f16095;
	// end inline asm
	// begin inline asm
	fma.rn.f32 %f16103, %f15611, %f15614, %f16091;
	// end inline asm
	// begin inline asm
	fma.rn.f32 %f16107, %f15612, %f15613, %f16103;
	// end inline asm
	// begin inline asm
	fma.rn.f32 %f16111, %f15611, %f15613, %f16099;
	// end inline asm
	// begin inline asm
	fma.rn.f32 %f16646, %f16116, %f15614, %f16111;
	// end inline asm
	// begin inline asm
	fma.rn.f32 %f16119, %f15611, %f15614, %f16107;
	// end inline asm
	// begin inline asm
	fma.rn.f32 %f16647, %f15612, %f15613, %f16119;
	// end inline asm
	add.s32 	%r135, %r135, 1;
	add.s64 	%rd136, %rd136, 16;
	setp.ne.s32 	%p31, %r135, 512;
	@%p31 bra 	$L__BB5_61;
	mov.b32 	%r136, 0;
$L__BB5_63:
	// begin inline asm
	ld.global.v4.f32 {%f16127, %f16128, %f16129, %f16130}, [%rd137];
	// end inline asm
	neg.f32 	%f16632, %f16128;
	// begin inline asm
	fma.rn.f32 %f16131, %f16127, %f16129, %f16646;
	// end inline asm
	// begin inline asm
	fma.rn.f32 %f16135, %f16632, %f16130, %f16131;
	// end inline asm
	// begin inline asm
	fma.rn.f32 %f16139, %f16127, %f16130, %f16647;
	// end inline asm
	// begin inline asm
	fma.rn.f32 %f16143, %f16128, %f16129, %f16139;
	// end inline asm
	// begin inline asm
	fma.rn.f32 %f16147, %f16127, %f16129, %f16135;
	// end inline asm
	// begin inline asm
	fma.rn.f32 %f16151, %f16632, %f16130, %f16147;
	// end inline asm
	// begin inline asm
	fma.rn.f32 %f16155, %f16127, %f16130, %f16143;
	// end inline asm
	// begin inline asm
	fma.rn.f32 %f16159, %f16128, %f16129, %f16155;
	// end inline asm
	// begin inline asm
	fma.rn.f32 %f16163, %f16127, %f16129, %f16151;
	// end inline asm
	// begin inline asm
	fma.rn.f32 %f16167, %f16632, %f16130, %f16163;
	// end inline asm
	// begin inline asm
	fma.rn.f32 %f16171, %f16127, %f16130, %f16159;
	// end inline asm
	// begin inline asm
	fma.rn.f32 %f16175, %f16128, %f16129, %f16171;
	// end inline asm
	// begin inline asm
	fma.rn.f32 %f16179, %f16127, %f16129, %f16167;
	// end inline asm
	// begin inline asm
	fma.rn.f32 %f16183, %f16632, %f16130, %f16179;
	// end inline asm
	// begin inline asm
	fma.rn.f32 %f16187, %f16127, %f16130, %f16175;
	// end inline asm
	// begin inline asm
	fma.rn.f32 %f16191, %f16128, %f16129, %f16187;
	// end inline asm
	// begin inline asm
	fma.rn.f32 %f16195, %f16127, %f16129, %f16183;
	// end inline asm
	// begin inline asm
	fma.rn.f32 %f16199, %f16632, %f16130, %f16195;
	// end inline asm
	// begin inline asm
	fma.rn.f32 %f16203, %f16127, %f16130, %f16191;
	// end inline asm
	// begin inline asm
	fma.rn.f32 %f16207, %f16128, %f16129, %f16203;
	// end inline asm
	// begin inline asm
	fma.rn.f32 %f16211, %f16127, %f16129, %f16199;
	// end inline asm
	// begin inline asm
	fma.rn.f32 %f16215, %f16632, %f16130, %f16211;
	// end inline asm
	// begin inline asm
	fma.rn.f32 %f16219, %f16127, %f16130, %f16207;
	// end inline asm
	// begin inline asm
	fma.rn.f32 %f16223, %f16128, %f16129, %f16219;
	// end inline asm
	// begin inline asm
	fma.rn.f32 %f16227, %f16127, %f16129, %f16215;
	// end inline asm
	// begin inline asm
	fma.rn.f32 %f16231, %f16632, %f16130, %f16227;
	// end inline asm
	// begin inline asm
	fma.rn.f32 %f16235, %f16127, %f16130, %f16223;
	// end inline asm
	// begin inline asm
	fma.rn.f32 %f16239, %f16128, %f16129, %f16235;
	// end inline asm
	// begin inline asm
	fma.rn.f32 %f16243, %f16127, %f16129, %f16231;
	// end inline asm
	// begin inline asm
	fma.rn.f32 %f16247, %f16632, %f16130, %f16243;
	// end inline asm
	// begin inline asm
	fma.rn.f32 %f16251, %f16127, %f16130, %f16239;
	// end inline asm
	// begin inline asm
	fma.rn.f32 %f16255, %f16128, %f16129, %f16251;
	// end inline asm
	// begin inline asm
	fma.rn.f32 %f16259, %f16127, %f16129, %f16247;
	// end inline asm
	// begin inline asm
	fma.rn.f32 %f16263, %f16632, %f16130, %f16259;
	// end inline asm
	// begin inline asm
	fma.rn.f32 %f16267, %f16127, %f16130, %f16255;
	// end inline asm
	// begin inline asm
	fma.rn.f32 %f16271, %f16128, %f16129, %f16267;
	// end inline asm
	// begin inline asm
	fma.rn.f32 %f16275, %f16127, %f16129, %f16263;
	// end inline asm
	// begin inline asm
	fma.rn.f32 %f16279, %f16632, %f16130, %f16275;
	// end inline asm
	// begin inline asm
	fma.rn.f32 %f16283, %f16127, %f16130, %f16271;
	// end inline asm
	// begin inline asm
	fma.rn.f32 %f16287, %f16128, %f16129, %f16283;
	// end inline asm
	// begin inline asm
	fma.rn.f32 %f16291, %f16127, %f16129, %f16279;
	// end inline asm
	// begin inline asm
	fma.rn.f32 %f16295, %f16632, %f16130, %f16291;
	// end inline asm
	// begin inline asm
	fma.rn.f32 %f16299, %f16127, %f16130, %f16287;
	// end inline asm
	// begin inline asm
	fma.rn.f32 %f16303, %f16128, %f16129, %f16299;
	// end inline asm
	// begin inline asm
	fma.rn.f32 %f16307, %f16127, %f16129, %f16295;
	// end inline asm
	// begin inline asm
	fma.rn.f32 %f16311, %f16632, %f16130, %f16307;
	// end inline asm
	// begin inline asm
	fma.rn.f32 %f16315, %f16127, %f16130, %f16303;
	// end inline asm
	// begin inline asm
	fma.rn.f32 %f16319, %f16128, %f16129, %f16315;
	// end inline asm
	// begin inline asm
	fma.rn.f32 %f16323, %f16127, %f16129, %f16311;
	// end inline asm
	// begin inline asm
	fma.rn.f32 %f16327, %f16632, %f16130, %f16323;
	// end inline asm
	// begin inline asm
	fma.rn.f32 %f16331, %f16127, %f16130, %f16319;
	// end inline asm
	// begin inline asm
	fma.rn.f32 %f16335, %f16128, %f16129, %f16331;
	// end inline asm
	// begin inline asm
	fma.rn.f32 %f16339, %f16127, %f16129, %f16327;
	// end inline asm
	// begin inline asm
	fma.rn.f32 %f16343, %f16632, %f16130, %f16339;
	// end inline asm
	// begin inline asm
	fma.rn.f32 %f16347, %f16127, %f16130, %f16335;
	// end inline asm
	// begin inline asm
	fma.rn.f32 %f16351, %f16128, %f16129, %f16347;
	// end inline asm
	// begin inline asm
	fma.rn.f32 %f16355, %f16127, %f16129, %f16343;
	// end inline asm
	// begin inline asm
	fma.rn.f32 %f16359, %f16632, %f16130, %f16355;
	// end inline asm
	// begin inline asm
	fma.rn.f32 %f16363, %f16127, %f16130, %f16351;
	// end inline asm
	// begin inline asm
	fma.rn.f32 %f16367, %f16128, %f16129, %f16363;
	// end inline asm
	// begin inline asm
	fma.rn.f32 %f16371, %f16127, %f16129, %f16359;
	// end inline asm
	// begin inline asm
	fma.rn.f32 %f16375, %f16632, %f16130, %f16371;
	// end inline asm
	// begin inline asm
	fma.rn.f32 %f16379, %f16127, %f16130, %f16367;
	// end inline asm
	// begin inline asm
	fma.rn.f32 %f16383, %f16128, %f16129, %f16379;
	// end inline asm
	// begin inline asm
	fma.rn.f32 %f16387, %f16127, %f16129, %f16375;
	// end inline asm
	// begin inline asm
	fma.rn.f32 %f16391, %f16632, %f16130, %f16387;
	// end inline asm
	// begin inline asm
	fma.rn.f32 %f16395, %f16127, %f16130, %f16383;
	// end inline asm
	// begin inline asm
	fma.rn.f32 %f16399, %f16128, %f16129, %f16395;
	// end inline asm
	// begin inline asm
	fma.rn.f32 %f16403, %f16127, %f16129, %f16391;
	// end inline asm
	// begin inline asm
	fma.rn.f32 %f16407, %f16632, %f16130, %f16403;
	// end inline asm
	// begin inline asm
	fma.rn.f32 %f16411, %f16127, %f16130, %f16399;
	// end inline asm
	// begin inline asm
	fma.rn.f32 %f16415, %f16128, %f16129, %f16411;
	// end inline asm
	// begin inline asm
	fma.rn.f32 %f16419, %f16127, %f16129, %f16407;
	// end inline asm
	// begin inline asm
	fma.rn.f32 %f16423, %f16632, %f16130, %f16419;
	// end inline asm
	// begin inline asm
	fma.rn.f32 %f16427, %f16127, %f16130, %f16415;
	// end inline asm
	// begin inline asm
	fma.rn.f32 %f16431, %f16128, %f16129, %f16427;
	// end inline asm
	// begin inline asm
	fma.rn.f32 %f16435, %f16127, %f16129, %f16423;
	// end inline asm
	// begin inline asm
	fma.rn.f32 %f16439, %f16632, %f16130, %f16435;
	// end inline asm
	// begin inline asm
	fma.rn.f32 %f16443, %f16127, %f16130, %f16431;
	// end inline asm
	// begin inline asm
	fma.rn.f32 %f16447, %f16128, %f16129, %f16443;
	// end inline asm
	// begin inline asm
	fma.rn.f32 %f16451, %f16127, %f16129, %f16439;
	// end inline asm
	// begin inline asm
	fma.rn.f32 %f16455, %f16632, %f16130, %f16451;
	// end inline asm
	// begin inline asm
	fma.rn.f32 %f16459, %f16127, %f16130, %f16447;
	// end inline asm
	// begin inline asm
	fma.rn.f32 %f16463, %f16128, %f16129, %f16459;
	// end inline asm
	// begin inline asm
	fma.rn.f32 %f16467, %f16127, %f16129, %f16455;
	// end inline asm
	// begin inline asm
	fma.rn.f32 %f16471, %f16632, %f16130, %f16467;
	// end inline asm
	// begin inline asm
	fma.rn.f32 %f16475, %f16127, %f16130, %f16463;
	// end inline asm
	// begin inline asm
	fma.rn.f32 %f16479, %f16128, %f16129, %f16475;
	// end inline asm
	// begin inline asm
	fma.rn.f32 %f16483, %f16127, %f16129, %f16471;
	// end inline asm
	// begin inline asm
	fma.rn.f32 %f16487, %f16632, %f16130, %f16483;
	// end inline asm
	// begin inline asm
	fma.rn.f32 %f16491, %f16127, %f16130, %f16479;
	// end inline asm
	// begin inline asm
	fma.rn.f32 %f16495, %f16128, %f16129, %f16491;
	// end inline asm
	// begin inline asm
	fma.rn.f32 %f16499, %f16127, %f16129, %f16487;
	// end inline asm
	// begin inline asm
	fma.rn.f32 %f16503, %f16632, %f16130, %f16499;
	// end inline asm
	// begin inline asm
	fma.rn.f32 %f16507, %f16127, %f16130, %f16495;
	// end inline asm
	// begin inline asm
	fma.rn.f32 %f16511, %f16128, %f16129, %f16507;
	// end inline asm
	// begin inline asm
	fma.rn.f32 %f16515, %f16127, %f16129, %f16503;
	// end inline asm
	// begin inline asm
	fma.rn.f32 %f16519, %f16632, %f16130, %f16515;
	// end inline asm
	// begin inline asm
	fma.rn.f32 %f16523, %f16127, %f16130, %f16511;
	// end inline asm
	// begin inline asm
	fma.rn.f32 %f16527, %f16128, %f16129, %f16523;
	// end inline asm
	// begin inline asm
	fma.rn.f32 %f16531, %f16127, %f16129, %f16519;
	// end inline asm
	// begin inline asm
	fma.rn.f32 %f16535, %f16632, %f16130, %f16531;
	// end inline asm
	// begin inline asm
	fma.rn.f32 %f16539, %f16127, %f16130, %f16527;
	// end inline asm
	// begin inline asm
	fma.rn.f32 %f16543, %f16128, %f16129, %f16539;
	// end inline asm
	// begin inline asm
	fma.rn.f32 %f16547, %f16127, %f16129, %f16535;
	// end inline asm
	// begin inline asm
	fma.rn.f32 %f16551, %f16632, %f16130, %f16547;
	// end inline asm
	// begin inline asm
	fma.rn.f32 %f16555, %f16127, %f16130, %f16543;
	// end inline asm
	// begin inline asm
	fma.rn.f32 %f16559, %f16128, %f16129, %f16555;
	// end inline asm
	// begin inline asm
	fma.rn.f32 %f16563, %f16127, %f16129, %f16551;
	// end inline asm
	// begin inline asm
	fma.rn.f32 %f16567, %f16632, %f16130, %f16563;
	// end inline asm
	// begin inline asm
	fma.rn.f32 %f16571, %f16127, %f16130, %f16559;
	// end inline asm
	// begin inline asm
	fma.rn.f32 %f16575, %f16128, %f16129, %f16571;
	// end inline asm
	// begin inline asm
	fma.rn.f32 %f16579, %f16127, %f16129, %f16567;
	// end inline asm
	// begin inline asm
	fma.rn.f32 %f16583, %f16632, %f16130, %f16579;
	// end inline asm
	// begin inline asm
	fma.rn.f32 %f16587, %f16127, %f16130, %f16575;
	// end inline asm
	// begin inline asm
	fma.rn.f32 %f16591, %f16128, %f16129, %f16587;
	// end inline asm
	// begin inline asm
	fma.rn.f32 %f16595, %f16127, %f16129, %f16583;
	// end inline asm
	// begin inline asm
	fma.rn.f32 %f16599, %f16632, %f16130, %f16595;
	// end inline asm
	// begin inline asm
	fma.rn.f32 %f16603, %f16127, %f16130, %f16591;
	// end inline asm
	// begin inline asm
	fma.rn.f32 %f16607, %f16128, %f16129, %f16603;
	// end inline asm
	// begin inline asm
	fma.rn.f32 %f16611, %f16127, %f16129, %f16599;
	// end inline asm
	// begin inline asm
	fma.rn.f32 %f16615, %f16632, %f16130, %f16611;
	// end inline asm
	// begin inline asm
	fma.rn.f32 %f16619, %f16127, %f16130, %f16607;
	// end inline asm
	// begin inline asm
	fma.rn.f32 %f16623, %f16128, %f16129, %f16619;
	// end inline asm
	// begin inline asm
	fma.rn.f32 %f16627, %f16127, %f16129, %f16615;
	// end inline asm
	// begin inline asm
	fma.rn.f32 %f16646, %f16632, %f16130, %f16627;
	// end inline asm
	// begin inline asm
	fma.rn.f32 %f16635, %f16127, %f16130, %f16623;
	// end inline asm
	// begin inline asm
	fma.rn.f32 %f16647, %f16128, %f16129, %f16635;
	// end inline asm
	add.s32 	%r136, %r136, 1;
	add.s64 	%rd137, %rd137, 16;
	setp.ne.s32 	%p32, %r136, 512;
	@%p32 bra 	$L__BB5_63;
	cvta.to.global.u64 	%rd101, %rd67;
	mad.lo.s32 	%r104, %r3, %r2, %r1;
	cvt.u64.u32 	%rd102, %r104;
	add.s64 	%rd103, %rd1, %rd102;
	shl.b64 	%rd104, %rd103, 4;
	add.s64 	%rd105, %rd101, %rd104;
	mov.f32 	%f16643, 0f00000000;
	st.global.v4.f32 	[%rd105], {%f16646, %f16647, %f16643, %f16643};
	ret;

}
	// .globl	_Z12fp32_dmem_64P6float4
.visible .entry _Z12fp32_dmem_64P6float4(
	.param .u64 .ptr .align 1 _Z12fp32_dmem_64P6float4_param_0
)
{
	.reg .pred 	%p<17>;
	.reg .b32 	%r<73>;
	.reg .b32 	%f<16548>;
	.reg .b64 	%rd<74>;

	ld.param.u64 	%rd35, [_Z12fp32_dmem_64P6float4_param_0];
	mov.u32 	%r1, %tid.x;
	mov.u32 	%r37, %ctaid.y;
	mov.u32 	%r2, %ntid.x;
	mov.u32 	%r3, %ctaid.x;
	mad.lo.s32 	%r38, %r37, %r2, %r3;
	shl.b32 	%r39, %r38, 9;
	add.s32 	%r40, %r1, 1;
	cvt.rn.f32.u32 	%f16519, %r40;
	cvt.rn.f32.u32 	%f16518, %r1;
	cvt.u64.u32 	%rd1, %r39;
	mul.wide.u32 	%rd36, %r39, 16;
	add.s64 	%rd73, %rd35, %rd36;
	mov.b32 	%r57, 0;
	mov.u64 	%rd58, %rd73;
$L__BB6_1:
	// begin inline asm
	ld.global.v4.f32 {%f67, %f68, %f69, %f70}, [%rd58];
	// end inline asm
	neg.f32 	%f1084, %f68;
	// begin inline asm
	fma.rn.f32 %f71, %f67, %f69, %f16518;
	// end inline asm
	// begin inline asm
	fma.rn.f32 %f75, %f1084, %f70, %f71;
	// end inline asm
	// begin inline asm
	fma.rn.f32 %f79, %f67, %f70, %f16519;
	// end inline asm
	// begin inline asm
	fma.rn.f32 %f83, %f68, %f69, %f79;
	// end inline asm
	// begin inline asm
	fma.rn.f32 %f87, %f67, %f69, %f75;
	// end inline asm
	// begin inline asm
	fma.rn.f32 %f91, %f1084, %f70, %f87;
	// end inline asm
	// begin inline asm
	fma.rn.f32 %f95, %f67, %f70, %f83;
	// end inline asm
	// begin inline asm
	fma.rn.f32 %f99, %f68, %f69, %f95;
	// end inline asm
	// begin inline asm
	fma.rn.f32 %f103, %f67, %f69, %f91;
	// end inline asm
	// begin inline asm
	fma.rn.f32 %f107, %f1084, %f70, %f103;
	// end inline asm
	// begin inline asm
	fma.rn.f32 %f111, %f67, %f70, %f99;
	// end inline asm
	// begin inline asm
	fma.rn.f32 %f115, %f68, %f69, %f111;
	// end inline asm
	// begin inline asm
	fma.rn.f32 %f119, %f67, %f69, %f107;
	// end inline asm
	// begin inline asm
	fma.rn.f32 %f123, %f1084, %f70, %f119;
	// end inline asm
	// begin inline asm
	fma.rn.f32 %f127, %f67, %f70, %f115;
	// end inline asm
	// begin inline asm
	fma.rn.f32 %f131, %f68, %f69, %f127;
	// end inline asm
	// begin inline asm
	fma.rn.f32 %f135, %f67, %f69, %f123;
	// end inline asm
	// begin inline asm
	fma.rn.f32 %f139, %f1084, %f70, %f135;
	// end inline asm
	// begin inline asm
	fma.rn.f32 %f143, %f67, %f70, %f131;
	// end inline asm
	// begin inline asm
	fma.rn.f32 %f147, %f68, %f69, %f143;
	// end inline asm
	// begin inline asm
	fma.rn.f32 %f151, %f67, %f69, %f139;
	// end inline asm
	// begin inline asm
	fma.rn.f32 %f155, %f1084, %f70, %f151;
	// end inline asm
	// begin inline asm
	fma.rn.f32 %f159, %f67, %f70, %f147;
	// end inline asm
	// begin inline asm
	fma.rn.f32 %f163, %f68, %f69, %f159;
	// end inline asm
	// begin inline asm
	fma.rn.f32 %f167, %f67, %f69, %f155;
	// end inline asm
	// begin inline asm
	fma.rn.f32 %f171, %f1084, %f70, %f167;
	// end inline asm
	// begin inline asm
	fma.rn.f32 %f175, %f67, %f70, %f163;
	// end inline asm
	// begin inline asm
	fma.rn.f32 %f179, %f68, %f69, %f175;
	// end inline asm
	// begin inline asm
	fma.rn.f32 %f183, %f67, %f69, %f171;
	// end inline asm
	// begin inline asm
	fma.rn.f32 %f187, %f1084, %f70, %f183;
	// end inline asm
	// begin inline asm
	fma.rn.f32 %f191, %f67, %f70, %f179;
	// end inline asm
	// begin inline asm
	fma.rn.f32 %f195, %f68, %f69, %f191;
	// end inline asm
	// begin inline asm
	fma.rn.f32 %f199, %f67, %f69, %f187;
	// end inline asm
	// begin inline asm
	fma.rn.f32 %f203, %f1084, %f70, %f199;
	// end inline asm
	// begin inline asm
	fma.rn.f32 %f207, %f67, %f70, %f195;
	// end inline asm
	// begin inline asm
	fma.rn.f32 %f211, %f68, %f69, %f207;
	// end inline asm
	// begin inline asm
	fma.rn.f32 %f215, %f67, %f69, %f203;
	// end inline asm
	// begin inline asm
	fma.rn.f32 %f219, %f1084, %f70, %f215;
	// end inline asm
	// begin inline asm
	fma.rn.f32 %f223, %f67, %f70, %f211;
	// end inline asm
	// begin inline asm
	fma.rn.f32 %f227, %f68, %f69, %f223;
	// end inline asm
	// begin inline asm
	fma.rn.f32 %f231, %f67, %f69, %f219;
	// end inline asm
	// begin inline asm
	fma.rn.f32 %f235, %f1084, %f70, %f231;
	// end inline asm
	// begin inline asm
	fma.rn.f32 %f239, %f67, %f70, %f227;
	// end inline asm
	// begin inline asm
	fma.rn.f32 %f243, %f68, %f69, %f239;
	// end inline asm
	// begin inline asm
	fma.rn.f32 %f247, %f67, %f69, %f235;
	// end inline asm
	// begin inline asm
	fma.rn.f32 %f251, %f1084, %f70, %f247;
	// end inline asm
	// begin inline asm
	fma.rn.f32 %f255, %f67, %f70, %f243;
	// end inline asm
	// begin inline asm
	fma.rn.f32 %f259, %f68, %f69, %f255;
	// end inline asm
	// begin inline asm
	fma.rn.f32 %f263, %f67, %f69, %f251;
	// end inline asm
	// begin inline asm
	fma.rn.f32 %f267, %f1084, %f70, %f263;
	// end inline asm
	// begin inline asm
	fma.rn.f32 %f271, %f67, %f70, %f259;
	// end inline asm
	// begin inline asm
	fma.rn.f32 %f275, %f68, %f69, %f271;
	// end inline asm
	// begin inline asm
	fma.rn.f32 %f279, %f67, %f69, %f267;
	// end inline asm
	// begin inline asm
	fma.rn.f32 %f283, %f1084, %f70, %f279;
	// end inline asm
	// begin inline asm
	fma.rn.f32 %f287, %f67, %f70, %f275;
	// end inline asm
	// begin inline asm
	fma.rn.f32 %f291, %f68, %f69, %f287;
	// end inline asm
	// begin inline asm
	fma.rn.f32 %f295, %f67, %f69, %f283;
	// end inline asm
	// begin inline asm
	fma.rn.f32 %f299, %f1084, %f70, %f295;
	// end inline asm
	// begin inline asm
	fma.rn.f32 %f303, %f67, %f70, %f291;
	// end inline asm
	// begin inline asm
	fma.rn.f32 %f307, %f68, %f69, %f303;
	// end inline asm
	// begin inline asm
	fma.rn.f32 %f311, %f67, %f69, %f299;
	// end inline asm
	// begin inline asm
	fma.rn.f32 %f315, %f1084, %f70, %f311;
	// end inline asm
	// begin inline asm
	fma.rn.f32 %f319, %f67, %f70, %f307;
	// end inline asm
	// begin inline asm
	fma.rn.f32 %f323, %f68, %f69, %f319;
	// end inline asm
	// begin inline asm
	fma.rn.f32 %f327, %f67, %f69, %f315;
	// end inline asm
	// begin inline asm
	fma.rn.f32 %f331, %f1084, %f70, %f327;
	// end inline asm
	// begin inline asm
	fma.rn.f32 %f335, %f67, %f70, %f323;
	// end inline asm
	// begin inline asm
	fma.rn.f32 %f339, %f68, %f69, %f335;
	// end inline asm
	// begin inline asm
	fma.rn.f32 %f343, %f67, %f69, %f331;
	// end inline asm
	// begin inline asm
	fma.rn.f32 %f347, %f1084, %f70, %f343;
	// end inline asm
	// begin inline asm
	fma.rn.f32 %f351, %f67, %f70, %f339;
	// end inline asm
	// begin inline asm
	fma.rn.f32 %f355, %f68, %f69, %f351;
	// end inline asm
	// begin inline asm
	fma.rn.f32 %f359, %f67, %f69, %f347;
	// end inline asm
	// begin inline asm
	fma.rn.f32 %f363, %f1084, %f70, %f359;
	// end inline asm
	// begin inline asm
	fma.rn.f32 %f367, %f67, %f70, %f355;
	// end inline asm
	// begin inline asm
	fma.rn.f32 %f371, %f68, %f69, %f367;
	// end inline asm
	// begin inline asm
	fma.rn.f32 %f375, %f67, %f69, %f363;
	// end inline asm
	// begin inline asm
	fma.rn.f32 %f379, %f1084, %f70, %f375;
	// end inline asm
	// begin inline asm
	fma.rn.f32 %f383, %f67, %f70, %f371;
	// end inline asm
	// begin inline asm
	fma.rn.f32 %f387, %f68, %f69, %f383;
	// end inline asm
	// begin inline asm
	fma.rn.f32 %f391, %f67, %f69, %f379;
	// end inline asm
	// begin inline asm
	fma.rn.f32 %f395, %f1084, %f70, %f391;
	// end inline asm
	// begin inline asm
	fma.rn.f32 %f399, %f67, %f70, %f387;
	// end inline asm
	// begin inline asm
	fma.rn.f32 %f403, %f68, %f69, %f399;
	// end inline asm
	// begin inline asm
	fma.rn.f32 %f407, %f67, %f69, %f395;
	// end inline asm
	// begin inline asm
	fma.rn.f32 %f411, %f1084, %f70, %f407;
	// end inline asm
	// begin inline asm
	fma.rn.f32 %f415, %f67, %f70, %f403;
	// end inline asm
	// begin inline asm
	fma.rn.f32 %f419, %f68, %f69, %f415;
	// end inline asm
	// begin inline asm
	fma.rn.f32 %f423, %f67, %f69, %f411;
	// end inline asm
	// begin inline asm
	fma.rn.f32 %f427, %f1084, %f70, %f423;
	// end inline asm
	// begin inline asm
	fma.rn.f32 %f431, %f67, %f70, %f419;
	// end inline asm
	// begin inline asm
	fma.rn.f32 %f435, %f68, %f69, %f431;
	// end inline asm
	// begin inline asm
	fma.rn.f32 %f439, %f67, %f69, %f427;
	// end inline asm
	// begin inline asm
	fma.rn.f32 %f443, %f1084, %f70, %f439;
	// end inline asm
	// begin inline asm
	fma.rn.f32 %f447, %f67, %f70, %f435;
	// end inline asm
	// begin inline asm
	fma.rn.f32 %f451, %f68, %f69, %f447;
	// end inline asm
	// begin inline asm
	fma.rn.f32 %f455, %f67, %f69, %f443;
	// end inline asm
	// begin inline asm
	fma.rn.f32 %f459, %f1084, %f70, %f455;
	// end inline asm
	// begin inline asm
	fma.rn.f32 %f463, %f67, %f70, %f451;
	// end inline asm
	// begin inline asm
	fma.rn.f32 %f467, %f68, %f69, %f463;
	// end inline asm
	// begin inline asm
	fma.rn.f32 %f471, %f67, %f69, %f459;
	// end inline asm
	// begin inline asm
	fma.rn.f32 %f475, %f1084, %f70, %f471;
	// end inline asm
	// begin inline asm
	fma.rn.f32 %f479, %f67, %f70, %f467;
	// end inline asm
	// begin inline asm
	fma.rn.f32 %f483, %f68, %f69, %f479;
	// end inline asm
	// begin inline asm
	fma.rn.f32 %f487, %f67, %f69, %f475;
	// end inline asm
	// begin inline asm
	fma.rn.f32 %f491, %f1084, %f70, %f487;
	// end inline asm
	// begin inline asm
	fma.rn.f32 %f495, %f67, %f70, %f483;
	// end inline asm
	// begin inline asm
	fma.rn.f32 %f499, %f68, %f69, %f495;
	// end inline asm
	// begin inline asm
	fma.rn.f32 %f503, %f67, %f69, %f491;
	// end inline asm
	// begin inline asm
	fma.rn.f32 %f507, %f1084, %f70, %f503;
	// end inline asm
	// begin inline asm
	fma.rn.f32 %f511, %f67, %f70, %f499;
	// end inline asm
	// begin inline asm
	fma.rn.f32 %f515, %f68, %f69, %f511;
	// end inline asm
	// begin inline asm
	fma.rn.f32 %f519, %f67, %f69, %f507;
	// end inline asm
	// begin inline asm
	fma.rn.f32 %f523, %f1084, %f70, %f519;
	// end inline asm
	// begin inline asm
	fma.rn.f32 %f527, %f67, %f70, %f515;
	// end inline asm
	// begin inline asm
	fma.rn.f32 %f531, %f68, %f69, %f527;
	// end inline asm
	// begin inline asm
	fma.rn.f32 %f535, %f67, %f69, %f523;
	// end inline asm
	// begin inline asm
	fma.rn.f32 %f539, %f1084, %f70, %f535;
	// end inline asm
	// begin inline asm
	fma.rn.f32 %f543, %f67, %f70, %f531;
	// end inline asm
	// begin inline asm
	fma.rn.f32 %f547, %f68, %f69, %f543;
	// end inline asm
	// begin inline asm
	fma.rn.f32 %f551, %f67, %f69, %f539;
	// end inline asm
	// begin inline asm
	fma.rn.f32 %f555, %f1084, %f70, %f551;
	// end inline asm
	// begin inline asm
	fma.rn.f32 %f559, %f67, %f70, %f547;
	// end inline asm
	// begin inline asm
	fma.rn.f32 %f563, %f68, %f69, %f559;
	// end inline asm
	// begin inline asm
	fma.rn.f32 %f567, %f67, %f69, %f555;
	// end inline asm
	// begin inline asm
	fma.rn.f32 %f571, %f1084, %f70, %f567;
	// end inline asm
	// begin inline asm
	fma.rn.f32 %f575, %f67, %f70, %f563;
	// end inline asm
	// begin inline asm
	fma.rn.f32 %f579, %f68, %f69, %f575;
	// end inline asm
	// begin inline asm
	fma.rn.f32 %f583, %f67, %f69, %f571;
	// end inline asm
	// begin inline asm
	fma.rn.f32 %f587, %f1084, %f70, %f583;
	// end inline asm
	// begin inline asm
	fma.rn.f32 %f591, %f67, %f70, %f579;
	// end inline asm
	// begin inline asm
	fma.rn.f32 %f595, %f68, %f69, %f591;
	// end inline asm
	// begin inline asm
	fma.rn.f32 %f599, %f67, %f69, %f587;
	// end inline asm
	// begin inline asm
	fma.rn.f32 %f603, %f1084, %f70, %f599;
	// end inline asm
	// begin inline asm
	fma.rn.f32 %f607, %f67, %f70, %f595;
	// end inline asm
	// begin inline asm
	fma.rn.f32 %f611, %f68, %f69, %f607;
	// end inline asm
	// begin inline asm
	fma.rn.f32 %f615, %f67, %f69, %f603;
	// end inline asm
	// begin inline asm
	fma.rn.f32 %f619, %f1084, %f70, %f615;
	// end inline asm
	// begin inline asm
	fma.rn.f32 %f623, %f67, %f70, %f611;
	// end inline asm
	// begin inline asm
	fma.rn.f32 %f627, %f68, %f69, %f623;
	// end inline asm
	// begin inline asm
	fma.rn.f32 %f631, %f67, %f69, %f619;
	// end inline asm
	// begin inline asm
	fma.rn.f32 %f635, %f1084, %f70, %f631;
	// end inline asm
	// begin inline asm
	fma.rn.f32 %f639, %f67, %f70, %f627;
	// end inline asm
	// begin inline asm
	fma.rn.f32 %f643, %f68, %f69, %f639;
	// end inline asm
	// begin inline asm
	fma.rn.f32 %f647, %f67, %f69, %f635;
	// end inline asm
	// begin inline asm
	fma.rn.f32 %f651, %f1084, %f70, %f647;
	// end inline asm
	// begin inline asm
	fma.rn.f32 %f655, %f67, %f70, %f643;
	// end inline asm
	// begin inline asm
	fma.rn.f32 %f659, %f68, %f69, %f655;
	// end inline asm
	// begin inline asm
	fma.rn.f32 %f663, %f67, %f69, %f651;
	// end inline asm
	// begin inline asm
	fma.rn.f32 %f667, %f1084, %f70, %f663;
	// end inline asm
	// begin inline asm
	fma.rn.f32 %f671, %f67, %f70, %f659;
	// end inline asm
	// begin inline asm
	fma.rn.f32 %f675, %f68, %f69, %f671;
	// end inline asm
	// begin inline asm
	fma.rn.f32 %f679, %f67, %f69, %f667;
	// end inline asm
	// begin inline asm
	fma.rn.f32 %f683, %f1084, %f70, %f679;
	// end inline asm
	// begin inline asm
	fma.rn.f32 %f687, %f67, %f70, %f675;
	// end inline asm
	// begin inline asm
	fma.rn.f32 %f691, %f68, %f69, %f687;
	// end inline asm
	// begin inline asm
	fma.rn.f32 %f695, %f67, %f69, %f683;
	// end inline asm
	// begin inline asm
	fma.rn.f32 %f699, %f1084, %f70, %f695;
	// end inline asm
	// begin inline asm
	fma.rn.f32 %f703, %f67, %f70, %f691;
	// end inline asm
	// begin inline asm
	fma.rn.f32 %f707, %f68, %f69, %f703;
	// end inline asm
	// begin inline asm
	fma.rn.f32 %f711, %f67, %f69, %f699;
	// end inline asm
	// begin inline asm
	fma.rn.f32 %f715, %f1084, %f70, %f711;
	// end inline asm
	// begin inline asm
	fma.rn.f32 %f719, %f67, %f70, %f707;
	// end inline asm
	// begin inline asm
	fma.rn.f32 %f723, %f68, %f69, %f719;
	// end inline asm
	// begin inline asm
	fma.rn.f32 %f727, %f67, %f69, %f715;
	// end inline asm
	// begin inline asm
	fma.rn.f32 %f731, %f1084, %f70, %f727;
	// end inline asm
	// begin inline asm
	fma.rn.f32 %f735, %f67, %f70, %f723;
	// end inline asm
	// begin inline asm
	fma.rn.f32 %f739, %f68, %f69, %f735;
	// end inline asm
	// begin inline asm
	fma.rn.f32 %f743, %f67, %f69, %f731;
	// end inline asm
	// begin inline asm
	fma.rn.f32 %f747, %f1084, %f70, %f743;
	// end inline asm
	// begin inline asm
	fma.rn.f32 %f751, %f67, %f70, %f739;
	// end inline asm
	// begin inline asm
	fma.rn.f32 %f755, %f68, %f69, %f751;
	// end inline asm
	// begin inline asm
	fma.rn.f32 %f759, %f67, %f69, %f747;
	// end inline asm
	// begin inline asm
	fma.rn.f32 %f763, %f1084, %f70, %f759;
	// end inline asm
	// begin inline asm
	fma.rn.f32 %f767, %f67, %f70, %f755;
	// end inline asm
	// begin inline asm
	fma.rn.f32 %f771, %f68, %f69, %f767;
	// end inline asm
	// begin inline asm
	fma.rn.f32 %f775, %f67, %f69, %f763;
	// end inline asm
	// begin inline asm
	fma.rn.f32 %f779, %f1084, %f70, %f775;
	// end inline asm
	// begin inline asm
	fma.rn.f32 %f783, %f67, %f70, %f771;
	// end inline asm
	// begin inline asm
	fma.rn.f32 %f787, %f68, %f69, %f783;
	// end inline asm
	// begin inline asm
	fma.rn.f32 %f791, %f67, %f69, %f779;
	// end inline asm
	// begin inline asm
	fma.rn.f32 %f795, %f1084, %f70, %f791;
	// end inline asm
	// begin inline asm
	fma.rn.f32 %f799, %f67, %f70, %f787;
	// end inline asm
	// begin inline asm
	fma.rn.f32 %f803, %f68, %f69, %f799;
	// end inline asm
	// begin inline asm
	fma.rn.f32 %f807, %f67, %f69, %f795;
	// end inline asm
	// begin inline asm
	fma.rn.f32 %f811, %f1084, %f70, %f807;
	// end inline asm
	// begin inline asm
	fma.rn.f32 %f815, %f67, %f70, %f803;
	// end inline asm
	// begin inline asm
	fma.rn.f32 %f819, %f68, %f69, %f815;
	// end inline asm
	// begin inline asm
	fma.rn.f32 %f823, %f67, %f69, %f811;
	// end inline asm
	// begin inline asm
	fma.rn.f32 %f827, %f1084, %f70, %f823;
	// end inline asm
	// begin inline asm
	fma.rn.f32 %f831, %f67, %f70, %f819;
	// end inline asm
	// begin inline asm
	fma.rn.f32 %f835, %f68, %f69, %f831;
	// end inline asm
	// begin inline asm
	fma.rn.f32 %f839, %f67, %f69, %f827;
	// end inline asm
	// begin inline asm
	fma.rn.f32 %f843, %f1084, %f70, %f839;
	// end inline asm
	// begin inline asm
	fma.rn.f32 %f847, %f67, %f70, %f835;
	// end inline asm
	// begin inline asm
	fma.rn.f32 %f851, %f68, %f69, %f847;
	// end inline asm
	// begin inline asm
	fma.rn.f32 %f855, %f67, %f69, %f843;
	// end inline asm
	// begin inline asm
	fma.rn.f32 %f859, %f1084, %f70, %f855;
	// end inline asm
	// begin inline asm
	fma.rn.f32 %f863, %f67, %f70, %f851;
	// end inline asm
	// begin inline asm
	fma.rn.f32 %f867, %f68, %f69, %f863;
	// end inline asm
	// begin inline asm
	fma.rn.f32 %f871, %f67, %f69, %f859;
	// end inline asm
	// begin inline asm
	fma.rn.f32 %f875, %f1084, %f70, %f871;
	// end inline asm
	// begin inline asm
	fma.rn.f32 %f879, %f67, %f70, %f867;
	// end inline asm
	// begin inline asm
	fma.rn.f32 %f883, %f68, %f69, %f879;
	// end inline asm
	// begin inline asm
	fma.rn.f32 %f887, %f67, %f69, %f875;
	// end inline asm
	// begin inline asm
	fma.rn.f32 %f891, %f1084, %f70, %f887;
	// end inline asm
	// begin inline asm
	fma.rn.f32 %f895, %f67, %f70, %f883;
	// end inline asm
	// begin inline asm
	fma.rn.f32 %f899, %f68, %f69, %f895;
	// end inline asm
	// begin inline asm
	fma.rn.f32 %f903, %f67, %f69, %f891;
	// end inline asm
	// begin inline asm
	fma.rn.f32 %f907, %f1084, %f70, %f903;
	// end inline asm
	// begin inline asm
	fma.rn.f32 %f911, %f67, %f70, %f899;
	// end inline asm
	// begin inline asm
	fma.rn.f32 %f915, %f68, %f69, %f911;
	// end inline asm
	// begin inline asm
	fma.rn.f32 %f919, %f67, %f69, %f907;
	// end inline asm
	// begin inline asm
	fma.rn.f32 %f923, %f1084, %f70, %f919;
	// end inline asm
	// begin inline asm
	fma.rn.f32 %f927, %f67, %f70, %f915;
	// end inline asm
	// begin inline asm
	fma.rn.f32 %f931, %f68, %f69, %f927;
	// end inline asm
	// begin inline asm
	fma.rn.f32 %f935, %f67, %f69, %f923;
	// end inline asm
	// begin inline asm
	fma.rn.f32 %f939, %f1084, %f70, %f935;
	// end inline asm
	// begin inline asm
	fma.rn.f32 %f943, %f67, %f70, %f931;
	// end inline asm
	// begin inline asm
	fma.rn.f32 %f947, %f68, %f69, %f943;
	// end inline asm
	// begin inline asm
	fma.rn.f32 %f951, %f67, %f69, %f939;
	// end inline asm
	// begin inline asm
	fma.rn.f32 %f955, %f1084, %f70, %f951;
	// end inline asm
	// begin inline asm
	fma.rn.f32 %f959, %f67, %f70, %f947;
	// end inline asm
	// begin inline asm
	fma.rn.f32 %f963, %f68, %f69, %f959;
	// end inline asm
	// begin inline asm
	fma.rn.f32 %f967, %f67, %f69, %f955;
	// end inline asm
	// begin inline asm
	fma.rn.f32 %f971, %f1084, %f70, %f967;
	// end inline asm
	// begin inline asm
	fma.rn.f32 %f975, %f67, %f70, %f963;
	// end inline asm
	// begin inline asm
	fma.rn.f32 %f979, %f68, %f69, %f975;
	// end inline asm
	// begin inline asm
	fma.rn.f32 %f983, %f67, %f69, %f971;
	// end inline asm
	// begin inline asm
	fma.rn.f32 %f987, %f1084, %f70, %f983;
	// end inline asm
	// begin inline asm
	fma.rn.f32 %f991, %f67, %f70, %f979;
	// end inline asm
	// begin inline asm
	fma.rn.f32 %f995, %f68, %f69, %f991;
	// end inline asm
	// begin inline asm
	fma.rn.f32 %f999, %f67, %f69, %f987;
	// end inline asm
	// begin inline asm
	fma.rn.f32 %f1003, %f1084, %f70, %f999;
	// end inline asm
	// begin inline asm
	fma.rn.f32 %f1007, %f67, %f70, %f995;
	// end inline asm
	// begin inline asm
	fma.rn.f32 %f1011, %f68, %f69, %f1007;
	// end inline asm
	// begin inline asm
	fma.rn.f32 %f1015, %f67, %f69, %f1003;
	// end inline asm
	// begin inline asm
	fma.rn.f32 %f1019, %f1084, %f70, %f1015;
	// end inline asm
	// begin inline asm
	fma.rn.f32 %f1023, %f67, %f70, %f1011;
	// end inline asm
	// begin inline asm
	fma.rn.f32 %f1027, %f68, %f69, %f1023;
	// end inline asm
	// begin inline asm
	fma.rn.f32 %f1031, %f67, %f69, %f1019;
	// end inline asm
	// begin inline asm
	fma.rn.f32 %f1035, %f1084, %f70, %f1031;
	// end inline asm
	// begin inline asm
	fma.rn.f32 %f1039, %f67, %f70, %f1027;
	// end inline asm
	// begin inline asm
	fma.rn.f32 %f1043, %f68, %f69, %f1039;
	// end inline asm
	// begin inline asm
	fma.rn.f32 %f1047, %f67, %f69, %f1035;
	// end inline asm
	// begin inline asm
	fma.rn.f32 %f1051, %f1084, %f70, %f1047;
	// end inline asm
	// begin inline asm
	fma.rn.f32 %f1055, %f67, %f70, %f1043;
	// end inline asm
	// begin inline asm
	fma.rn.f32 %f1059, %f68, %f69, %f1055;
	// end inline asm
	// begin inline asm
	fma.rn.f32 %f1063, %f67, %f69, %f1051;
	// end inline asm
	// begin inline asm
	fma.rn.f32 %f1067, %f1084, %f70, %f1063;
	// end inline asm
	// begin inline asm
	fma.rn.f32 %f1071, %f67, %f70, %f1059;
	// end inline asm
	// begin inline asm
	fma.rn.f32 %f1075, %f68, %f69, %f1071;
	// end inline asm
	// begin inline asm
	fma.rn.f32 %f1079, %f67, %f69, %f1067;
	// end inline asm
	// begin inline asm
	fma.rn.f32 %f16518, %f1084, %f70, %f1079;
	// end inline asm
	// begin inline asm
	fma.rn.f32 %f1087, %f67, %f70, %f1075;
	// end inline asm
	// begin inline asm
	fma.rn.f32 %f16519, %f68, %f69, %f1087;
	// end inline asm
	add.s32 	%r57, %r57, 1;
	add.s64 	%rd58, %rd58, 16;
	setp.ne.s32 	%p1, %r57, 512;
	@%p1 bra 	$L__BB6_1;
	mov.b32 	%r58, 0;
	mov.u64 	%rd59, %rd73;
$L__BB6_3:
	// begin inline asm
	ld.global.v4.f32 {%f1095, %f1096, %f1097, %f1098}, [%rd59];
	// end inline asm
	neg.f32 	%f2112, %f1096;
	// begin inline asm
	fma.rn.f32 %f1099, %f1095, %f1097, %f16518;
	// end inline asm
	// begin inline asm
	fma.rn.f32 %f1103, %f2112, %f1098, %f1099;
	// end inline asm
	// begin inline asm
	fma.rn.f32 %f1107, %f1095, %f1098, %f16519;
	// end inline asm
	// begin inline asm
	fma.rn.f32 %f1111, %f1096, %f1097, %f1107;
	// end inline asm
	// begin inline asm
	fma.rn.f32 %f1115, %f1095, %f1097, %f1103;
	// end inline asm
	// begin inline asm
	fma.rn.f32 %f1119, %f2112, %f1098, %f1115;
	// end inline asm
	// begin inline asm
	fma.rn.f32 %f1123, %f1095, %f1098, %f1111;
	// end inline asm
	// begin inline asm
	fma.rn.f32 %f1127, %f1096, %f1097, %f1123;
	// end inline asm
	// begin inline asm
	fma.rn.f32 %f1131, %f1095, %f1097, %f1119;
	// end inline asm
	// begin inline asm
	fma.rn.f32 %f1135, %f2112, %f1098, %f1131;
	// end inline asm
	// begin inline asm
	fma.rn.f32 %f1139, %f1095, %f1098, %f1127;
	// end inline asm
	// begin inline asm
	fma.rn.f32 %f1143, %f1096, %f1097, %f1139;
	// end inline asm
	// begin inline asm
	fma.rn.f32 %f1147, %f1095, %f1097, %f1135;
	// end inline asm
	// begin inline asm
	fma.rn.f32 %f1151, %f2112, %f1098, %f1147;
	// end inline asm
	// begin inline asm
	fma.rn.f32 %f1155, %f1095, %f1098, %f1143;
	// end inline asm
	// begin inline asm
	fma.rn.f32 %f1159, %f1096, %f1097, %f1155;
	// end inline asm
	// begin inline asm
	fma.rn.f32 %f1163, %f1095, %f1097, %f1151;
	// end inline asm
	// begin inline asm
	fma.rn.f32 %f1167, %f2112, %f1098, %f1163;
	// end inline asm
	// begin inline asm
	fma.rn.f32 %f1171, %f1095, %f1098, %f1159;
	// end inline asm
	// begin inline asm
	fma.rn.f32 %f1175, %f1096, %f1097, %f1171;
	// end inline asm
	// begin inline asm
	fma.rn.f32 %f1179, %f1095, %f1097, %f1167;
	// end inline asm
	// begin inline asm
	fma.rn.f32 %f1183, %f2112, %f1098, %f1179;
	// end inline asm
	// begin inline asm
	fma.rn.f32 %f1187, %f1095, %f1098, %f1175;
	// end inline asm
	// begin inline asm
	fma.rn.f32 %f1191, %f1096, %f1097, %f1187;
	// end inline asm
	// begin inline asm
	fma.rn.f32 %f1195, %f1095, %f1097, %f1183;
	// end inline asm
	// begin inline asm
	fma.rn.f32 %f1199, %f2112, %f1098, %f1195;
	// end inline asm
	// begin inline asm
	fma.rn.f32 %f1203, %f1095, %f1098, %f1191;
	// end inline asm
	// begin inline asm
	fma.rn.f32 %f1207, %f1096, %f1097, %f1203;
	// end inline asm
	// begin inline asm
	fma.rn.f32 %f1211, %f1095, %f1097, %f1199;
	// end inline asm
	// begin inline asm
	fma.rn.f32 %f1215, %f2112, %f1098, %f1211;
	// end inline asm
	// begin inline asm
	fma.rn.f32 %f1219, %f1095, %f1098, %f1207;
	// end inline asm
	// begin inline asm
	fma.rn.f32 %f1223, %f1096, %f1097, %f1219;
	// end inline asm
	// begin inline asm
	fma.rn.f32 %f1227, %f1095, %f1097, %f1215;
	// end inline asm
	// begin inline asm
	fma.rn.f32 %f1231, %f2112, %f1098, %f1227;
	// end inline asm
	// begin inline asm
	fma.rn.f32 %f1235, %f1095, %f1098, %f1223;
	// end inline asm
	// begin inline asm
	fma.rn.f32 %f1239, %f1096, %f1097, %f1235;
	// end inline asm
	// begin inline asm
	fma.rn.f32 %f1243, %f1095, %f1097, %f1231;
	// end inline asm
	// begin inline asm
	fma.rn.f32 %f1247, %f2112, %f1098, %f1243;
	// end inline asm
	// begin inline asm
	fma.rn.f32 %f1251, %f1095, %f1098, %f1239;
	// end inline asm
	// begin inline asm
	fma.rn.f32 %f1255, %f1096, %f1097, %f1251;
	// end inline asm
	// begin inline asm
	fma.rn.f32 %f1259, %f1095, %f1097, %f1247;
	// end inline asm
	// begin inline asm
	fma.rn.f32 %f1263, %f2112, %f1098, %f1259;
	// end inline asm
	// begin inline asm
	fma.rn.f32 %f1267, %f1095, %f1098, %f1255;
	// end inline asm
	// begin inline asm
	fma.rn.f32 %f1271, %f1096, %f1097, %f1267;
	// end inline asm
	// begin inline asm
	fma.rn.f32 %f1275, %f1095, %f1097, %f1263;
	// end inline asm
	// begin inline asm
	fma.rn.f32 %f1279, %f2112, %f1098, %f1275;
	// end inline asm
	// begin inline asm
	fma.rn.f32 %f1283, %f1095, %f1098, %f1271;
	// end inline asm
	// begin inline asm
	fma.rn.f32 %f1287, %f1096, %f1097, %f1283;
	// end inline asm
	// begin inline asm
	fma.rn.f32 %f1291, %f1095, %f1097, %f1279;
	// end inline asm
	// begin inline asm
	fma.rn.f32 %f1295, %f2112, %f1098, %f1291;
	// end inline asm
	// begin inline asm
	fma.rn.f32 %f1299, %f1095, %f1098, %f1287;
	// end inline asm
	// begin inline asm
	fma.rn.f32 %f1303, %f1096, %f1097, %f1299;
	// end inline asm
	// begin inline asm
	fma.rn.f32 %f1307, %f1095, %f1097, %f1295;
	// end inline asm
	// begin inline asm
	fma.rn.f32 %f1311, %f2112, %f1098, %f1307;
	// end inline asm
	// begin inline asm
	fma.rn.f32 %f1315, %f1095, %f1098, %f1303;
	// end inline asm
	// begin inline asm
	fma.rn.f32 %f1319, %f1096, %f1097, %f1315;
	// end inline asm
	// begin inline asm
	fma.rn.f32 %f1323, %f1095, %f1097, %f1311;
	// end inline asm
	// begin inline asm
	fma.rn.f32 %f1327, %f2112, %f1098, %f1323;
	// end inline asm
	// begin inline asm
	fma.rn.f32 %f1331, %f1095, %f1098, %f1319;
	// end inline asm
	// begin inline asm
	fma.rn.f32 %f1335, %f1096, %f1097, %f1331;
	// end inline asm
	// begin inline asm
	fma.rn.f32 %f1339, %f1095, %f1097, %f1327;
	// end inline asm
	// begin inline asm
	fma.rn.f32 %f1343, %f2112, %f1098, %f1339;
	// end inline asm
	// begin inline asm
	fma.rn.f32 %f1347, %f1095, %f1098, %f1335;
	// end inline asm
	// begin inline asm
	fma.rn.f32 %f1351, %f1096, %f1097, %f1347;
	// end inline asm
	// begin inline asm
	fma.rn.f32 %f1355, %f1095, %f1097, %f1343;
	// end inline asm
	// begin inline asm
	fma.rn.f32 %f1359, %f2112, %f1098, %f1355;
	// end inline asm
	// begin inline asm
	fma.rn.f32 %f1363, %f1095, %f1098, %f1351;
	// end inline asm
	// begin inline asm
	fma.rn.f32 %f1367, %f1096, %f1097, %f1363;
	// end inline asm
	// begin inline asm
	fma.rn.f32 %f1371, %f1095, %f1097, %f1359;
	// end inline asm
	// begin inline asm
	fma.rn.f32 %f1375, %f2112, %f1098, %f1371;
	// end inline asm
	// begin inline asm
	fma.rn.f32 %f1379, %f1095, %f1098, %f1367;
	// end inline asm
	// begin inline asm
	fma.rn.f32 %f1383, %f1096, %f1097, %f1379;
	// end inline asm
	// begin inline asm
	fma.rn.f32 %f1387, %f1095, %f1097, %f1375;
	// end inline asm
	// begin inline asm
	fma.rn.f32 %f1391, %f2112, %f1098, %f1387;
	// end inline asm
	// begin inline asm
	fma.rn.f32 %f1395, %f1095, %f1098, %f1383;
	// end inline asm
	// begin inline asm
	fma.rn.f32 %f1399, %f1096, %f1097, %f1395;
	// end inline asm
	// begin inline asm
	fma.rn.f32 %f1403, %f1095, %f1097, %f1391;
	// end inline asm
	// begin inline asm
	fma.rn.f32 %f1407, %f2112, %f1098, %f1403;
	// end inline asm
	// begin inline asm
	fma.rn.f32 %f1411, %f1095, %f1098, %f1399;
	// end inline asm
	// begin inline asm
	fma.rn.f32 %f1415, %f1096, %f1097, %f1411;
	// end inline asm
	// begin inline asm
	fma.rn.f32 %f1419, %f1095, %f1097, %f1407;
	// end inline asm
	// begin inline asm
	fma.rn.f32 %f1423, %f2112, %f1098, %f1419;
	// end inline asm
	// begin inline asm
	fma.rn.f32 %f1427, %f1095, %f1098, %f1415;
	// end inline asm
	// begin inline asm
	fma.rn.f32 %f1431, %f1096, %f1097, %f1427;
	// end inline asm
	// begin inline asm
	fma.rn.f32 %f1435, %f1095, %f1097, %f1423;
	// end inline asm
	// begin inline asm
	fma.rn.f32 %f1439, %f2112, %f1098, %f1435;
	// end inline asm
	// begin inline asm
	fma.rn.f32 %f1443, %f1095, %f1098, %f1431;
	// end inline asm
	// begin inline asm
	fma.rn.f32 %f1447, %f1096, %f1097, %f1443;
	// end inline asm
	// begin inline asm
	fma.rn.f32 %f1451, %f1095, %f1097, %f1439;
	// end inline asm
	// begin inline asm
	fma.rn.f32 %f1455, %f2112, %f1098, %f1451;
	// end inline asm
	// begin inline asm
	fma.rn.f32 %f1459, %f1095, %f1098, %f1447;
	// end inline asm
	// begin inline asm
	fma.rn.f32 %f1463, %f1096, %f1097, %f1459;
	// end inline asm
	// begin inline asm
	fma.rn.f32 %f1467, %f1095, %f1097, %f1455;
	// end inline asm
	// begin inline asm
	fma.rn.f32 %f1471, %f2112, %f1098, %f1467;
	// end inline asm
	// begin inline asm
	fma.rn.f32 %f1475, %f1095, %f1098, %f1463;
	// end inline asm
	// begin inline asm
	fma.rn.f32 %f1479, %f1096, %f1097, %f1475;
	// end inline asm
	// begin inline asm
	fma.rn.f32 %f1483, %f1095, %f1097, %f1471;
	// end inline asm
	// begin inline asm
	fma.rn.f32 %f1487, %f2112, %f1098, %f1483;
	// end inline asm
	// begin inline asm
	fma.rn.f32 %f1491, %f1095, %f1098, %f1479;
	// end inline asm
	// begin inline asm
	fma.rn.f32 %f1495, %f1096, %f1097, %f1491;
	// end inline asm
	// begin inline asm
	fma.rn.f32 %f1499, %f1095, %f1097, %f1487;
	// end inline asm
	// begin inline asm
	fma.rn.f32 %f1503, %f2112, %f1098, %f1499;
	// end inline asm
	// begin inline asm
	fma.rn.f32 %f1507, %f1095, %f1098, %f1495;
	// end inline asm
	// begin inline asm
	fma.rn.f32 %f1511, %f1096, %f1097, %f1507;
	// end inline asm
	// begin inline asm
	fma.rn.f32 %f1515, %f1095, %f1097, %f1503;
	// end inline asm
	// begin inline asm
	fma.rn.f32 %f1519, %f2112, %f1098, %f1515;
	// end inline asm
	// begin inline asm
	fma.rn.f32 %f1523, %f1095, %f1098, %f1511;
	// end inline asm
	// begin inline asm
	fma.rn.f32 %f1527, %f1096, %f1097, %f1523;
	// end inline asm
	// begin inline asm
	fma.rn.f32 %f1531, %f1095, %f1097, %f1519;
	// end inline asm
	// begin inline asm
	fma.rn.f32 %f1535, %f2112, %f1098, %f1531;
	// end inline asm
	// begin inline asm
	fma.rn.f32 %f1539, %f1095, %f1098, %f1527;
	// end inline asm
	// begin inline asm
	fma.rn.f32 %f1543, %f1096, %f1097, %f1539;
	// end inline asm
	// begin inline asm
	fma.rn.f32 %f1547, %f1095, %f1097, %f1535;
	// end inline asm
	// begin inline asm
	fma.rn.f32 %f1551, %f2112, %f1098, %f1547;
	// end inline asm
	// begin inline asm
	fma.rn.f32 %f1555, %f1095, %f1098, %f1543;
	// end inline asm
	// begin inline asm
	fma.rn.f32 %f1559, %f1096, %f1097, %f1555;
	// end inline asm
	// begin inline asm
	fma.rn.f32 %f1563, %f1095, %f1097, %f1551;
	// end inline asm
	// begin inline asm
	fma.rn.f32 %f1567, %f2112, %f1098, %f1563;
	// end inline asm
	// begin inline asm
	fma.rn.f32 %f1571, %f1095, %f1098, %f1559;
	// end inline asm
	// begin inline asm
	fma.rn.f32 %f1575, %f1096, %f1097, %f1571;
	// end inline asm
	// begin inline asm
	fma.rn.f32 %f1579, %f1095, %f1097, %f1567;
	// end inline asm
	// begin inline asm
	fma.rn.f32 %f1583, %f2112, %f1098, %f1579;
	// end inline asm
	// begin inline asm
	fma.rn.f32 %f1587, %f1095, %f1098, %f1575;
	// end inline asm
	// begin inline asm
	fma.rn.f32 %f1591, %f1096, %f1097, %f1587;
	// end inline asm
	// begin inline asm
	fma.rn.f32 %f1595, %f1095, %f1097, %f1583;
	// end inline asm
	// begin inline asm
	fma.rn.f32 %f1599, %f2112, %f1098, %f1595;
	// end inline asm
	// begin inline asm
	fma.rn.f32 %f1603, %f1095, %f1098, %f1591;
	// end inline asm
	// begin inline asm
	fma.rn.f32 %f1607, %f1096, %f1097, %f1603;
	// end inline asm
	// begin inline asm
	fma.rn.f32 %f1611, %f1095, %f1097, %f1599;
	// end inline asm
	// begin inline asm
	fma.rn.f32 %f1615, %f2112, %f1098, %f1611;
	// end inline asm
	// begin inline asm
	fma.rn.f32 %f1619, %f1095, %f1098, %f1607;
	// end inline asm
	// begin inline asm
	fma.rn.f32 %f1623, %f1096, %f1097, %f1619;
	// end inline asm
	// begin inline asm
	fma.rn.f32 %f1627, %f1095, %f1097, %f1615;
	// end inline asm
	// begin inline asm
	fma.rn.f32 %f1631, %f2112, %f1098, %f1627;
	// end inline asm
	// begin inline asm
	fma.rn.f32 %f1635, %f1095, %f1098, %f1623;
	// end inline asm
	// begin inline asm
	fma.rn.f32 %f1639, %f1096, %f1097, %f1635;
	// end inline asm
	// begin inline asm
	fma.rn.f32 %f1643, %f1095, %f1097, %f1631;
	// end inline asm
	// begin inline asm
	fma.rn.f32 %f1647, %f2112, %f1098, %f1643;
	// end inline asm
	// begin inline asm
	fma.rn.f32 %f1651, %f1095, %f1098, %f1639;
	// end inline asm
	// begin inline asm
	fma.rn.f32 %f1655, %f1096, %f1097, %f1651;
	// end inline asm
	// begin inline asm
	fma.rn.f32 %f1659, %f1095, %f1097, %f1647;
	// end inline asm
	// begin inline asm
	fma.rn.f32 %f1663, %f2112, %f1098, %f1659;
	// end inline asm
	// begin inline asm
	fma.rn.f32 %f1667, %f1095, %f1098, %f1655;
	// end inline asm
	// begin inline asm
	fma.rn.f32 %f1671, %f1096, %f1097, %f1667;
	// end inline asm
	// begin inline asm
	fma.rn.f32 %f1675, %f1095, %f1097, %f1663;
	// end inline asm
	// begin inline asm
	fma.rn.f32 %f1679, %f2112, %f1098, %f1675;
	// end inline asm
	// begin inline asm
	fma.rn.f32 %f1683, %f1095, %f1098, %f1671;
	// end inline asm
	// begin inline asm
	fma.rn.f32 %f1687, %f1096, %f1097, %f1683;
	// end inline asm
	// begin inline asm
	fma.rn.f32 %f1691, %f1095, %f1097, %f1679;
	// end inline asm
	// begin inline asm
	fma.rn.f32 %f1695, %f2112, %f1098, %f1691;
	// end inline asm
	// begin inline asm
	fma.rn.f32 %f1699, %f1095, %f1098, %f1687;
	// end inline asm
	// begin inline asm
	fma.rn.f32 %f1703, %f1096, %f1097, %f1699;
	// end inline asm
	// begin inline asm
	fma.rn.f32 %f1707, %f1095, %f1097, %f1695;
	// end inline asm
	// begin inline asm
	fma.rn.f32 %f1711, %f2112, %f1098, %f1707;
	// end inline asm
	// begin inline asm
	fma.rn.f32 %f1715, %f1095, %f1098, %f1703;
	// end inline asm
	// begin inline asm
	fma.rn.f32 %f1719, %f1096, %f1097, %f1715;
	// end inline asm
	// begin inline asm
	fma.rn.f32 %f1723, %f1095, %f1097, %f1711;
	// end inline asm
	// begin inline asm
	fma.rn.f32 %f1727, %f2112, %f1098, %f1723;
	// end inline asm
	// begin inline asm
	fma.rn.f32 %f1731, %f1095, %f1098, %f1719;
	// end inline asm
	// begin inline asm
	fma.rn.f32 %f1735, %f1096, %f1097, %f1731;
	// end inline asm
	// begin inline asm
	fma.rn.f32 %f1739, %f1095, %f1097, %f1727;
	// end inline asm
	// begin inline asm
	fma.rn.f32 %f1743, %f2112, %f1098, %f1739;
	// end inline asm
	// begin inline asm
	fma.rn.f32 %f1747, %f1095, %f1098, %f1735;
	// end inline asm
	// begin inline asm
	fma.rn.f32 %f1751, %f1096, %f1097, %f1747;
	// end inline asm
	// begin inline asm
	fma.rn.f32 %f1755, %f1095, %f1097, %f1743;
	// end inline asm
	// begin inline asm
	fma.rn.f32 %f1759, %f2112, %f1098, %f1755;
	// end inline asm
	// begin inline asm
	fma.rn.f32 %f1763, %f1095, %f1098, %f1751;
	// end inline asm
	// begin inline asm
	fma.rn.f32 %f1767, %f1096, %f1097, %f1763;
	// end inline asm
	// begin inline asm
	fma.rn.f32 %f1771, %f1095, %f1097, %f1759;
	// end inline asm
	// begin inline asm
	fma.rn.f32 %f1775, %f2112, %f1098, %f1771;
	// end inline asm
	// begin inline asm
	fma.rn.f32 %f1779, %f1095, %f1098, %f1767;
	// end inline asm
	// begin inline asm
	fma.rn.f32 %f1783, %f1096, %f1097, %f1779;
	// end inline asm
	// begin inline asm
	fma.rn.f32 %f1787, %f1095, %f1097, %f1775;
	// end inline asm
	// begin inline asm
	fma.rn.f32 %f1791, %f2112, %f1098, %f1787;
	// end inline asm
	// begin inline asm
	fma.rn.f32 %f1795, %f1095, %f1098, %f1783;
	// end inline asm
	// begin inline asm
	fma.rn.f32 %f1799, %f1096, %f1097, %f1795;
	// end inline asm
	// begin inline asm
	fma.rn.f32 %f1803, %f1095, %f1097, %f1791;
	// end inline asm
	// begin inline asm
	fma.rn.f32 %f1807, %f2112, %f1098, %f1803;
	// end inline asm
	// begin inline asm
	fma.rn.f32 %f1811, %f1095, %f1098, %f1799;
	// end inline asm
	// begin inline asm
	fma.rn.f32 %f1815, %f1096, %f1097, %f1811;
	// end inline asm
	// begin inline asm
	fma.rn.f32 %f1819, %f1095, %f1097, %f1807;
	// end inline asm
	// begin inline asm
	fma.rn.f32 %f1823, %f2112, %f1098, %f1819;
	// end inline asm
	// begin inline asm
	fma.rn.f32 %f1827, %f1095, %f1098, %f1815;
	// end inline asm
	// begin inline asm
	fma.rn.f32 %f1831, %f1096, %f1097, %f1827;
	// end inline asm
	// begin inline asm
	fma.rn.f32 %f1835, %f1095, %f1097, %f1823;
	// end inline asm
	// begin inline asm
	fma.rn.f32 %f1839, %f2112, %f1098, %f1835;
	// end inline asm
	// begin inline asm
	fma.rn.f32 %f1843, %f1095, %f1098, %f1831;
	// end inline asm
	// begin inline asm
	fma.rn.f32 %f1847, %f1096, %f1097, %f1843;
	// end inline asm
	// begin inline asm
	fma.rn.f32 %f1851, %f1095, %f1097, %f1839;
	// end inline asm
	// begin inline asm
	fma.rn.f32 %f1855, %f2112, %f1098, %f1851;
	// end inline asm
	// begin inline asm
	fma.rn.f32 %f1859, %f1095, %f1098, %f1847;
	// end inline asm
	// begin inline asm
	fma.rn.f32 %f1863, %f1096, %f1097, %f1859;
	// end inline asm
	// begin inline asm
	fma.rn.f32 %f1867, %f1095, %f1097, %f1855;
	// end inline asm
	// begin inline asm
	fma.rn.f32 %f1871, %f2112, %f1098, %f1867;
	// end inline asm
	// begin inline asm
	fma.rn.f32 %f1875, %f1095, %f1098, %f1863;
	// end inline asm
	// begin inline asm
	fma.rn.f32 %f1879, %f1096, %f1097, %f1875;
	// end inline asm
	// begin inline asm
	fma.rn.f32 %f1883, %f1095, %f1097, %f1871;
	// end inline asm
	// begin inline asm
	fma.rn.f32 %f1887, %f2112, %f1098, %f1883;
	// end inline asm
	// begin inline asm
	fma.rn.f32 %f1891, %f1095, %f1098, %f1879;
	// end inline asm
	// begin inline asm
	fma.rn.f32 %f1895, %f1096, %f1097, %f1891;
	// end inline asm
	// begin inline asm
	fma.rn.f32 %f1899, %f1095, %f1097, %f1887;
	// end inline asm
	// begin inline asm
	fma.rn.f32 %f1903, %f2112, %f1098, %f1899;
	// end inline asm
	// begin inline asm
	fma.rn.f32 %f1907, %f1095, %f1098, %f1895;
	// end inline asm
	// begin inline asm
	fma.rn.f32 %f1911, %f1096, %f1097, %f1907;
	// end inline asm
	// begin inline asm
	fma.rn.f32 %f1915, %f1095, %f1097, %f1903;
	// end inline asm
	// begin inline asm
	fma.rn.f32 %f1919, %f2112, %f1098, %f1915;
	// end inline asm
	// begin inline asm
	fma.rn.f32 %f1923, %f1095, %f1098, %f1911;
	// end inline asm
	// begin inline asm
	fma.rn.f32 %f1927, %f1096, %f1097, %f1923;
	// end inline asm
	// begin inline asm
	fma.rn.f32 %f1931, %f1095, %f1097, %f1919;
	// end inline asm
	// begin inline asm
	fma.rn.f32 %f1935, %f2112, %f1098, %f1931;
	// end inline asm
	// begin inline asm
	fma.rn.f32 %f1939, %f1095, %f1098, %f1927;
	// end inline asm
	// begin inline asm
	fma.rn.f32 %f1943, %f1096, %f1097, %f1939;
	// end inline asm
	// begin inline asm
	fma.rn.f32 %f1947, %f1095, %f1097, %f1935;
	// end inline asm
	// begin inline asm
	fma.rn.f32 %f1951, %f2112, %f1098, %f1947;
	// end inline asm
	// begin inline asm
	fma.rn.f32 %f1955, %f1095, %f1098, %f1943;
	// end inline asm
	// begin inline asm
	fma.rn.f32 %f1959, %f1096, %f1097, %f1955;
	// end inline asm
	// begin inline asm
	fma.rn.f32 %f1963, %f1095, %f1097, %f1951;
	// end inline asm
	// begin inline asm
	fma.rn.f32 %f1967, %f2112, %f1098, %f1963;
	// end inline asm
	// begin inline asm
	fma.rn.f32 %f1971, %f1095, %f1098, %f1959;
	// end inline asm
	// begin inline asm
	fma.rn.f32 %f1975, %f1096, %f1097, %f1971;
	// end inline asm
	// begin inline asm
	fma.rn.f32 %f1979, %f1095, %f1097, %f1967;
	// end inline asm
	// begin inline asm
	fma.rn.f32 %f1983, %f2112, %f1098, %f1979;
	// end inline asm
	// begin inline asm
	fma.rn.f32 %f1987, %f1095, %f1098, %f1975;
	// end inline asm
	// begin inline asm
	fma.rn.f32 %f1991, %f1096, %f1097, %f1987;
	// end inline asm
	// begin inline asm
	fma.rn.f32 %f1995, %f1095, %f1097, %f1983;
	// end inline asm
	// begin inline asm
	fma.rn.f32 %f1999, %f2112, %f1098, %f1995;
	// end inline asm
	// begin inline asm
	fma.rn.f32 %f2003, %f1095, %f1098, %f1991;
	// end inline asm
	// begin inline asm
	fma.rn.f32 %f2007, %f1096, %f1097, %f2003;
	// end inline asm
	// begin inline asm
	fma.rn.f32 %f2011, %f1095, %f1097, %f1999;
	// end inline asm
	// begin inline asm
	fma.rn.f32 %f2015, %f2112, %f1098, %f2011;
	// end inline asm
	// begin inline asm
	fma.rn.f32 %f2019, %f1095, %f1098, %f2007;
	// end inline asm
	// begin inline asm
	fma.rn.f32 %f2023, %f1096, %f1097, %f2019;
	// end inline asm
	// begin inline asm
	fma.rn.f32 %f2027, %f1095, %f1097, %f2015;
	// end inline asm
	// begin inline asm
	fma.rn.f32 %f2031, %f2112, %f1098, %f2027;
	// end inline asm
	// begin inline asm
	fma.rn.f32 %f2035, %f1095, %f1098, %f2023;
	// end inline asm
	// begin inline asm
	fma.rn.f32 %f2039, %f1096, %f1097, %f2035;
	// end inline asm
	// begin inline asm
	fma.rn.f32 %f2043, %f1095, %f1097, %f2031;
	// end inline asm
	// begin inline asm
	fma.rn.f32 %f2047, %f2112, %f1098, %f2043;
	// end inline asm
	// begin inline asm
	fma.rn.f32 %f2051, %f1095, %f1098, %f2039;
	// end inline asm
	// begin inline asm
	fma.rn.f32 %f2055, %f1096, %f1097, %f2051;
	// end inline asm
	// begin inline asm
	fma.rn.f32 %f2059, %f1095, %f1097, %f2047;
	// end inline asm
	// begin inline asm
	fma.rn.f32 %f2063, %f2112, %f1098, %f2059;
	// end inline asm
	// begin inline asm
	fma.rn.f32 %f2067, %f1095, %f1098, %f2055;
	// end inline asm
	// begin inline asm
	fma.rn.f32 %f2071, %f1096, %f1097, %f2067;
	// end inline asm
	// begin inline asm
	fma.rn.f32 %f2075, %f1095, %f1097, %f2063;
	// end inline asm
	// begin inline asm
	fma.rn.f32 %f2079, %f2112, %f1098, %f2075;
	// end inline asm
	// begin inline asm
	fma.rn.f32 %f2083, %f1095, %f1098, %f2071;
	// end inline asm
	// begin inline asm
	fma.rn.f32 %f2087, %f1096, %f1097, %f2083;
	// end inline asm
	// begin inline asm
	fma.rn.f32 %f2091, %f1095, %f1097, %f2079;
	// end inline asm
	// begin inline asm
	fma.rn.f32 %f2095, %f2112, %f1098, %f2091;
	// end inline asm
	// begin inline asm
	fma.rn.f32 %f2099, %f1095, %f1098, %f2087;
	// end inline asm
	// begin inline asm
	fma.rn.f32 %f2103, %f1096, %f1097, %f2099;
	// end inline asm
	// begin inline asm
	fma.rn.f32 %f2107, %f1095, %f1097, %f2095;
	// end inline asm
	// begin inline asm
	fma.rn.f32 %f16518, %f2112, %f1098, %f2107;
	// end inline asm
	// begin inline asm
	fma.rn.f32 %f2115, %f1095, %f1098, %f2103;
	// end inline asm
	// begin inline asm
	fma.rn.f32 %f16519, %f1096, %f1097, %f2115;
	// end inline asm
	add.s32 	%r58, %r58, 1;
	add.s64 	%rd59, %rd59, 16;
	setp.ne.s32 	%p2, %r58, 512;
	@%p2 bra 	$L__BB6_3;
	mov.b32 	%r59, 0;
	mov.u64 	%rd60, %rd73;
$L__BB6_5:
	// begin inline asm
	ld.global.v4.f32 {%f2123, %f2124, %f2125, %f2126}, [%rd60];
	// end inline asm
	neg.f32 	%f3140, %f2124;
	// begin inline asm
	fma.rn.f32 %f2127, %f2123, %f2125, %f16518;
	// end inline asm
	// begin inline asm
	fma.rn.f32 %f2131, %f3140, %f2126, %f2127;
	// end inline asm
	// begin inline asm
	fma.rn.f32 %f2135, %f2123, %f2126, %f16519;
	// end inline asm
	// begin inline asm
	fma.rn.f32 %f2139, %f2124, %f2125, %f2135;
	// end inline asm
	// begin inline asm
	fma.rn.f32 %f2143, %f2123, %f2125, %f2131;
	// end inline asm
	// begin inline asm
	fma.rn.f32 %f2147, %f3140, %f2126, %f2143;
	// end inline asm
	// begin inline asm
	fma.rn.f32 %f2151, %f2123, %f2126, %f2139;
	// end inline asm
	// begin inline asm
	fma.rn.f32 %f2155, %f2124, %f2125, %f2151;
	// end inline asm
	// begin inline asm
	fma.rn.f32 %f2159, %f2123, %f2125, %f2147;
	// end inline asm
	// begin inline asm
	fma.rn.f32 %f2163, %f3140, %f2126, %f2159;
	// end inline asm
	// begin inline asm
	fma.rn.f32 %f2167, %f2123, %f2126, %f2155;
	// end inline asm
	// begin inline asm
	fma.rn.f32 %f2171, %f2124, %f2125, %f2167;
	// end inline asm
	// begin inline asm
	fma.rn.f32 %f2175, %f2123, %f2125, %f2163;
	// end inline asm
	// begin inline asm
	fma.rn.f32 %f2179, %f3140, %f2126, %f2175;
	// end inline asm
	// begin inline asm
	fma.rn.f32 %f2183, %f2123, %f2126, %f2171;
	// end inline asm
	// begin inline asm
	fma.rn.f32 %f2187, %f2124, %f2125, %f2183;
	// end inline asm
	// begin inline asm
	fma.rn.f32 %f2191, %f2123, %f2125, %f2179;
	// end inline asm
	// begin inline asm
	fma.rn.f32 %f2195, %f3140, %f2126, %f2191;
	// end inline asm
	// begin inline asm
	fma.rn.f32 %f2199, %f2123, %f2126, %f2187;
	// end inline asm
	// begin inline asm
	fma.rn.f32 %f2203, %f2124, %f2125, %f2199;
	// end inline asm
	// begin inline asm
	fma.rn.f32 %f2207, %f2123, %f2125, %f2195;
	// end inline asm
	// begin inline asm
	fma.rn.f32 %f2211, %f3140, %f2126, %f2207;
	// end inline asm
	// begin inline asm
	fma.rn.f32 %f2215, %f2123, %f2126, %f2203;
	// end inline asm
	// begin inline asm
	fma.rn.f32 %f2219, %f2124, %f2125, %f2215;
	// end inline asm
	// begin inline asm
	fma.rn.f32 %f2223, %f2123, %f2125, %f2211;
	// end inline asm
	// begin inline asm
	fma.rn.f32 %f2227, %f3140, %f2126, %f2223;
	// end inline asm
	// begin inline asm
	fma.rn.f32 %f2231, %f2123, %f2126, %f2219;
	// end inline asm
	// begin inline asm
	fma.rn.f32 %f2235, %f2124, %f2125, %f2231;
	// end inline asm
	// begin inline asm
	fma.rn.f32 %f2239, %f2123, %f2125, %f2227;
	// end inline asm
	// begin inline asm
	fma.rn.f32 %f2243, %f3140, %f2126, %f2239;
	// end inline asm
	// begin inline asm
	fma.rn.f32 %f2247, %f2123, %f2126, %f2235;
	// end inline asm
	// begin inline asm
	fma.rn.f32 %f2251, %f2124, %f2125, %f2247;
	// end inline asm
	// begin inline asm
	fma.rn.f32 %f2255, %f2123, %f2125, %f2243;
	// end inline asm
	// begin inline asm
	fma.rn.f32 %f2259, %f3140, %f2126, %f2255;
	// end inline asm
	// begin inline asm
	fma.rn.f32 %f2263, %f2123, %f2126, %f2251;
	// end inline asm
	// begin inline asm
	fma.rn.f32 %f2267, %f2124, %f2125, %f2263;
	// end inline asm
	// begin inline asm
	fma.rn.f32 %f2271, %f2123, %f2125, %f2259;
	// end inline asm
	// begin inline asm
	fma.rn.f32 %f2275, %f3140, %f2126, %f2271;
	// end inline asm
	// begin inline asm
	fma.rn.f32 %f2279, %f2123, %f2126, %f2267;
	// end inline asm
	// begin inline asm
	fma.rn.f32 %f2283, %f2124, %f2125, %f2279;
	// end inline asm
	// begin inline asm
	fma.rn.f32 %f2287, %f2123, %f2125, %f2275;
	// end inline asm
	// begin inline asm
	fma.rn.f32 %f2291, %f3140, %f2126, %f2287;
	// end inline asm
	// begin inline asm
	fma.rn.f32 %f2295, %f2123, %f2126, %f2283;
	// end inline asm
	// begin inline asm
	fma.rn.f32 %f2299, %f2124, %f2125, %f2295;
	// end inline asm
	// begin inline asm
	fma.rn.f32 %f2303, %f2123, %f2125, %f2291;
	// end inline asm
	// begin inline asm
	fma.rn.f32 %f2307, %f3140, %f2126, %f2303;
	// end inline asm
	// begin inline asm
	fma.rn.f32 %f2311, %f2123, %f2126, %f2299;
	// end inline asm
	// begin inline asm
	fma.rn.f32 %f2315, %f2124, %f2125, %f2311;
	// end inline asm
	// begin inline asm
	fma.rn.f32 %f2319, %f2123, %f2125, %f2307;
	// end inline asm
	// begin inline asm
	fma.rn.f32 %f2323, %f3140, %f2126, %f2319;
	// end inline asm
	// begin inline asm
	fma.rn.f32 %f2327, %f2123, %f2126, %f2315;
	// end inline asm
	// begin inline asm
	fma.rn.f32 %f2331, %f2124, %f2125, %f2327;
	// end inline asm
	// begin inline asm
	fma.rn.f32 %f2335, %f2123, %f2125, %f2323;
	// end inline asm
	// begin inline asm
	fma.rn.f32 %f2339, %f3140, %f2126, %f2335;
	// end inline asm
	// begin inline asm
	fma.rn.f32 %f2343, %f2123, %f2126, %f2331;
	// end inline asm
	// begin inline asm
	fma.rn.f32 %f2347, %f2124, %f2125, %f2343;
	// end inline asm
	// begin inline asm
	fma.rn.f32 %f2351, %f2123, %f2125, %f2339;
	// end inline asm
	// begin inline asm
	fma.rn.f32 %f2355, %f3140, %f2126, %f2351;
	// end inline asm
	// begin inline asm
	fma.rn.f32 %f2359, %f2123, %f2126, %f2347;
	// end inline asm
	// begin inline asm
	fma.rn.f32 %f2363, %f2124, %f2125, %f2359;
	// end inline asm
	// begin inline asm
	fma.rn.f32 %f2367, %f2123, %f2125, %f2355;
	// end inline asm
	// begin inline asm
	fma.rn.f32 %f2371, %f3140, %f2126, %f2367;
	// end inline asm
	// begin inline asm
	fma.rn.f32 %f2375, %f2123, %f2126, %f2363;
	// end inline asm
	// begin inline asm
	fma.rn.f32 %f2379, %f2124, %f2125, %f2375;
	// end inline asm
	// begin inline asm
	fma.rn.f32 %f2383, %f2123, %f2125, %f2371;
	// end inline asm
	// begin inline asm
	fma.rn.f32 %f2387, %f3140, %f2126, %f2383;
	// end inline asm
	// begin inline asm
	fma.rn.f32 %f2391, %f2123, %f2126, %f2379;
	// end inline asm
	// begin inline asm
	fma.rn.f32 %f2395, %f2124, %f2125, %f2391;
	// end inline asm
	// begin inline asm
	fma.rn.f32 %f2399, %f2123, %f2125, %f2387;
	// end inline asm
	// begin inline asm
	fma.rn.f32 %f2403, %f3140, %f2126, %f2399;
	// end inline asm
	// begin inline asm
	fma.rn.f32 %f2407, %f2123, %f2126, %f2395;
	// end inline asm
	// begin inline asm
	fma.rn.f32 %f2411, %f2124, %f2125, %f2407;
	// end inline asm
	// begin inline asm
	fma.rn.f32 %f2415, %f2123, %f2125, %f2403;
	// end inline asm
	// begin inline asm
	fma.rn.f32 %f2419, %f3140, %f2126, %f2415;
	// end inline asm
	// begin inline asm
	fma.rn.f32 %f2423, %f2123, %f2126, %f2411;
	// end inline asm
	// begin inline asm
	fma.rn.f32 %f2427, %f2124, %f2125, %f2423;
	// end inline asm
	// begin inline asm
	fma.rn.f32 %f2431, %f2123, %f2125, %f2419;
	// end inline asm
	// begin inline asm
	fma.rn.f32 %f2435, %f3140, %f2126, %f2431;
	// end inline asm
	// begin inline asm
	fma.rn.f32 %f2439, %f2123, %f2126, %f2427;
	// end inline asm
	// begin inline asm
	fma.rn.f32 %f2443, %f2124, %f2125, %f2439;
	// end inline asm
	// begin inline asm
	fma.rn.f32 %f2447, %f2123, %f2125, %f2435;
	// end inline asm
	// begin inline asm
	fma.rn.f32 %f2451, %f3140, %f2126, %f2447;
	// end inline asm
	// begin inline asm
	fma.rn.f32 %f2455, %f2123, %f2126, %f2443;
	// end inline asm
	// begin inline asm
	fma.rn.f32 %f2459, %f2124, %f2125, %f2455;
	// end inline asm
	// begin inline asm
	fma.rn.f32 %f2463, %f2123, %f2125, %f2451;
	// end inline asm
	// begin inline asm
	fma.rn.f32 %f2467, %f3140, %f2126, %f2463;
	// end inline asm
	// begin inline asm
	fma.rn.f32 %f2471, %f2123, %f2126, %f2459;
	// end inline asm
	// begin inline asm
	fma.rn.f32 %f2475, %f2124, %f2125, %f2471;
	// end inline asm
	// begin inline asm
	fma.rn.f32 %f2479, %f2123, %f2125, %f2467;
	// end inline asm
	// begin inline asm
	fma.rn.f32 %f2483, %f3140, %f2126, %f2479;
	// end inline asm
	// begin inline asm
	fma.rn.f32 %f2487, %f2123, %f2126, %f2475;
	// end inline asm
	// begin inline asm
	fma.rn.f32 %f2491, %f2124, %f2125, %f2487;
	// end inline asm
	// begin inline asm
	fma.rn.f32 %f2495, %f2123, %f2125, %f2483;
	// end inline asm
	// begin inline asm
	fma.rn.f32 %f2499, %f3140, %f2126, %f2495;
	// end inline asm
	// begin inline asm
	fma.rn.f32 %f2503, %f2123, %f2126, %f2491;
	// end inline asm
	// begin inline asm
	fma.rn.f32 %f2507, %f2124, %f2125, %f2503;
	// end inline asm
	// begin inline asm
	fma.rn.f32 %f2511, %f2123, %f2125, %f2499;
	// end inline asm
	// begin inline asm
	fma.rn.f32 %f2515, %f3140, %f2126, %f2511;
	// end inline asm
	// begin inline asm
	fma.rn.f32 %f2519, %f2123, %f2126, %f2507;
	// end inline asm
	// begin inline asm
	fma.rn.f32 %f2523, %f2124, %f2125, %f2519;
	// end inline asm
	// begin inline asm
	fma.rn.f32 %f2527, %f2123, %f2125, %f2515;
	// end inline asm
	// begin inline asm
	fma.rn.f32 %f2531, %f3140, %f2126, %f2527;
	// end inline asm
	// begin inline asm
	fma.rn.f32 %f2535, %f2123, %f2126, %f2523;
	// end inline asm
	// begin inline asm
	fma.rn.f32 %f2539, %f2124, %f2125, %f2535;
	// end inline asm
	// begin inline asm
	fma.rn.f32 %f2543, %f2123, %f2125, %f2531;
	// end inline asm
	// begin inline asm
	fma.rn.f32 %f2547, %f3140, %f2126, %f2543;
	// end inline asm
	// begin inline asm
	fma.rn.f32 %f2551, %f2123, %f2126, %f2539;
	// end inline asm
	// begin inline asm
	fma.rn.f32 %f2555, %f2124, %f2125, %f2551;
	// end inline asm
	// begin inline asm
	fma.rn.f32 %f2559, %f2123, %f2125, %f2547;
	// end inline asm
	// begin inline asm
	fma.rn.f32 %f2563, %f3140, %f2126, %f2559;
	// end inline asm
	// begin inline asm
	fma.rn.f32 %f2567, %f2123, %f2126, %f2555;
	// end inline asm
	// begin inline asm
	fma.rn.f32 %f2571, %f2124, %f2125, %f2567;
	// end inline asm
	// begin inline asm
	fma.rn.f32 %f2575, %f2123, %f2125, %f2563;
	// end inline asm
	// begin inline asm
	fma.rn.f32 %f2579, %f3140, %f2126, %f2575;
	// end inline asm
	// begin inline asm
	fma.rn.f32 %f2583, %f2123, %f2126, %f2571;
	// end inline asm
	// begin inline asm
	fma.rn.f32 %f2587, %f2124, %f2125, %f2583;
	// end inline asm
	// begin inline asm
	fma.rn.f32 %f2591, %f2123, %f2125, %f2579;
	// end inline asm
	// begin inline asm
	fma.rn.f32 %f2595, %f3140, %f2126, %f2591;
	// end inline asm
	// begin inline asm
	fma.rn.f32 %f2599, %f2123, %f2126, %f2587;
	// end inline asm
	// begin inline asm
	fma.rn.f32 %f2603, %f2124, %f2125, %f2599;
	// end inline asm
	// begin inline asm
	fma.rn.f32 %f2607, %f2123, %f2125, %f2595;
	// end inline asm
	// begin inline asm
	fma.rn.f32 %f2611, %f3140, %f2126, %f2607;
	// end inline asm
	// begin inline asm
	fma.rn.f32 %f2615, %f2123, %f2126, %f2603;
	// end inline asm
	// begin inline asm
	fma.rn.f32 %f2619, %f2124, %f2125, %f2615;
	// end inline asm
	// begin inline asm
	fma.rn.f32 %f2623, %f2123, %f2125, %f2611;
	// end inline asm
	// begin inline asm
	fma.rn.f32 %f2627, %f3140, %f2126, %f2623;
	// end inline asm
	// begin inline asm
	fma.rn.f32 %f2631, %f2123, %f2126, %f2619;
	// end inline asm
	// begin inline asm
	fma.rn.f32 %f2635, %f2124, %f2125, %f2631;
	// end inline asm
	// begin inline asm
	fma.rn.f32 %f2639, %f2123, %f2125, %f2627;
	// end inline asm
	// begin inline asm
	fma.rn.f32 %f2643, %f3140, %f2126, %f2639;
	// end inline asm
	// begin inline asm
	fma.rn.f32 %f2647, %f2123, %f2126, %f2635;
	// end inline asm
	// begin inline asm
	fma.rn.f32 %f2651, %f2124, %f2125, %f2647;
	// end inline asm
	// begin inline asm
	fma.rn.f32 %f2655, %f2123, %f2125, %f2643;
	// end inline asm
	// begin inline asm
	fma.rn.f32 %f2659, %f3140, %f2126, %f2655;
	// end inline asm
	// begin inline asm
	fma.rn.f32 %f2663, %f2123, %f2126, %f2651;
	// end inline asm
	// begin inline asm
	fma.rn.f32 %f2667, %f2124, %f2125, %f2663;
	// end inline asm
	// begin inline asm
	fma.rn.f32 %f2671, %f2123, %f2125, %f2659;
	// end inline asm
	// begin inline asm
	fma.rn.f32 %f2675, %f3140, %f2126, %f2671;
	// end inline asm
	// begin inline asm
	fma.rn.f32 %f2679, %f2123, %f2126, %f2667;
	// end inline asm
	// begin inline asm
	fma.rn.f32 %f2683, %f2124, %f2125, %f2679;
	// end inline asm
	// begin inline asm
	fma.rn.f32 %f2687, %f2123, %f2125, %f2675;
	// end inline asm
	// begin inline asm
	fma.rn.f32 %f2691, %f3140, %f2126, %f2687;
	// end inline asm
	// begin inline asm
	fma.rn.f32 %f2695, %f2123, %f2126, %f2683;
	// end inline asm
	// begin inline asm
	fma.rn.f32 %f2699, %f2124, %f2125, %f2695;
	// end inline asm
	// begin inline asm
	fma.rn.f32 %f2703, %f2123, %f2125, %f2691;
	// end inline asm
	// begin inline asm
	fma.rn.f32 %f2707, %f3140, %f2126, %f2703;
	// end inline asm
	// begin inline asm
	fma.rn.f32 %f2711, %f2123, %f2126, %f2699;
	// end inline asm
	// begin inline asm
	fma.rn.f32 %f2715, %f2124, %f2125, %f2711;
	// end inline asm
	// begin inline asm
	fma.rn.f32 %f2719, %f2123, %f2125, %f2707;
	// end inline asm
	// begin inline asm
	fma.rn.f32 %f2723, %f3140, %f2126, %f2719;
	// end inline asm
	// begin inline asm
	fma.rn.f32 %f2727, %f2123, %f2126, %f2715;
	// end inline asm
	// begin inline asm
	fma.rn.f32 %f2731, %f2124, %f2125, %f2727;
	// end inline asm
	// begin inline asm
	fma.rn.f32 %f2735, %f2123, %f2125, %f2723;
	// end inline asm
	// begin inline asm
	fma.rn.f32 %f2739, %f3140, %f2126, %f2735;
	// end inline asm
	// begin inline asm
	fma.rn.f32 %f2743, %f2123, %f2126, %f2731;
	// end inline asm
	// begin inline asm
	fma.rn.f32 %f2747, %f2124, %f2125, %f2743;
	// end inline asm
	// begin inline asm
	fma.rn.f32 %f2751, %f2123, %f2125, %f2739;
	// end inline asm
	// begin inline asm
	fma.rn.f32 %f2755, %f3140, %f2126, %f2751;
	// end inline asm
	// begin inline asm
	fma.rn.f32 %f2759, %f2123, %f2126, %f2747;
	// end inline asm
	// begin inline asm
	fma.rn.f32 %f2763, %f2124, %f2125, %f2759;
	// end inline asm
	// begin inline asm
	fma.rn.f32 %f2767, %f2123, %f2125, %f2755;
	// end inline asm
	// begin inline asm
	fma.rn.f32 %f2771, %f3140, %f2126, %f2767;
	// end inline asm
	// begin inline asm
	fma.rn.f32 %f2775, %f2123, %f2126, %f2763;
	// end inline asm
	// begin inline asm
	fma.rn.f32 %f2779, %f2124, %f2125, %f2775;
	// end inline asm
	// begin inline asm
	fma.rn.f32 %f2783, %f2123, %f2125, %f2771;
	// end inline asm
	// begin inline asm
	fma.rn.f32 %f2787, %f3140, %f2126, %f2783;
	// end inline asm
	// begin inline asm
	fma.rn.f32 %f2791, %f2123, %f2126, %f2779;
	// end inline asm
	// begin inline asm
	fma.rn.f32 %f2795, %f2124, %f2125, %f2791;
	// end inline asm
	// begin inline asm
	fma.rn.f32 %f2799, %f2123, %f2125, %f2787;
	// end inline asm
	// begin inline asm
	fma.rn.f32 %f2803, %f3140, %f2126, %f2799;
	// end inline asm
	// begin inline asm
	fma.rn.f32 %f2807, %f2123, %f2126, %f2795;
	// end inline asm
	// begin inline asm
	fma.rn.f32 %f2811, %f2124, %f2125, %f2807;
	// end inline asm
	// begin inline asm
	fma.rn.f32 %f2815, %f2123, %f2125, %f2803;
	// end inline asm
	// begin inline asm
	fma.rn.f32 %f2819, %f3140, %f2126, %f2815;
	// end inline asm
	// begin inline asm
	fma.rn.f32 %f2823, %f2123, %f2126, %f2811;
	// end inline asm
	// begin inline asm
	fma.rn.f32 %f2827, %f2124, %f2125, %f2823;
	// end inline asm
	// begin inline asm
	fma.rn.f32 %f2831, %f2123, %f2125, %f2819;
	// end inline asm
	// begin inline asm
	fma.rn.f32 %f2835, %f3140, %f2126, %f2831;
	// end inline asm
	// begin inline asm
	fma.rn.f32 %f2839, %f2123, %f2126, %f2827;
	// end inline asm
	// begin inline asm
	fma.rn.f32 %f2843, %f2124, %f2125, %f2839;
	// end inline asm
	// begin inline asm
	fma.rn.f32 %f2847, %f2123, %f2125, %f2835;
	// end inline asm
	// begin inline asm
	fma.rn.f32 %f2851, %f3140, %f2126, %f2847;
	// end inline asm
	// begin inline asm
	fma.rn.f32 %f2855, %f2123, %f2126, %f2843;
	// end inline asm
	// begin inline asm
	fma.rn.f32 %f2859, %f2124, %f2125, %f2855;
	// end inline asm
	// begin inline asm
	fma.rn.f32 %f2863, %f2123, %f2125, %f2851;
	// end inline asm
	// begin inline asm
	fma.rn.f32 %f2867, %f3140, %f2126, %f2863;
	// end inline asm
	// begin inline asm
	fma.rn.f32 %f2871, %f2123, %f2126, %f2859;
	// end inline asm
	// begin inline asm
	fma.rn.f32 %f2875, %f2124, %f2125, %f2871;
	// end inline asm
	// begin inline asm
	fma.rn.f32 %f2879, %f2123, %f2125, %f2867;
	// end inline asm
	// begin inline asm
	fma.rn.f32 %f2883, %f3140, %f2126, %f2879;
	// end inline asm
	// begin inline asm
	fma.rn.f32 %f2887, %f2123, %f2126, %f2875;
	// end inline asm
	// begin inline asm
	fma.rn.f32 %f2891, %f2124, %f2125, %f2887;
	// end inline asm
	// begin inline asm
	fma.rn.f32 %f2895, %f2123, %f2125, %f2883;
	// end inline asm
	// begin inline asm
	fma.rn.f32 %f2899, %f3140, %f2126, %f2895;
	// end inline asm
	// begin inline asm
	fma.rn.f32 %f2903, %f2123, %f2126, %f2891;
	// end inline asm
	// begin inline asm
	fma.rn.f32 %f2907, %f2124, %f2125, %f2903;
	// end inline asm
	// begin inline asm
	fma.rn.f32 %f2911, %f2123, %f2125, %f2899;
	// end inline asm
	// begin inline asm
	fma.rn.f32 %f2915, %f3140, %f2126, %f2911;
	// end inline asm
	// begin inline asm
	fma.rn.f32 %f2919, %f2123, %f2126, %f2907;
	// end inline asm
	// begin inline asm
	fma.rn.f32 %f2923, %f2124, %f2125, %f2919;
	// end inline asm
	// begin inline asm
	fma.rn.f32 %f2927, %f2123, %f2125, %f2915;
	// end inline asm
	// begin inline asm
	fma.rn.f32 %f2931, %f3140, %f2126, %f2927;
	// end inline asm
	// begin inline asm
	fma.rn.f32 %f2935, %f2123, %f2126, %f2923;
	// end inline asm
	// begin inline asm
	fma.rn.f32 %f2939, %f2124, %f2125, %f2935;
	// end inline asm
	// begin inline asm
	fma.rn.f32 %f2943, %f2123, %f2125, %f2931;
	// end inline asm
	// begin inline asm
	fma.rn.f32 %f2947, %f3140, %f2126, %f2943;
	// end inline asm
	// begin inline asm
	fma.rn.f32 %f2951, %f2123, %f2126, %f2939;
	// end inline asm
	// begin inline asm
	fma.rn.f32 %f2955, %f2124, %f2125, %f2951;
	// end inline asm
	// begin inline asm
	fma.rn.f32 %f2959, %f2123, %f2125, %f2947;
	// end inline asm
	// begin inline asm
	fma.rn.f32 %f2963, %f3140, %f2126, %f2959;
	// end inline asm
	// begin inline asm
	fma.rn.f32 %f2967, %f2123, %f2126, %f2955;
	// end inline asm
	// begin inline asm
	fma.rn.f32 %f2971, %f2124, %f2125, %f2967;
	// end inline asm
	// begin inline asm
	fma.rn.f32 %f2975, %f2123, %f2125, %f2963;
	// end inline asm
	// begin inline asm
	fma.rn.f32 %f2979, %f3140, %f2126, %f2975;
	// end inline asm
	// begin inline asm
	fma.rn.f32 %f2983, %f2123, %f2126, %f2971;
	// end inline asm
	// begin inline asm
	fma.rn.f32 %f2987, %f2124, %f2125, %f2983;
	// end inline asm
	// begin inline asm
	fma.rn.f32 %f2991, %f2123, %f2125, %f2979;
	// end inline asm
	// begin inline asm
	fma.rn.f32 %f2995, %f3140, %f2126, %f2991;
	// end inline asm
	// begin inline asm
	fma.rn.f32 %f2999, %f2123, %f2126, %f2987;
	// end inline asm
	// begin inline asm
	fma.rn.f32 %f3003, %f2124, %f2125, %f2999;
	// end inline asm
	// begin inline asm
	fma.rn.f32 %f3007, %f2123, %f2125, %f2995;
	// end inline asm
	// begin inline asm
	fma.rn.f32 %f3011, %f3140, %f2126, %f3007;
	// end inline asm
	// begin inline asm
	fma.rn.f32 %f3015, %f2123, %f2126, %f3003;
	// end inline asm
	// begin inline asm
	fma.rn.f32 %f3019, %f2124, %f2125, %f3015;
	// end inline asm
	// begin inline asm
	fma.rn.f32 %f3023, %f2123, %f2125, %f3011;
	// end inline asm
	// begin inline asm
	fma.rn.f32 %f3027, %f3140, %f2126, %f3023;
	// end inline asm
	// begin inline asm
	fma.rn.f32 %f3031, %f2123, %f2126, %f3019;
	// end inline asm
	// begin inline asm
	fma.rn.f32 %f3035, %f2124, %f2125, %f3031;
	// end inline asm
	// begin inline asm
	fma.rn.f32 %f3039, %f2123, %f2125, %f3027;
	// end inline asm
	// begin inline asm
	fma.rn.f32 %f3043, %f3140, %f2126, %f3039;
	// end inline asm
	// begin inline asm
	fma.rn.f32 %f3047, %f2123, %f2126, %f3035;
	// end inline asm
	// begin inline asm
	fma.rn.f32 %f3051, %f2124, %f2125, %f3047;
	// end inline asm
	// begin inline asm
	fma.rn.f32 %f3055, %f2123, %f2125, %f3043;
	// end inline asm
	// begin inline asm
	fma.rn.f32 %f3059, %f3140, %f2126, %f3055;
	// end inline asm
	// begin inline asm
	fma.rn.f32 %f3063, %f2123, %f2126, %f3051;
	// end inline asm
	// begin inline asm
	fma.rn.f32 %f3067, %f2124, %f2125, %f3063;
	// end inline asm
	// begin inline asm
	fma.rn.f32 %f3071, %f2123, %f2125, %f3059;
	// end inline asm
	// begin inline asm
	fma.rn.f32 %f3075, %f3140, %f2126, %f3071;
	// end inline asm
	// begin inline asm
	fma.rn.f32 %f3079, %f2123, %f2126, %f3067;
	// end inline asm
	// begin inline asm
	fma.rn.f32 %f3083, %f2124, %f2125, %f3079;
	// end inline asm
	// begin inline asm
	fma.rn.f32 %f3087, %f2123, %f2125, %f3075;
	// end inline asm
	// begin inline asm
	fma.rn.f32 %f3091, %f3140, %f2126, %f3087;
	// end inline asm
	// begin inline asm
	fma.rn.f32 %f3095, %f2123, %f2126, %f3083;
	// end inline asm
	// begin inline asm
	fma.rn.f32 %f3099, %f2124, %f2125, %f3095;
	// end inline asm
	// begin inline asm
	fma.rn.f32 %f3103, %f2123, %f2125, %f3091;
	// end inline asm
	// begin inline asm
	fma.rn.f32 %f3107, %f3140, %f2126, %f3103;
	// end inline asm
	// begin inline asm
	fma.rn.f32 %f3111, %f2123, %f2126, %f3099;
	// end inline asm
	// begin inline asm
	fma.rn.f32 %f3115, %f2124, %f2125, %f3111;
	// end inline asm
	// begin inline asm
	fma.rn.f32 %f3119, %f2123, %f2125, %f3107;
	// end inline asm
	// begin inline asm
	fma.rn.f32 %f3123, %f3140, %f2126, %f3119;
	// end inline asm
	// begin inline asm
	fma.rn.f32 %f3127, %f2123, %f2126, %f3115;
	// end inline asm
	// begin inline asm
	fma.rn.f32 %f3131, %f2124, %f2125, %f3127;
	// end inline asm
	// begin inline asm
	fma.rn.f32 %f3135, %f2123, %f2125, %f3123;
	// end inline asm
	// begin inline asm
	fma.rn.f32 %f16518, %f3140, %f2126, %f3135;
	// end inline asm
	// begin inline asm
	fma.rn.f32 %f3143, %f2123, %f2126, %f3131;
	// end inline asm
	// begin inline asm
	fma.rn.f32 %f16519, %f2124, %f2125, %f3143;
	// end inline asm
	add.s32 	%r59, %r59, 1;
	add.s64 	%rd60, %rd60, 16;
	setp.ne.s32 	%p3, %r59, 512;
	@%p3 bra 	$L__BB6_5;
	mov.b32 	%r60, 0;
	mov.u64 	%rd61, %rd73;
$L__BB6_7:
	// begin inline asm
	ld.global.v4.f32 {%f3151, %f3152, %f3153, %f3154}, [%rd61];
	// end inline asm
	neg.f32 	%f4168, %f3152;
	// begin inline asm
	fma.rn.f32 %f3155, %f3151, %f3153, %f16518;
	// end inline asm
	// begin inline asm
	fma.rn.f32 %f3159, %f4168, %f3154, %f3155;
	// end inline asm
	// begin inline asm
	fma.rn.f32 %f3163, %f3151, %f3154, %f16519;
	// end inline asm
	// begin inline asm
	fma.rn.f32 %f3167, %f3152, %f3153, %f3163;
	// end inline asm
	// begin inline asm
	fma.rn.f32 %f3171, %f3151, %f3153, %f3159;
	// end inline asm
	// begin inline asm
	fma.rn.f32 %f3175, %f4168, %f3154, %f3171;
	// end inline asm
	// begin inline asm
	fma.rn.f32 %f3179, %f3151, %f3154, %f3167;
	// end inline asm
	// begin inline asm
	fma.rn.f32 %f3183, %f3152, %f3153, %f3179;
	// end inline asm
	// begin inline asm
	fma.rn.f32 %f3187, %f3151, %f3153, %f3175;
	// end inline asm
	// begin inline asm
	fma.rn.f32 %f3191, %f4168, %f3154, %f3187;
	// end inline asm
	// begin inline asm
	fma.rn.f32 %f3195, %f3151, %f3154, %f3183;
	// end inline asm
	// begin inline asm
	fma.rn.f32 %f3199, %f3152, %f3153, %f3195;
	// end inline asm
	// begin inline asm
	fma.rn.f32 %f3203, %f3151, %f3153, %f3191;
	// end inline asm
	// begin inline asm
	fma.rn.f32 %f3207, %f4168, %f3154, %f3203;
	// end inline asm
	// begin inline asm
	fma.rn.f32 %f3211, %f3151, %f3154, %f3199;
	// end inline asm
	// begin inline asm
	fma.rn.f32 %f3215, %f3152, %f3153, %f3211;
	// end inline asm
	// begin inline asm
	fma.rn.f32 %f3219, %f3151, %f3153, %f3207;
	// end inline asm
	// begin inline asm
	fma.rn.f32 %f3223, %f4168, %f3154, %f3219;
	// end inline asm
	// begin inline asm
	fma.rn.f32 %f3227, %f3151, %f3154, %f3215;
	// end inline asm
	// begin inline asm
	fma.rn.f32 %f3231, %f3152, %f3153, %f3227;
	// end inline asm
	// begin inline asm
	fma.rn.f32 %f3235, %f3151, %f3153, %f3223;
	// end inline asm
	// begin inline asm
	fma.rn.f32 %f3239, %f4168, %f3154, %f3235;
	// end inline asm
	// begin inline asm
	fma.rn.f32 %f3243, %f3151, %f3154, %f3231;
	// end inline asm
	// begin inline asm
	fma.rn.f32 %f3247, %f3152, %f3153, %f3243;
	// end inline asm
	// begin inline asm
	fma.rn.f32 %f3251, %f3151, %f3153, %f3239;
	// end inline asm
	// begin inline asm
	fma.rn.f32 %f3255, %f4168, %f3154, %f3251;
	// end inline asm
	// begin inline asm
	fma.rn.f32 %f3259, %f3151, %f3154, %f3247;
	// end inline asm
	// begin inline asm
	fma.rn.f32 %f3263, %f3152, %f3153, %f3259;
	// end inline asm
	// begin inline asm
	fma.rn.f32 %f3267, %f3151, %f3153, %f3255;
	// end inline asm
	// begin inline asm
	fma.rn.f32 %f3271, %f4168, %f3154, %f3267;
	// end inline asm
	// begin inline asm
	fma.rn.f32 %f3275, %f3151, %f3154, %f3263;
	// end inline asm
	// begin inline asm
	fma.rn.f32 %f3279, %f3152, %f3153, %f3275;
	// end inline asm
	// begin inline asm
	fma.rn.f32 %f3283, %f3151, %f3153, %f3271;
	// end inline asm
	// begin inline asm
	fma.rn.f32 %f3287, %f4168, %f3154, %f3283;
	// end inline asm
	// begin inline asm
	fma.rn.f32 %f3291, %f3151, %f3154, %f3279;
	// end inline asm
	// begin inline asm
	fma.rn.f32 %f3295, %f3152, %f3153, %f3291;
	// end inline asm
	// begin inline asm
	fma.rn.f32 %f3299, %f3151, %f3153, %f3287;
	// end inline asm
	// begin inline asm
	fma.rn.f32 %f3303, %f4168, %f3154, %f3299;
	// end inline asm
	// begin inline asm
	fma.rn.f32 %f3307, %f3151, %f3154, %f3295;
	// end inline asm
	// begin inline asm
	fma.rn.f32 %f3311, %f3152, %f3153, %f3307;
	// end inline asm
	// begin inline asm
	fma.rn.f32 %f3315, %f3151, %f3153, %f3303;
	// end inline asm
	// begin inline asm
	fma.rn.f32 %f3319, %f4168, %f3154, %f3315;
	// end inline asm
	// begin inline asm
	fma.rn.f32 %f3323, %f3151, %f3154, %f3311;
	// end inline asm
	// begin inline asm
	fma.rn.f32 %f3327, %f3152, %f3153, %f3323;
	// end inline asm
	// begin inline asm
	fma.rn.f32 %f3331, %f3151, %f3153, %f3319;
	// end inline asm
	// begin inline asm
	fma.rn.f32 %f3335, %f4168, %f3154, %f3331;
	// end inline asm
	// begin inline asm
	fma.rn.f32 %f3339, %f3151, %f3154, %f3327;
	// end inline asm
	// begin inline asm
	fma.rn.f32 %f3343, %f3152, %f3153, %f3339;
	// end inline asm
	// begin inline asm
	fma.rn.f32 %f3347, %f3151, %f3153, %f3335;
	// end inline asm
	// begin inline asm
	fma.rn.f32 %f3351, %f4168, %f3154, %f3347;
	// end inline asm
	// begin inline asm
	fma.rn.f32 %f3355, %f3151, %f3154, %f3343;
	// end inline asm
	// begin inline asm
	fma.rn.f32 %f3359, %f3152, %f3153, %f3355;
	// end inline asm
	// begin inline asm
	fma.rn.f32 %f3363, %f3151, %f3153, %f3351;
	// end inline asm
	// begin inline asm
	fma.rn.f32 %f3367, %f4168, %f3154, %f3363;
	// end inline asm
	// begin inline asm
	fma.rn.f32 %f3371, %f3151, %f3154, %f3359;
	// end inline asm
	// begin inline asm
	fma.rn.f32 %f3375, %f3152, %f3153, %f3371;
	// end inline asm
	// begin inline asm
	fma.rn.f32 %f3379, %f3151, %f3153, %f3367;
	// end inline asm
	// begin inline asm
	fma.rn.f32 %f3383, %f4168, %f3154, %f3379;
	// end inline asm
	// begin inline asm
	fma.rn.f32 %f3387, %f3151, %f3154, %f3375;
	// end inline asm
	// begin inline asm
	fma.rn.f32 %f3391, %f3152, %f3153, %f3387;
	// end inline asm
	// begin inline asm
	fma.rn.f32 %f3395, %f3151, %f3153, %f3383;
	// end inline asm
	// begin inline asm
	fma.rn.f32 %f3399, %f4168, %f3154, %f3395;
	// end inline asm
	// begin inline asm
	fma.rn.f32 %f3403, %f3151, %f3154, %f3391;
	// end inline asm
	// begin inline asm
	fma.rn.f32 %f3407, %f3152, %f3153, %f3403;
	// end inline asm
	// begin inline asm
	fma.rn.f32 %f3411, %f3151, %f3153, %f3399;
	// end inline asm
	// begin inline asm
	fma.rn.f32 %f3415, %f4168, %f3154, %f3411;
	// end inline asm
	// begin inline asm
	fma.rn.f32 %f3419, %f3151, %f3154, %f3407;
	// end inline asm
	// begin inline asm
	fma.rn.f32 %f3423, %f3152, %f3153, %f3419;
	// end inline asm
	// begin inline asm
	fma.rn.f32 %f3427, %f3151, %f3153, %f3415;
	// end inline asm
	// begin inline asm
	fma.rn.f32 %f3431, %f4168, %f3154, %f3427;
	// end inline asm
	// begin inline asm
	fma.rn.f32 %f3435, %f3151, %f3154, %f3423;
	// end inline asm
	// begin inline asm
	fma.rn.f32 %f3439, %f3152, %f3153, %f3435;
	// end inline asm
	// begin inline asm
	fma.rn.f32 %f3443, %f3151, %f3153, %f3431;
	// end inline asm
	// begin inline asm
	fma.rn.f32 %f3447, %f4168, %f3154, %f3443;
	// end inline asm
	// begin inline asm
	fma.rn.f32 %f3451, %f3151, %f3154, %f3439;
	// end inline asm
	// begin inline asm
	fma.rn.f32 %f3455, %f3152, %f3153, %f3451;
	// end inline asm
	// begin inline asm
	fma.rn.f32 %f3459, %f3151, %f3153, %f3447;
	// end inline asm
	// begin inline asm
	fma.rn.f32 %f3463, %f4168, %f3154, %f3459;
	// end inline asm
	// begin inline asm
	fma.rn.f32 %f3467, %f3151, %f3154, %f3455;
	// end inline asm
	// begin inline asm
	fma.rn.f32 %f3471, %f3152, %f3153, %f3467;
	// end inline asm
	// begin inline asm
	fma.rn.f32 %f3475, %f3151, %f3153, %f3463;
	// end inline asm
	// begin inline asm
	fma.rn.f32 %f3479, %f4168, %f3154, %f3475;
	// end inline asm
	// begin inline asm
	fma.rn.f32 %f3483, %f3151, %f3154, %f3471;
	// end inline asm
	// begin inline asm
	fma.rn.f32 %f3487, %f3152, %f3153, %f3483;
	// end inline asm
	// begin inline asm
	fma.rn.f32 %f3491, %f3151, %f3153, %f3479;
	// end inline asm
	// begin inline asm
	fma.rn.f32 %f3495, %f4168, %f3154, %f3491;
	// end inline asm
	// begin inline asm
	fma.rn.f32 %f3499, %f3151, %f3154, %f3487;
	// end inline asm
	// begin inline asm
	fma.rn.f32 %f3503, %f3152, %f3153, %f3499;
	// end inline asm
	// begin inline asm
	fma.rn.f32 %f3507, %f3151, %f3153, %f3495;
	// end inline asm
	// begin inline asm
	fma.rn.f32 %f3511, %f4168, %f3154, %f3507;
	// end inline asm
	// begin inline asm
	fma.rn.f32 %f3515, %f3151, %f3154, %f3503;
	// end inline asm
	// begin inline asm
	fma.rn.f32 %f3519, %f3152, %f3153, %f3515;
	// end inline asm
	// begin inline asm
	fma.rn.f32 %f3523, %f3151, %f3153, %f3511;
	// end inline asm
	// begin inline asm
	fma.rn.f32 %f3527, %f4168, %f3154, %f3523;
	// end inline asm
	// begin inline asm
	fma.rn.f32 %f3531, %f3151, %f3154, %f3519;
	// end inline asm
	// begin inline asm
	fma.rn.f32 %f3535, %f3152, %f3153, %f3531;
	// end inline asm
	// begin inline asm
	fma.rn.f32 %f3539, %f3151, %f3153, %f3527;
	// end inline asm
	// begin inline asm
	fma.rn.f32 %f3543, %f4168, %f3154, %f3539;
	// end inline asm
	// begin inline asm
	fma.rn.f32 %f3547, %f3151, %f3154, %f3535;
	// end inline asm
	// begin inline asm
	fma.rn.f32 %f3551, %f3152, %f3153, %f3547;
	// end inline asm
	// begin inline asm
	fma.rn.f32 %f3555, %f3151, %f3153, %f3543;
	// end inline asm
	// begin inline asm
	fma.rn.f32 %f3559, %f4168, %f3154, %f3555;
	// end inline asm
	// begin inline asm
	fma.rn.f32 %f3563, %f3151, %f3154, %f3551;
	// end inline asm
	// begin inline asm
	fma.rn.f32 %f3567, %f3152, %f3153, %f3563;
	// end inline asm
	// begin inline asm
	fma.rn.f32 %f3571, %f3151, %f3153, %f3559;
	// end inline asm
	// begin inline asm
	fma.rn.f32 %f3575, %f4168, %f3154, %f3571;
	// end inline asm
	// begin inline asm
	fma.rn.f32 %f3579, %f3151, %f3154, %f3567;
	// end inline asm
	// begin inline asm
	fma.rn.f32 %f3583, %f3152, %f3153, %f3579;
	// end inline asm
	// begin inline asm
	fma.rn.f32 %f3587, %f3151, %f3153, %f3575;
	// end inline asm
	// begin inline asm
	fma.rn.f32 %f3591, %f4168, %f3154, %f3587;
	// end inline asm
	// begin inline asm
	fma.rn.f32 %f3595, %f3151, %f3154, %f3583;
	// end inline asm
	// begin inline asm
	fma.rn.f32 %f3599, %f3152, %f3153, %f3595;
	// end inline asm
	// begin inline asm
	fma.rn.f32 %f3603, %f3151, %f3153, %f3591;
	// end inline asm
	// begin inline asm
	fma.rn.f32 %f3607, %f4168, %f3154, %f3603;
	// end inline asm
	// begin inline asm
	fma.rn.f32 %f3611, %f3151, %f3154, %f3599;
	// end inline asm
	// begin inline asm
	fma.rn.f32 %f3615, %f3152, %f3153, %f3611;
	// end inline asm
	// begin inline asm
	fma.rn.f32 %f3619, %f3151, %f3153, %f3607;
	// end inline asm
	// begin inline asm
	fma.rn.f32 %f3623, %f4168, %f3154, %f3619;
	// end inline asm
	// begin inline asm
	fma.rn.f32 %f3627, %f3151, %f3154, %f3615;
	// end inline asm
	// begin inline asm
	fma.rn.f32 %f3631, %f3152, %f3153, %f3627;
	// end inline asm
	// begin inline asm
	fma.rn.f32 %f3635, %f3151, %f3153, %f3623;
	// end inline asm
	// begin inline asm
	fma.rn.f32 %f3639, %f4168, %f3154, %f3635;
	// end inline asm
	// begin inline asm
	fma.rn.f32 %f3643, %f3151, %f3154, %f3631;
	// end inline asm
	// begin inline asm
	fma.rn.f32 %f3647, %f3152, %f3153, %f3643;
	// end inline asm
	// begin inline asm
	fma.rn.f32 %f3651, %f3151, %f3153, %f3639;
	// end inline asm
	// begin inline asm
	fma.rn.f32 %f3655, %f4168, %f3154, %f3651;
	// end inline asm
	// begin inline asm
	fma.rn.f32 %f3659, %f3151, %f3154, %f3647;
	// end inline asm
	// begin inline asm
	fma.rn.f32 %f3663, %f3152, %f3153, %f3659;
	// end inline asm
	// begin inline asm
	fma.rn.f32 %f3667, %f3151, %f3153, %f3655;
	// end inline asm
	// begin inline asm
	fma.rn.f32 %f3671, %f4168, %f3154, %f3667;
	// end inline asm
	// begin inline asm
	fma.rn.f32 %f3675, %f3151, %f3154, %f3663;
	// end inline asm
	// begin inline asm
	fma.rn.f32 %f3679, %f3152, %f3153, %f3675;
	// end inline asm
	// begin inline asm
	fma.rn.f32 %f3683, %f3151, %f3153, %f3671;
	// end inline asm
	// begin inline asm
	fma.rn.f32 %f3687, %f4168, %f3154, %f3683;
	// end inline asm
	// begin inline asm
	fma.rn.f32 %f3691, %f3151, %f3154, %f3679;
	// end inline asm
	// begin inline asm
	fma.rn.f32 %f3695, %f3152, %f3153, %f3691;
	// end inline asm
	// begin inline asm
	fma.rn.f32 %f3699, %f3151, %f3153, %f3687;
	// end inline asm
	// begin inline asm
	fma.rn.f32 %f3703, %f4168, %f3154, %f3699;
	// end inline asm
	// begin inline asm
	fma.rn.f32 %f3707, %f3151, %f3154, %f3695;
	// end inline asm
	// begin inline asm
	fma.rn.f32 %f3711, %f3152, %f3153, %f3707;
	// end inline asm
	// begin inline asm
	fma.rn.f32 %f3715, %f3151, %f3153, %f3703;
	// end inline asm
	// begin inline asm
	fma.rn.f32 %f3719, %f4168, %f3154, %f3715;
	// end inline asm
	// begin inline asm
	fma.rn.f32 %f3723, %f3151, %f3154, %f3711;
	// end inline asm
	// begin inline asm
	fma.rn.f32 %f3727, %f3152, %f3153, %f3723;
	// end inline asm
	// begin inline asm
	fma.rn.f32 %f3731, %f3151, %f3153, %f3719;
	// end inline asm
	// begin inline asm
	fma.rn.f32 %f3735, %f4168, %f3154, %f3731;
	// end inline asm
	// begin inline asm
	fma.rn.f32 %f3739, %f3151, %f3154, %f3727;
	// end inline asm
	// begin inline asm
	fma.rn.f32 %f3743, %f3152, %f3153, %f3739;
	// end inline asm
	// begin inline asm
	fma.rn.f32 %f3747, %f3151, %f3153, %f3735;
	// end inline asm
	// begin inline asm
	fma.rn.f32 %f3751, %f4168, %f3154, %f3747;
	// end inline asm
	// begin inline asm
	fma.rn.f32 %f3755, %f3151, %f3154, %f3743;
	// end inline asm
	// begin inline asm
	fma.rn.f32 %f3759, %f3152, %f3153, %f3755;
	// end inline asm
	// begin inline asm
	fma.rn.f32 %f3763, %f3151, %f3153, %f3751;
	// end inline asm
	// begin inline asm
	fma.rn.f32 %f3767, %f4168, %f3154, %f3763;
	// end inline asm
	// begin inline asm
	fma.rn.f32 %f3771, %f3151, %f3154, %f3759;
	// end inline asm
	// begin inline asm
	fma.rn.f32 %f3775, %f3152, %f3153, %f3771;
	// end inline asm
	// begin inline asm
	fma.rn.f32 %f3779, %f3151, %f3153, %f3767;
	// end inline asm
	// begin inline asm
	fma.rn.f32 %f3783, %f4168, %f3154, %f3779;
	// end inline asm
	// begin inline asm
	fma.rn.f32 %f3787, %f3151, %f3154, %f3775;
	// end inline asm
	// begin inline asm
	fma.rn.f32 %f3791, %f3152, %f3153, %f3787;
	// end inline asm
	// begin inline asm
	fma.rn.f32 %f3795, %f3151, %f3153, %f3783;
	// end inline asm
	// begin inline asm
	fma.rn.f32 %f3799, %f4168, %f3154, %f3795;
	// end inline asm
	// begin inline asm
	fma.rn.f32 %f3803, %f3151, %f3154, %f3791;
	// end inline asm
	// begin inline asm
	fma.rn.f32 %f3807, %f3152, %f3153, %f3803;
	// end inline asm
	// begin inline asm
	fma.rn.f32 %f3811, %f3151, %f3153, %f3799;
	// end inline asm
	// begin inline asm
	fma.rn.f32 %f3815, %f4168, %f3154, %f3811;
	// end inline asm
	// begin inline asm
	fma.rn.f32 %f3819, %f3151, %f3154, %f3807;
	// end inline asm
	// begin inline asm
	fma.rn.f32 %f3823, %f3152, %f3153, %f3819;
	// end inline asm
	// begin inline asm
	fma.rn.f32 %f3827, %f3151, %f3153, %f3815;
	// end inline asm
	// begin inline asm
	fma.rn.f32 %f3831, %f4168, %f3154, %f3827;
	// end inline asm
	// begin inline asm
	fma.rn.f32 %f3835, %f3151, %f3154, %f3823;
	// end inline asm
	// begin inline asm
	fma.rn.f32 %f3839, %f3152, %f3153, %f3835;
	// end inline asm
	// begin inline asm
	fma.rn.f32 %f3843, %f3151, %f3153, %f3831;
	// end inline asm
	// begin inline asm
	fma.rn.f32 %f3847, %f4168, %f3154, %f3843;
	// end inline asm
	// begin inline asm
	fma.rn.f32 %f3851, %f3151, %f3154, %f3839;
	// end inline asm
	// begin inline asm
	fma.rn.f32 %f3855, %f3152, %f3153, %f3851;
	// end inline asm
	// begin inline asm
	fma.rn.f32 %f3859, %f3151, %f3153, %f3847;
	// end inline asm
	// begin inline asm
	fma.rn.f32 %f3863, %f4168, %f3154, %f3859;
	// end inline asm
	// begin inline asm
	fma.rn.f32 %f3867, %f3151, %f3154, %f3855;
	// end inline asm
	// begin inline asm
	fma.rn.f32 %f3871, %f3152, %f3153, %f3867;
	// end inline asm
	// begin inline asm
	fma.rn.f32 %f3875, %f3151, %f3153, %f3863;
	// end inline asm
	// begin inline asm
	fma.rn.f32 %f3879, %f4168, %f3154, %f3875;
	// end inline asm
	// begin inline asm
	fma.rn.f32 %f3883, %f3151, %f3154, %f3871;
	// end inline asm
	// begin inline asm
	fma.rn.f32 %f3887, %f3152, %f3153, %f3883;
	// end inline asm
	// begin inline asm
	fma.rn.f32 %f3891, %f3151, %f3153, %f3879;
	// end inline asm
	// begin inline asm
	fma.rn.f32 %f3895, %f4168, %f3154, %f3891;
	// end inline asm
	// begin inline asm
	fma.rn.f32 %f3899, %f3151, %f3154, %f3887;
	// end inline asm
	// begin inline asm
	fma.rn.f32 %f3903, %f3152, %f3153, %f3899;
	// end inline asm
	// begin inline asm
	fma.rn.f32 %f3907, %f3151, %f3153, %f3895;
	// end inline asm
	// begin inline asm
	fma.rn.f32 %f3911, %f4168, %f3154, %f3907;
	// end inline asm
	// begin inline asm
	fma.rn.f32 %f3915, %f3151, %f3154, %f3903;
	// end inline asm
	// begin inline asm
	fma.rn.f32 %f3919, %f3152, %f3153, %f3915;
	// end inline asm
	// begin inline asm
	fma.rn.f32 %f3923, %f3151, %f3153, %f3911;
	// end inline asm
	// begin inline asm
	fma.rn.f32 %f3927, %f4168, %f3154, %f3923;
	// end inline asm
	// begin inline asm
	fma.rn.f32 %f3931, %f3151, %f3154, %f3919;
	// end inline asm
	// begin inline asm
	fma.rn.f32 %f3935, %f3152, %f3153, %f3931;
	// end inline asm
	// begin inline asm
	fma.rn.f32 %f3939, %f3151, %f3153, %f3927;
	// end inline asm
	// begin inline asm
	fma.rn.f32 %f3943, %f4168, %f3154, %f3939;
	// end inline asm
	// begin inline asm
	fma.rn.f32 %f3947, %f3151, %f3154, %f3935;
	// end inline asm
	// begin inline asm
	fma.rn.f32 %f3951, %f3152, %f3153, %f3947;
	// end inline asm
	// begin inline asm
	fma.rn.f32 %f3955, %f3151, %f3153, %f3943;
	// end inline asm
	// begin inline asm
	fma.rn.f32 %f3959, %f4168, %f3154, %f3955;
	// end inline asm
	// begin inline asm
	fma.rn.f32 %f3963, %f3151, %f3154, %f3951;
	// end inline asm
	// begin inline asm
	fma.rn.f32 %f3967, %f3152, %f3153, %f3963;
	// end inline asm
	// begin inline asm
	fma.rn.f32 %f3971, %f3151, %f3153, %f3959;
	// end inline asm
	// begin inline asm
	fma.rn.f32 %f3975, %f4168, %f3154, %f3971;
	// end inline asm
	// begin inline asm
	fma.rn.f32 %f3979, %f3151, %f3154, %f3967;
	// end inline asm
	// begin inline asm
	fma.rn.f32 %f3983, %f3152, %f3153, %f3979;
	// end inline asm
	// begin inline asm
	fma.rn.f32 %f3987, %f3151, %f3153, %f3975;
	// end inline asm
	// begin inline asm
	fma.rn.f32 %f3991, %f4168, %f3154, %f3987;
	// end inline asm
	// begin inline asm
	fma.rn.f32 %f3995, %f3151, %f3154, %f3983;
	// end inline asm
	// begin inline asm
	fma.rn.f32 %f3999, %f3152, %f3153, %f3995;
	// end inline asm
	// begin inline asm
	fma.rn.f32 %f4003, %f3151, %f3153, %f3991;
	// end inline asm
	// begin inline asm
	fma.rn.f32 %f4007, %f4168, %f3154, %f4003;
	// end inline asm
	// begin inline asm
	fma.rn.f32 %f4011, %f3151, %f3154, %f3999;
	// end inline asm
	// begin inline asm
	fma.rn.f32 %f4015, %f3152, %f3153, %f4011;
	// end inline asm
	// begin inline asm
	fma.rn.f32 %f4019, %f3151, %f3153, %f4007;
	// end inline asm
	// begin inline asm
	fma.rn.f32 %f4023, %f4168, %f3154, %f4019;
	// end inline asm
	// begin inline asm
	fma.rn.f32 %f4027, %f3151, %f3154, %f4015;
	// end inline asm
	// begin inline asm
	fma.rn.f32 %f4031, %f3152, %f3153, %f4027;
	// end inline asm
	// begin inline asm
	fma.rn.f32 %f4035, %f3151, %f3153, %f4023;
	// end inline asm
	// begin inline asm
	fma.rn.f32 %f4039, %f4168, %f3154, %f4035;
	// end inline asm
	// begin inline asm
	fma.rn.f32 %f4043, %f3151, %f3154, %f4031;
	// end inline asm
	// begin inline asm
	fma.rn.f32 %f4047, %f3152, %f3153, %f4043;
	// end inline asm
	// begin inline asm
	fma.rn.f32 %f4051, %f3151, %f3153, %f4039;
	// end inline asm
	// begin inline asm
	fma.rn.f32 %f4055, %f4168, %f3154, %f4051;
	// end inline asm
	// begin inline asm
	fma.rn.f32 %f4059, %f3151, %f3154, %f4047;
	// end inline asm
	// begin inline asm
	fma.rn.f32 %f4063, %f3152, %f3153, %f4059;
	// end inline asm
	// begin inline asm
	fma.rn.f32 %f4067, %f3151, %f3153, %f4055;
	// end inline asm
	// begin inline asm
	fma.rn.f32 %f4071, %f4168, %f3154, %f4067;
	// end inline asm
	// begin inline asm
	fma.rn.f32 %f4075, %f3151, %f3154, %f4063;
	// end inline asm
	// begin inline asm
	fma.rn.f32 %f4079, %f3152, %f3153, %f4075;
	// end inline asm
	// begin inline asm
	fma.rn.f32 %f4083, %f3151, %f3153, %f4071;
	// end inline asm
	// begin inline asm
	fma.rn.f32 %f4087, %f4168, %f3154, %f4083;
	// end inline asm
	// begin inline asm
	fma.rn.f32 %f4091, %f3151, %f3154, %f4079;
	// end inline asm
	// begin inline asm
	fma.rn.f32 %f4095, %f3152, %f3153, %f4091;
	// end inline asm
	// begin inline asm
	fma.rn.f32 %f4099, %f3151, %f3153, %f4087;
	// end inline asm
	// begin inline asm
	fma.rn.f32 %f4103, %f4168, %f3154, %f4099;
	// end inline asm
	// begin inline asm
	fma.rn.f32 %f4107, %f3151, %f3154, %f4095;
	// end inline asm
	// begin inline asm
	fma.rn.f32 %f4111, %f3152, %f3153, %f4107;
	// end inline asm
	// begin inline asm
	fma.rn.f32 %f4115, %f3151, %f3153, %f4103;
	// end inline asm
	// begin inline asm
	fma.rn.f32 %f4119, %f4168, %f3154, %f4115;
	// end inline asm
	// begin inline asm
	fma.rn.f32 %f4123, %f3151, %f3154, %f4111;
	// end inline asm
	// begin inline asm
	fma.rn.f32 %f4127, %f3152, %f3153, %f4123;
	// end inline asm
	// begin inline asm
	fma.rn.f32 %f4131, %f3151, %f3153, %f4119;
	// end inline asm
	// begin inline asm
	fma.rn.f32 %f4135, %f4168, %f3154, %f4131;
	// end inline asm
	// begin inline asm
	fma.rn.f32 %f4139, %f3151, %f3154, %f4127;
	// end inline asm
	// begin inline asm
	fma.rn.f32 %f4143, %f3152, %f3153, %f4139;
	// end inline asm
	// begin inline asm
	fma.rn.f32 %f4147, %f3151, %f3153, %f4135;
	// end inline asm
	// begin inline asm
	fma.rn.f32 %f4151, %f4168, %f3154, %f4147;
	// end inline asm
	// begin inline asm
	fma.rn.f32 %f4155, %f3151, %f3154, %f4143;
	// end inline asm
	// begin inline asm
	fma.rn.f32 %f4159, %f3152, %f3153, %f4155;
	// end inline asm
	// begin inline asm
	fma.rn.f32 %f4163, %f3151, %f3153, %f4151;
	// end inline asm
	// begin inline asm
	fma.rn.f32 %f16518, %f4168, %f3154, %f4163;
	// end inline asm
	// begin inline asm
	fma.rn.f32 %f4171, %f3151, %f3154, %f4159;
	// end inline asm
	// begin inline asm
	fma.rn.f32 %f16519, %f3152, %f3153, %f4171;
	// end inline asm
	add.s32 	%r60, %r60, 1;
	add.s64 	%rd61, %rd61, 16;
	setp.ne.s32 	%p4, %r60, 512;
	@%p4 bra 	$L__BB6_7;
	mov.b32 	%r61, 0;
	mov.u64 	%rd62, %rd73;
$L__BB6_9:
	// begin inline asm
	ld.global.v4.f32 {%f4179, %f4180, %f4181, %f4182}, [%rd62];
	// end inline asm
	neg.f32 	%f5196, %f4180;
	// begin inline asm
	fma.rn.f32 %f4183, %f4179, %f4181, %f16518;
	// end inline asm
	// begin inline asm
	fma.rn.f32 %f4187, %f5196, %f4182, %f4183;
	// end inline asm
	// begin inline asm
	fma.rn.f32 %f4191, %f4179, %f4182, %f16519;
	// end inline asm
	// begin inline asm
	fma.rn.f32 %f4195, %f4180, %f4181, %f4191;
	// end inline asm
	// begin inline asm
	fma.rn.f32 %f4199, %f4179, %f4181, %f4187;
	// end inline asm
	// begin inline asm
	fma.rn.f32 %f4203, %f5196, %f4182, %f4199;
	// end inline asm
	// begin inline asm
	fma.rn.f32 %f4207, %f4179, %f4182, %f4195;
	// end inline asm
	// begin inline asm
	fma.rn.f32 %f4211, %f4180, %f4181, %f4207;
	// end inline asm
	// begin inline asm
	fma.rn.f32 %f4215, %f4179, %f4181, %f4203;
	// end inline asm
	// begin inline asm
	fma.rn.f32 %f4219, %f5196, %f4182, %f4215;
	// end inline asm
	// begin inline asm
	fma.rn.f32 %f4223, %f4179, %f4182, %f4211;
	// end inline asm
	// begin inline asm
	fma.rn.f32 %f4227, %f4180, %f4181, %f4223;
	// end inline asm
	// begin inline asm
	fma.rn.f32 %f4231, %f4179, %f4181, %f4219;
	// end inline asm
	// begin inline asm
	fma.rn.f32 %f4235, %f5196, %f4182, %f4231;
	// end inline asm
	// begin inline asm
	fma.rn.f32 %f4239, %f4179, %f4182, %f4227;
	// end inline asm
	// begin inline asm
	fma.rn.f32 %f4243, %f4180, %f4181, %f4239;
	// end inline asm
	// begin inline asm
	fma.rn.f32 %f4247, %f4179, %f4181, %f4235;
	// end inline asm
	// begin inline asm
	fma.rn.f32 %f4251, %f5196, %f4182, %f4247;
	// end inline asm
	// begin inline asm
	fma.rn.f32 %f4255, %f4179, %f4182, %f4243;
	// end inline asm
	// begin inline asm
	fma.rn.f32 %f4259, %f4180, %f4181, %f4255;
	// end inline asm
	// begin inline asm
	fma.rn.f32 %f4263, %f4179, %f4181, %f4251;
	// end inline asm
	// begin inline asm
	fma.rn.f32 %f4267, %f5196, %f4182, %f4263;
	// end inline asm
	// begin inline asm
	fma.rn.f32 %f4271, %f4179, %f4182, %f4259;
	// end inline asm
	// begin inline asm
	fma.rn.f32 %f4275, %f4180, %f4181, %f4271;
	// end inline asm
	// begin inline asm
	fma.rn.f32 %f4279, %f4179, %f4181, %f4267;
	// end inline asm
	// begin inline asm
	fma.rn.f32 %f4283, %f5196, %f4182, %f4279;
	// end inline asm
	// begin inline asm
	fma.rn.f32 %f4287, %f4179, %f4182, %f4275;
	// end inline asm
	// begin inline asm
	fma.rn.f32 %f4291, %f4180, %f4181, %f4287;
	// end inline asm
	// begin inline asm
	fma.rn.f32 %f4295, %f4179, %f4181, %f4283;
	// end inline asm
	// begin inline asm
	fma.rn.f32 %f4299, %f5196, %f4182, %f4295;
	// end inline asm
	// begin inline asm
	fma.rn.f32 %f4303, %f4179, %f4182, %f4291;
	// end inline asm
	// begin inline asm
	fma.rn.f32 %f4307, %f4180, %f4181, %f4303;
	// end inline asm
	// begin inline asm
	fma.rn.f32 %f4311, %f4179, %f4181, %f4299;
	// end inline asm
	// begin inline asm
	fma.rn.f32 %f4315, %f5196, %f4182, %f4311;
	// end inline asm
	// begin inline asm
	fma.rn.f32 %f4319, %f4179, %f4182, %f4307;
	// end inline asm
	// begin inline asm
	fma.rn.f32 %f4323, %f4180, %f4181, %f4319;
	// end inline asm
	// begin inline asm
	fma.rn.f32 %f4327, %f4179, %f4181, %f4315;
	// end inline asm
	// begin inline asm
	fma.rn.f32 %f4331, %f5196, %f4182, %f4327;
	// end inline asm
	// begin inline asm
	fma.rn.f32 %f4335, %f4179, %f4182, %f4323;
	// end inline asm
	// begin inline asm
	fma.rn.f32 %f4339, %f4180, %f4181, %f4335;
	// end inline asm
	// begin inline asm
	fma.rn.f32 %f4343, %f4179, %f4181, %f4331;
	// end inline asm
	// begin inline asm
	fma.rn.f32 %f4347, %f5196, %f4182, %f4343;
	// end inline asm
	// begin inline asm
	fma.rn.f32 %f4351, %f4179, %f4182, %f4339;
	// end inline asm
	// begin inline asm
	fma.rn.f32 %f4355, %f4180, %f4181, %f4351;
	// end inline asm
	// begin inline asm
	fma.rn.f32 %f4359, %f4179, %f4181, %f4347;
	// end inline asm
	// begin inline asm
	fma.rn.f32 %f4363, %f5196, %f4182, %f4359;
	// end inline asm
	// begin inline asm
	fma.rn.f32 %f4367, %f4179, %f4182, %f4355;
	// end inline asm
	// begin inline asm
	fma.rn.f32 %f4371, %f4180, %f4181, %f4367;
	// end inline asm
	// begin inline asm
	fma.rn.f32 %f4375, %f4179, %f4181, %f4363;
	// end inline asm
	// begin inline asm
	fma.rn.f32 %f4379, %f5196, %f4182, %f4375;
	// end inline asm
	// begin inline asm
	fma.rn.f32 %f4383, %f4179, %f4182, %f4371;
	// end inline asm
	// begin inline asm
	fma.rn.f32 %f4387, %f4180, %f4181, %f4383;
	// end inline asm
	// begin inline asm
	fma.rn.f32 %f4391, %f4179, %f4181, %f4379;
	// end inline asm
	// begin inline asm
	fma.rn.f32 %f4395, %f5196, %f4182, %f4391;
	// end inline asm
	// begin inline asm
	fma.rn.f32 %f4399, %f4179, %f4182, %f4387;
	// end inline asm
	// begin inline asm
	fma.rn.f32 %f4403, %f4180, %f4181, %f4399;
	// end inline asm
	// begin inline asm
	fma.rn.f32 %f4407, %f4179, %f4181, %f4395;
	// end inline asm
	// begin inline asm
	fma.rn.f32 %f4411, %f5196, %f4182, %f4407;
	// end inline asm
	// begin inline asm
	fma.rn.f32 %f4415, %f4179, %f4182, %f4403;
	// end inline asm
	// begin inline asm
	fma.rn.f32 %f4419, %f4180, %f4181, %f4415;
	// end inline asm
	// begin inline asm
	fma.rn.f32 %f4423, %f4179, %f4181, %f4411;
	// end inline asm
	// begin inline asm
	fma.rn.f32 %f4427, %f5196, %f4182, %f4423;
	// end inline asm
	// begin inline asm
	fma.rn.f32 %f4431, %f4179, %f4182, %f4419;
	// end inline asm
	// begin inline asm
	fma.rn.f32 %f4435, %f4180, %f4181, %f4431;
	// end inline asm
	// begin inline asm
	fma.rn.f32 %f4439, %f4179, %f4181, %f4427;
	// end inline asm
	// begin inline asm
	fma.rn.f32 %f4443, %f5196, %f4182, %f4439;
	// end inline asm
	// begin inline asm
	fma.rn.f32 %f4447, %f4179, %f4182, %f4435;
	// end inline asm
	// begin inline asm
	fma.rn.f32 %f4451, %f4180, %f4181, %f4447;
	// end inline asm
	// begin inline asm
	fma.rn.f32 %f4455, %f4179, %f4181, %f4443;
	// end inline asm
	// begin inline asm
	fma.rn.f32 %f4459, %f5196, %f4182, %f4455;
	// end inline asm
	// begin inline asm
	fma.rn.f32 %f4463, %f4179, %f4182, %f4451;
	// end inline asm
	// begin inline asm
	fma.rn.f32 %f4467, %f4180, %f4181, %f4463;
	// end inline asm
	// begin inline asm
	fma.rn.f32 %f4471, %f4179, %f4181, %f4459;
	// end inline asm
	// begin inline asm
	fma.rn.f32 %f4475, %f5196, %f4182, %f4471;
	// end inline asm
	// begin inline asm
	fma.rn.f32 %f4479, %f4179, %f4182, %f4467;
	// end inline asm
	// begin inline asm
	fma.rn.f32 %f4483, %f4180, %f4181, %f4479;
	// end inline asm
	// begin inline asm
	fma.rn.f32 %f4487, %f4179, %f4181, %f4475;
	// end inline asm
	// begin inline asm
	fma.rn.f32 %f4491, %f5196, %f4182, %f4487;
	// end inline asm
	// begin inline asm
	fma.rn.f32 %f4495, %f4179, %f4182, %f4483;
	// end inline asm
	// begin inline asm
	fma.rn.f32 %f4499, %f4180, %f4181, %f4495;
	// end inline asm
	// begin inline asm
	fma.rn.f32 %f4503, %f4179, %f4181, %f4491;
	// end inline asm
	// begin inline asm
	fma.rn.f32 %f4507, %f5196, %f4182, %f4503;
	// end inline asm
	// begin inline asm
	fma.rn.f32 %f4511, %f4179, %f4182, %f4499;
	// end inline asm
	// begin inline asm
	fma.rn.f32 %f4515, %f4180, %f4181, %f4511;
	// end inline asm
	// begin inline asm
	fma.rn.f32 %f4519, %f4179, %f4181, %f4507;
	// end inline asm
	// begin inline asm
	fma.rn.f32 %f4523, %f5196, %f4182, %f4519;
	// end inline asm
	// begin inline asm
	fma.rn.f32 %f4527, %f4179, %f4182, %f4515;
	// end inline asm
	// begin inline asm
	fma.rn.f32 %f4531, %f4180, %f4181, %f4527;
	// end inline asm
	// begin inline asm
	fma.rn.f32 %f4535, %f4179, %f4181, %f4523;
	// end inline asm
	// begin inline asm
	fma.rn.f32 %f4539, %f5196, %f4182, %f4535;
	// end inline asm
	// begin inline asm
	fma.rn.f32 %f4543, %f4179, %f4182, %f4531;
	// end inline asm
	// begin inline asm
	fma.rn.f32 %f4547, %f4180, %f4181, %f4543;
	// end inline asm
	// begin inline asm
	fma.rn.f32 %f4551, %f4179, %f4181, %f4539;
	// end inline asm
	// begin inline asm
	fma.rn.f32 %f4555, %f5196, %f4182, %f4551;
	// end inline asm
	// begin inline asm
	fma.rn.f32 %f4559, %f4179, %f4182, %f4547;
	// end inline asm
	// begin inline asm
	fma.rn.f32 %f4563, %f4180, %f4181, %f4559;
	// end inline asm
	// begin inline asm
	fma.rn.f32 %f4567, %f4179, %f4181, %f4555;
	// end inline asm
	// begin inline asm
	fma.rn.f32 %f4571, %f5196, %f4182, %f4567;
	// end inline asm
	// begin inline asm
	fma.rn.f32 %f4575, %f4179, %f4182, %f4563;
	// end inline asm
	// begin inline asm
	fma.rn.f32 %f4579, %f4180, %f4181, %f4575;
	// end inline asm
	// begin inline asm
	fma.rn.f32 %f4583, %f4179, %f4181, %f4571;
	// end inline asm
	// begin inline asm
	fma.rn.f32 %f4587, %f5196, %f4182, %f4583;
	// end inline asm
	// begin inline asm
	fma.rn.f32 %f4591, %f4179, %f4182, %f4579;
	// end inline asm
	// begin inline asm
	fma.rn.f32 %f4595, %f4180, %f4181, %f4591;
	// end inline asm
	// begin inline asm
	fma.rn.f32 %f4599, %f4179, %f4181, %f4587;
	// end inline asm
	// begin inline asm
	fma.rn.f32 %f4603, %f5196, %f4182, %f4599;
	// end inline asm
	// begin inline asm
	fma.rn.f32 %f4607, %f4179, %f4182, %f4595;
	// end inline asm
	// begin inline asm
	fma.rn.f32 %f4611, %f4180, %f4181, %f4607;
	// end inline asm
	// begin inline asm
	fma.rn.f32 %f4615, %f4179, %f4181, %f4603;
	// end inline asm
	// begin inline asm
	fma.rn.f32 %f4619, %f5196, %f4182, %f4615;
	// end inline asm
	// begin inline asm
	fma.rn.f32 %f4623, %f4179, %f4182, %f4611;
	// end inline asm
	// begin inline asm
	fma.rn.f32 %f4627, %f4180, %f4181, %f4623;
	// end inline asm
	// begin inline asm
	fma.rn.f32 %f4631, %f4179, %f4181, %f4619;
	// end inline asm
	// begin inline asm
	fma.rn.f32 %f4635, %f5196, %f4182, %f4631;
	// end inline asm
	// begin inline asm
	fma.rn.f32 %f4639, %f4179, %f4182, %f4627;
	// end inline asm
	// begin inline asm
	fma.rn.f32 %f4643, %f4180, %f4181, %f4639;
	// end inline asm
	// begin inline asm
	fma.rn.f32 %f4647, %f4179, %f4181, %f4635;
	// end inline asm
	// begin inline asm
	fma.rn.f32 %f4651, %f5196, %f4182, %f4647;
	// end inline asm
	// begin inline asm
	fma.rn.f32 %f4655, %f4179, %f4182, %f4643;
	// end inline asm
	// begin inline asm
	fma.rn.f32 %f4659, %f4180, %f4181, %f4655;
	// end inline asm
	// begin inline asm
	fma.rn.f32 %f4663, %f4179, %f4181, %f4651;
	// end inline asm
	// begin inline asm
	fma.rn.f32 %f4667, %f5196, %f4182, %f4663;
	// end inline asm
	// begin inline asm
	fma.rn.f32 %f4671, %f4179, %f4182, %f4659;
	// end inline asm
	// begin inline asm
	fma.rn.f32 %f4675, %f4180, %f4181, %f4671;
	// end inline asm
	// begin inline asm
	fma.rn.f32 %f4679, %f4179, %f4181, %f4667;
	// end inline asm
	// begin inline asm
	fma.rn.f32 %f4683, %f5196, %f4182, %f4679;
	// end inline asm
	// begin inline asm
	fma.rn.f32 %f4687, %f4179, %f4182, %f4675;
	// end inline asm
	// begin inline asm
	fma.rn.f32 %f4691, %f4180, %f4181, %f4687;
	// end inline asm
	// begin inline asm
	fma.rn.f32 %f4695, %f4179, %f4181, %f4683;
	// end inline asm
	// begin inline asm
	fma.rn.f32 %f4699, %f5196, %f4182, %f4695;
	// end inline asm
	// begin inline asm
	fma.rn.f32 %f4703, %f4179, %f4182, %f4691;
	// end inline asm
	// begin inline asm
	fma.rn.f32 %f4707, %f4180, %f4181, %f4703;
	// end inline asm
	// begin inline asm
	fma.rn.f32 %f4711, %f4179, %f4181, %f4699;
	// end inline asm
	// begin inline asm
	fma.rn.f32 %f4715, %f5196, %f4182, %f4711;
	// end inline asm
	// begin inline asm
	fma.rn.f32 %f4719, %f4179, %f4182, %f4707;
	// end inline asm
	// begin inline asm
	fma.rn.f32 %f4723, %f4180, %f4181, %f4719;
	// end inline asm
	// begin inline asm
	fma.rn.f32 %f4727, %f4179, %f4181, %f4715;
	// end inline asm
	// begin inline asm
	fma.rn.f32 %f4731, %f5196, %f4182, %f4727;
	// end inline asm
	// begin inline asm
	fma.rn.f32 %f4735, %f4179, %f4182, %f4723;
	// end inline asm
	// begin inline asm
	fma.rn.f32 %f4739, %f4180, %f4181, %f4735;
	// end inline asm
	// begin inline asm
	fma.rn.f32 %f4743, %f4179, %f4181, %f4731;
	// end inline asm
	// begin inline asm
	fma.rn.f32 %f4747, %f5196, %f4182, %f4743;
	// end inline asm
	// begin inline asm
	fma.rn.f32 %f4751, %f4179, %f4182, %f4739;
	// end inline asm
	// begin inline asm
	fma.rn.f32 %f4755, %f4180, %f4181, %f4751;
	// end inline asm
	// begin inline asm
	fma.rn.f32 %f4759, %f4179, %f4181, %f4747;
	// end inline asm
	// begin inline asm
	fma.rn.f32 %f4763, %f5196, %f4182, %f4759;
	// end inline asm
	// begin inline asm
	fma.rn.f32 %f4767, %f4179, %f4182, %f4755;
	// end inline asm
	// begin inline asm
	fma.rn.f32 %f4771, %f4180, %f4181, %f4767;
	// end inline asm
	// begin inline asm
	fma.rn.f32 %f4775, %f4179, %f4181, %f4763;
	// end inline asm
	// begin inline asm
	fma.rn.f32 %f4779, %f5196, %f4182, %f4775;
	// end inline asm
	// begin inline asm
	fma.rn.f32 %f4783, %f4179, %f4182, %f4771;
	// end inline asm
	// begin inline asm
	fma.rn.f32 %f4787, %f4180, %f4181, %f4783;
	// end inline asm
	// begin inline asm
	fma.rn.f32 %f4791, %f4179, %f4181, %f4779;
	// end inline asm
	// begin inline asm
	fma.rn.f32 %f4795, %f5196, %f4182, %f4791;
	// end inline asm
	// begin inline asm
	fma.rn.f32 %f4799, %f4179, %f4182, %f4787;
	// end inline asm
	// begin inline asm
	fma.rn.f32 %f4803, %f4180, %f4181, %f4799;
	// end inline asm
	// begin inline asm
	fma.rn.f32 %f4807, %f4179, %f4181, %f4795;
	// end inline asm
	// begin inline asm
	fma.rn.f32 %f4811, %f5196, %f4182, %f4807;
	// end inline asm
	// begin inline asm
	fma.rn.f32 %f4815, %f4179, %f4182, %f4803;
	// end inline asm
	// begin inline asm
	fma.rn.f32 %f4819, %f4180, %f4181, %f4815;
	// end inline asm
	// begin inline asm
	fma.rn.f32 %f4823, %f4179, %f4181, %f4811;
	// end inline asm
	// begin inline asm
	fma.rn.f32 %f4827, %f5196, %f4182, %f4823;
	// end inline asm
	// begin inline asm
	fma.rn.f32 %f4831, %f4179, %f4182, %f4819;
	// end inline asm
	// begin inline asm
	fma.rn.f32 %f4835, %f4180, %f4181, %f4831;
	// end inline asm
	// begin inline asm
	fma.rn.f32 %f4839, %f4179, %f4181, %f4827;
	// end inline asm
	// begin inline asm
	fma.rn.f32 %f4843, %f5196, %f4182, %f4839;
	// end inline asm
	// begin inline asm
	fma.rn.f32 %f4847, %f4179, %f4182, %f4835;
	// end inline asm
	// begin inline asm
	fma.rn.f32 %f4851, %f4180, %f4181, %f4847;
	// end inline asm
	// begin inline asm
	fma.rn.f32 %f4855, %f4179, %f4181, %f4843;
	// end inline asm
	// begin inline asm
	fma.rn.f32 %f4859, %f5196, %f4182, %f4855;
	// end inline asm
	// begin inline asm
	fma.rn.f32 %f4863, %f4179, %f4182, %f4851;
	// end inline asm
	// begin inline asm
	fma.rn.f32 %f4867, %f4180, %f4181, %f4863;
	// end inline asm
	// begin inline asm
	fma.rn.f32 %f4871, %f4179, %f4181, %f4859;
	// end inline asm
	// begin inline asm
	fma.rn.f32 %f4875, %f5196, %f4182, %f4871;
	// end inline asm
	// begin inline asm
	fma.rn.f32 %f4879, %f4179, %f4182, %f4867;
	// end inline asm
	// begin inline asm
	fma.rn.f32 %f4883, %f4180, %f4181, %f4879;
	// end inline asm
	// begin inline asm
	fma.rn.f32 %f4887, %f4179, %f4181, %f4875;
	// end inline asm
	// begin inline asm
	fma.rn.f32 %f4891, %f5196, %f4182, %f4887;
	// end inline asm
	// begin inline asm
	fma.rn.f32 %f4895, %f4179, %f4182, %f4883;
	// end inline asm
	// begin inline asm
	fma.rn.f32 %f4899, %f4180, %f4181, %f4895;
	// end inline asm
	// begin inline asm
	fma.rn.f32 %f4903, %f4179, %f4181, %f4891;
	// end inline asm
	// begin inline asm
	fma.rn.f32 %f4907, %f5196, %f4182, %f4903;
	// end inline asm
	// begin inline asm
	fma.rn.f32 %f4911, %f4179, %f4182, %f4899;
	// end inline asm
	// begin inline asm
	fma.rn.f32 %f4915, %f4180, %f4181, %f4911;
	// end inline asm
	// begin inline asm
	fma.rn.f32 %f4919, %f4179, %f4181, %f4907;
	// end inline asm
	// begin inline asm
	fma.rn.f32 %f4923, %f5196, %f4182, %f4919;
	// end inline asm
	// begin inline asm
	fma.rn.f32 %f4927, %f4179, %f4182, %f4915;
	// end inline asm
	// begin inline asm
	fma.rn.f32 %f4931, %f4180, %f4181, %f4927;
	// end inline asm
	// begin inline asm
	fma.rn.f32 %f4935, %f4179, %f4181, %f4923;
	// end inline asm
	// begin inline asm
	fma.rn.f32 %f4939, %f5196, %f4182, %f4935;
	// end inline asm
	// begin inline asm
	fma.rn.f32 %f4943, %f4179, %f4182, %f4931;
	// end inline asm
	// begin inline asm
	fma.rn.f32 %f4947, %f4180, %f4181, %f4943;
	// end inline asm
	// begin inline asm
	fma.rn.f32 %f4951, %f4179, %f4181, %f4939;
	// end inline asm
	// begin inline asm
	fma.rn.f32 %f4955, %f5196, %f4182, %f4951;
	// end inline asm
	// begin inline asm
	fma.rn.f32 %f4959, %f4179, %f4182, %f4947;
	// end inline asm
	// begin inline asm
	fma.rn.f32 %f4963, %f4180, %f4181, %f4959;
	// end inline asm
	// begin inline asm
	fma.rn.f32 %f4967, %f4179, %f4181, %f4955;
	// end inline asm
	// begin inline asm
	fma.rn.f32 %f4971, %f5196, %f4182, %f4967;
	// end inline asm
	// begin inline asm
	fma.rn.f32 %f4975, %f4179, %f4182, %f4963;
	// end inline asm
	// begin inline asm
	fma.rn.f32 %f4979, %f4180, %f4181, %f4975;
	// end inline asm
	// begin inline asm
	fma.rn.f32 %f4983, %f4179, %f4181, %f4971;
	// end inline asm
	// begin inline asm
	fma.rn.f32 %f4987, %f5196, %f4182, %f4983;
	// end inline asm
	// begin inline asm
	fma.rn.f32 %f4991, %f4179, %f4182, %f4979;
	// end inline asm
	// begin inline asm
	fma.rn.f32 %f4995, %f4180, %f4181, %f4991;
	// end inline asm
	// begin inline asm
	fma.rn.f32 %f4999, %f4179, %f4181, %f4987;
	// end inline asm
	// begin inline asm
	fma.rn.f32 %f5003, %f5196, %f4182, %f4999;
	// end inline asm
	// begin inline asm
	fma.rn.f32 %f5007, %f4179, %f4182, %f4995;
	// end inline asm
	// begin inline asm
	fma.rn.f32 %f5011, %f4180, %f4181, %f5007;
	// end inline asm
	// begin inline asm
	fma.rn.f32 %f5015, %f4179, %f4181, %f5003;
	// end inline asm
	// begin inline asm
	fma.rn.f32 %f5019, %f5196, %f4182, %f5015;
	// end inline asm
	// begin inline asm
	fma.rn.f32 %f5023, %f4179, %f4182, %f5011;
	// end inline asm
	// begin inline asm
	fma.rn.f32 %f5027, %f4180, %f4181, %f5023;
	// end inline asm
	// begin inline asm
	fma.rn.f32 %f5031, %f4179, %f4181, %f5019;
	// end inline asm
	// begin inline asm
	fma.rn.f32 %f5035, %f5196, %f4182, %f5031;
	// end inline asm
	// begin inline asm
	fma.rn.f32 %f5039, %f4179, %f4182, %f5027;
	// end inline asm
	// begin inline asm
	fma.rn.f32 %f5043, %f4180, %f4181, %f5039;
	// end inline asm
	// begin inline asm
	fma.rn.f32 %f5047, %f4179, %f4181, %f5035;
	// end inline asm
	// begin inline asm
	fma.rn.f32 %f5051, %f5196, %f4182, %f5047;
	// end inline asm
	// begin inline asm
	fma.rn.f32 %f5055, %f4179, %f4182, %f5043;
	// end inline asm
	// begin inline asm
	fma.rn.f32 %f5059, %f4180, %f4181, %f5055;
	// end inline asm
	// begin inline asm
	fma.rn.f32 %f5063, %f4179, %f4181, %f5051;
	// end inline asm
	// begin inline asm
	fma.rn.f32 %f5067, %f5196, %f4182, %f5063;
	// end inline asm
	// begin inline asm
	fma.rn.f32 %f5071, %f4179, %f4182, %f5059;
	// end inline asm
	// begin inline asm
	fma.rn.f32 %f5075, %f4180, %f4181, %f5071;
	// end inline asm
	// begin inline asm
	fma.rn.f32 %f5079, %f4179, %f4181, %f5067;
	// end inline asm
	// begin inline asm
	fma.rn.f32 %f5083, %f5196, %f4182, %f5079;
	// end inline asm
	// begin inline asm
	fma.rn.f32 %f5087, %f4179, %f4182, %f5075;
	// end inline asm
	// begin inline asm
	fma.rn.f32 %f5091, %f4180, %f4181, %f5087;
	// end inline asm
	// begin inline asm
	fma.rn.f32 %f5095, %f4179, %f4181, %f5083;
	// end inline asm
	// begin inline asm
	fma.rn.f32 %f5099, %f5196, %f4182, %f5095;
	// end inline asm
	// begin inline asm
	fma.rn.f32 %f5103, %f4179, %f4182, %f5091;
	// end inline asm
	// begin inline asm
	fma.rn.f32 %f5107, %f4180, %f4181, %f5103;
	// end inline asm
	// begin inline asm
	fma.rn.f32 %f5111, %f4179, %f4181, %f5099;
	// end inline asm
	// begin inline asm
	fma.rn.f32 %f5115, %f5196, %f4182, %f5111;
	// end inline asm
	// begin inline asm
	fma.rn.f32 %f5119, %f4179, %f4182, %f5107;
	// end inline asm
	// begin inline asm
	fma.rn.f32 %f5123, %f4180, %f4181, %f5119;
	// end inline asm
	// begin inline asm
	fma.rn.f32 %f5127, %f4179, %f4181, %f5115;
	// end inline asm
	// begin inline asm
	fma.rn.f32 %f5131, %f5196, %f4182, %f5127;
	// end inline asm
	// begin inline asm
	fma.rn.f32 %f5135, %f4179, %f4182, %f5123;
	// end inline asm
	// begin inline asm
	fma.rn.f32 %f5139, %f4180, %f4181, %f5135;
	// end inline asm
	// begin inline asm
	fma.rn.f32 %f5143, %f4179, %f4181, %f5131;
	// end inline asm
	// begin inline asm
	fma.rn.f32 %f5147, %f5196, %f4182, %f5143;
	// end inline asm
	// begin inline asm
	fma.rn.f32 %f5151, %f4179, %f4182, %f5139;
	// end inline asm
	// begin inline asm
	fma.rn.f32 %f5155, %f4180, %f4181, %f5151;
	// end inline asm
	// begin inline asm
	fma.rn.f32 %f5159, %f4179, %f4181, %f5147;
	// end inline asm
	// begin inline asm
	fma.rn.f32 %f5163, %f5196, %f4182, %f5159;
	// end inline asm
	// begin inline asm
	fma.rn.f32 %f5167, %f4179, %f4182, %f5155;
	// end inline asm
	// begin inline asm
	fma.rn.f32 %f5171, %f4180, %f4181, %f5167;
	// end inline asm
	// begin inline asm
	fma.rn.f32 %f5175, %f4179, %f4181, %f5163;
	// end inline asm
	// begin inline asm
	fma.rn.f32 %f5179, %f5196, %f4182, %f5175;
	// end inline asm
	// begin inline asm
	fma.rn.f32 %f5183, %f4179, %f4182, %f5171;
	// end inline asm
	// begin inline asm
	fma.rn.f32 %f5187, %f4180, %f4181, %f5183;
	// end inline asm
	// begin inline asm
	fma.rn.f32 %f5191, %f4179, %f4181, %f5179;
	// end inline asm
	// begin inline asm
	fma.rn.f32 %f16518, %f5196, %f4182, %f5191;
	// end inline asm
	// begin inline asm
	fma.rn.f32 %f5199, %f4179, %f4182, %f5187;
	// end inline asm
	// begin inline asm
	fma.rn.f32 %f16519, %f4180, %f4181, %f5199;
	// end inline asm
	add.s32 	%r61, %r61, 1;
	add.s64 	%rd62, %rd62, 16;
	setp.ne.s32 	%p5, %r61, 512;
	@%p5 bra 	$L__BB6_9;
	mov.b32 	%r62, 0;
	mov.u64 	%rd63, %rd73;
$L__BB6_11:
	// begin inline asm
	ld.global.v4.f32 {%f5207, %f5208, %f5209, %f5210}, [%rd63];
	// end inline asm
	neg.f32 	%f6224, %f5208;
	// begin inline asm
	fma.rn.f32 %f5211, %f5207, %f5209, %f16518;
	// end inline asm
	// begin inline asm
	fma.rn.f32 %f5215, %f6224, %f5210, %f5211;
	// end inline asm
	// begin inline asm
	fma.rn.f32 %f5219, %f5207, %f5210, %f16519;
	// end inline asm
	// begin inline asm
	fma.rn.f32 %f5223, %f5208, %f5209, %f5219;
	// end inline asm
	// begin inline asm
	fma.rn.f32 %f5227, %f5207, %f5209, %f5215;
	// end inline asm
	// begin inline asm
	fma.rn.f32 %f5231, %f6224, %f5210, %f5227;
	// end inline asm
	// begin inline asm
	fma.rn.f32 %f5235, %f5207, %f5210, %f5223;
	// end inline asm
	// begin inline asm
	fma.rn.f32 %f5239, %f5208, %f5209, %f5235;
	// end inline asm
	// begin inline asm
	fma.rn.f32 %f5243, %f5207, %f5209, %f5231;
	// end inline asm
	// begin inline asm
	fma.rn.f32 %f5247, %f6224, %f5210, %f5243;
	// end inline asm
	// begin inline asm
	fma.rn.f32 %f5251, %f5207, %f5210, %f5239;
	// end inline asm
	// begin inline asm
	fma.rn.f32 %f5255, %f5208, %f5209, %f5251;
	// end inline asm
	// begin inline asm
	fma.rn.f32 %f5259, %f5207, %f5209, %f5247;
	// end inline asm
	// begin inline asm
	fma.rn.f32 %f5263, %f6224, %f5210, %f5259;
	// end inline asm
	// begin inline asm
	fma.rn.f32 %f5267, %f5207, %f5210, %f5255;
	// end inline asm
	// begin inline asm
	fma.rn.f32 %f5271, %f5208, %f5209, %f5267;
	// end inline asm
	// begin inline asm
	fma.rn.f32 %f5275, %f5207, %f5209, %f5263;
	// end inline asm
	// begin inline asm
	fma.rn.f32 %f5279, %f6224, %f5210, %f5275;
	// end inline asm
	// begin inline asm
	fma.rn.f32 %f5283, %f5207, %f5210, %f5271;
	// end inline asm
	// begin inline asm
	fma.rn.f32 %f5287, %f5208, %f5209, %f5283;
	// end inline asm
	// begin inline asm
	fma.rn.f32 %f5291, %f5207, %f5209, %f5279;
	// end inline asm
	// begin inline asm
	fma.rn.f32 %f5295, %f6224, %f5210, %f5291;
	// end inline asm
	// begin inline asm
	fma.rn.f32 %f5299, %f5207, %f5210, %f5287;
	// end inline asm
	// begin inline asm
	fma.rn.f32 %f5303, %f5208, %f5209, %f5299;
	// end inline asm
	// begin inline asm
	fma.rn.f32 %f5307, %f5207, %f5209, %f5295;
	// end inline asm
	// begin inline asm
	fma.rn.f32 %f5311, %f6224, %f5210, %f5307;
	// end inline asm
	// begin inline asm
	fma.rn.f32 %f5315, %f5207, %f5210, %f5303;
	// end inline asm
	// begin inline asm
	fma.rn.f32 %f5319, %f5208, %f5209, %f5315;
	// end inline asm
	// begin inline asm
	fma.rn.f32 %f5323, %f5207, %f5209, %f5311;
	// end inline asm
	// begin inline asm
	fma.rn.f32 %f5327, %f6224, %f5210, %f5323;
	// end inline asm
	// begin inline asm
	fma.rn.f32 %f5331, %f5207, %f5210, %f5319;
	// end inline asm
	// begin inline asm
	fma.rn.f32 %f5335, %f5208, %f5209, %f5331;
	// end inline asm
	// begin inline asm
	fma.rn.f32 %f5339, %f5207, %f5209, %f5327;
	// end inline asm
	// begin inline asm
	fma.rn.f32 %f5343, %f6224, %f5210, %f5339;
	// end inline asm
	// begin inline asm
	fma.rn.f32 %f5347, %f5207, %f5210, %f5335;
	// end inline asm
	// begin inline asm
	fma.rn.f32 %f5351, %f5208, %f5209, %f5347;
	// end inline asm
	// begin inline asm
	fma.rn.f32 %f5355, %f5207, %f5209, %f5343;
	// end inline asm
	// begin inline asm
	fma.rn.f32 %f5359, %f6224, %f5210, %f5355;
	// end inline asm
	// begin inline asm
	fma.rn.f32 %f5363, %f5207, %f5210, %f5351;
	// end inline asm
	// begin inline asm
	fma.rn.f32 %f5367, %f5208, %f5209, %f5363;
	// end inline asm
	// begin inline asm
	fma.rn.f32 %f5371, %f5207, %f5209, %f5359;
	// end inline asm
	// begin inline asm
	fma.rn.f32 %f5375, %f6224, %f5210, %f5371;
	// end inline asm
	// begin inline asm
	fma.rn.f32 %f5379, %f5207, %f5210, %f5367;
	// end inline asm
	// begin inline asm
	fma.rn.f32 %f5383, %f5208, %f5209, %f5379;
	// end inline asm
	// begin inline asm
	fma.rn.f32 %f5387, %f5207, %f5209, %f5375;
	// end inline asm
	// begin inline asm
	fma.rn.f32 %f5391, %f6224, %f5210, %f5387;
	// end inline asm
	// begin inline asm
	fma.rn.f32 %f5395, %f5207, %f5210, %f5383;
	// end inline asm
	// begin inline asm
	fma.rn.f32 %f5399, %f5208, %f5209, %f5395;
	// end inline asm
	// begin inline asm
	fma.rn.f32 %f5403, %f5207, %f5209, %f5391;
	// end inline asm
	// begin inline asm
	fma.rn.f32 %f5407, %f6224, %f5210, %f5403;
	// end inline asm
	// begin inline asm
	fma.rn.f32 %f5411, %f5207, %f5210, %f5399;
	// end inline asm
	// begin inline asm
	fma.rn.f32 %f5415, %f5208, %f5209, %f5411;
	// end inline asm
	// begin inline asm
	fma.rn.f32 %f5419, %f5207, %f5209, %f5407;
	// end inline asm
	// begin inline asm
	fma.rn.f32 %f5423, %f6224, %f5210, %f5419;
	// end inline asm
	// begin inline asm
	fma.rn.f32 %f5427, %f5207, %f5210, %f5415;
	// end inline asm
	// begin inline asm
	fma.rn.f32 %f5431, %f5208, %f5209, %f5427;
	// end inline asm
	// begin inline asm
	fma.rn.f32 %f5435, %f5207, %f5209, %f5423;
	// end inline asm
	// begin inline asm
	fma.rn.f32 %f5439, %f6224, %f5210, %f5435;
	// end inline asm
	// begin inline asm
	fma.rn.f32 %f5443, %f5207, %f5210, %f5431;
	// end inline asm
	// begin inline asm
	fma.rn.f32 %f5447, %f5208, %f5209, %f5443;
	// end inline asm
	// begin inline asm
	fma.rn.f32 %f5451, %f5207, %f5209, %f5439;
	// end inline asm
	// begin inline asm
	fma.rn.f32 %f5455, %f6224, %f5210, %f5451;
	// end inline asm
	// begin inline asm
	fma.rn.f32 %f5459, %f5207, %f5210, %f5447;
	// end inline asm
	// begin inline asm
	fma.rn.f32 %f5463, %f5208, %f5209, %f5459;
	// end inline asm
	// begin inline asm
	fma.rn.f32 %f5467, %f5207, %f5209, %f5455;
	// end inline asm
	// begin inline asm
	fma.rn.f32 %f5471, %f6224, %f5210, %f5467;
	// end inline asm
	// begin inline asm
	fma.rn.f32 %f5475, %f5207, %f5210, %f5463;
	// end inline asm
	// begin inline asm
	fma.rn.f32 %f5479, %f5208, %f5209, %f5475;
	// end inline asm
	// begin inline asm
	fma.rn.f32 %f5483, %f5207, %f5209, %f5471;
	// end inline asm
	// begin inline asm
	fma.rn.f32 %f5487, %f6224, %f5210, %f5483;
	// end inline asm
	// begin inline asm
	fma.rn.f32 %f5491, %f5207, %f5210, %f5479;
	// end inline asm
	// begin inline asm
	fma.rn.f32 %f5495, %f5208, %f5209, %f5491;
	// end inline asm
	// begin inline asm
	fma.rn.f32 %f5499, %f5207, %f5209, %f5487;
	// end inline asm
	// begin inline asm
	fma.rn.f32 %f5503, %f6224, %f5210, %f5499;
	// end inline asm
	// begin inline asm
	fma.rn.f32 %f5507, %f5207, %f5210, %f5495;
	// end inline asm
	// begin inline asm
	fma.rn.f32 %f5511, %f5208, %f5209, %f5507;
	// end inline asm
	// begin inline asm
	fma.rn.f32 %f5515, %f5207, %f5209, %f5503;
	// end inline asm
	// begin inline asm
	fma.rn.f32 %f5519, %f6224, %f5210, %f5515;
	// end inline asm
	// begin inline asm
	fma.rn.f32 %f5523, %f5207, %f5210, %f5511;
	// end inline asm
	// begin inline asm
	fma.rn.f32 %f5527, %f5208, %f5209, %f5523;
	// end inline asm
	// begin inline asm
	fma.rn.f32 %f5531, %f5207, %f5209, %f5519;
	// end inline asm
	// begin inline asm
	fma.rn.f32 %f5535, %f6224, %f5210, %f5531;
	// end inline asm
	// begin inline asm
	fma.rn.f32 %f5539, %f5207, %f5210, %f5527;
	// end inline asm
	// begin inline asm
	fma.rn.f32 %f5543, %f5208, %f5209, %f5539;
	// end inline asm
	// begin inline asm
	fma.rn.f32 %f5547, %f5207, %f5209, %f5535;
	// end inline asm
	// begin inline asm
	fma.rn.f32 %f5551, %f6224, %f5210, %f5547;
	// end inline asm
	// begin inline asm
	fma.rn.f32 %f5555, %f5207, %f5210, %f5543;
	// end inline asm
	// begin inline asm
	fma.rn.f32 %f5559, %f5208, %f5209, %f5555;
	// end inline asm
	// begin inline asm
	fma.rn.f32 %f5563, %f5207, %f5209, %f5551;
	// end inline asm
	// begin inline asm
	fma.rn.f32 %f5567, %f6224, %f5210, %f5563;
	// end inline asm
	// begin inline asm
	fma.rn.f32 %f5571, %f5207, %f5210, %f5559;
	// end inline asm
	// begin inline asm
	fma.rn.f32 %f5575, %f5208, %f5209, %f5571;
	// end inline asm
	// begin inline asm
	fma.rn.f32 %f5579, %f5207, %f5209, %f5567;
	// end inline asm
	// begin inline asm
	fma.rn.f32 %f5583, %f6224, %f5210, %f5579;
	// end inline asm
	// begin inline asm
	fma.rn.f32 %f5587, %f5207, %f5210, %f5575;
	// end inline asm
	// begin inline asm
	fma.rn.f32 %f5591, %f5208, %f5209, %f5587;
	// end inline asm
	// begin inline asm
	fma.rn.f32 %f5595, %f5207, %f5209, %f5583;
	// end inline asm
	// begin inline asm
	fma.rn.f32 %f5599, %f6224, %f5210, %f5595;
	// end inline asm
	// begin inline asm
	fma.rn.f32 %f5603, %f5207, %f5210, %f5591;
	// end inline asm
	// begin inline asm
	fma.rn.f32 %f5607, %f5208, %f5209, %f5603;
	// end inline asm
	// begin inline asm
	fma.rn.f32 %f5611, %f5207, %f5209, %f5599;
	// end inline asm
	// begin inline asm
	fma.rn.f32 %f5615, %f6224, %f5210, %f5611;
	// end inline asm
	// begin inline asm
	fma.rn.f32 %f5619, %f5207, %f5210, %f5607;
	// end inline asm
	// begin inline asm
	fma.rn.f32 %f5623, %f5208, %f5209, %f5619;
	// end inline asm
	// begin inline asm
	fma.rn.f32 %f5627, %f5207, %f5209, %f5615;
	// end inline asm
	// begin inline asm
	fma.rn.f32 %f5631, %f6224, %f5210, %f5627;
	// end inline asm
	// begin inline asm
	fma.rn.f32 %f5635, %f5207, %f5210, %f5623;
	// end inline asm
	// begin inline asm
	fma.rn.f32 %f5639, %f5208, %f5209, %f5635;
	// end inline asm
	// begin inline asm
	fma.rn.f32 %f5643, %f5207, %f5209, %f5631;
	// end inline asm
	// begin inline asm
	fma.rn.f32 %f5647, %f6224, %f5210, %f5643;
	// end inline asm
	// begin inline asm
	fma.rn.f32 %f5651, %f5207, %f5210, %f5639;
	// end inline asm
	// begin inline asm
	fma.rn.f32 %f5655, %f5208, %f5209, %f5651;
	// end inline asm
	// begin inline asm
	fma.rn.f32 %f5659, %f5207, %f5209, %f5647;
	// end inline asm
	// begin inline asm
	fma.rn.f32 %f5663, %f6224, %f5210, %f5659;
	// end inline asm
	// begin inline asm
	fma.rn.f32 %f5667, %f5207, %f5210, %f5655;
	// end inline asm
	// begin inline asm
	fma.rn.f32 %f5671, %f5208, %f5209, %f5667;
	// end inline asm
	// begin inline asm
	fma.rn.f32 %f5675, %f5207, %f5209, %f5663;
	// end inline asm
	// begin inline asm
	fma.rn.f32 %f5679, %f6224, %f5210, %f5675;
	// end inline asm
	// begin inline asm
	fma.rn.f32 %f5683, %f5207, %f5210, %f5671;
	// end inline asm
	// begin inline asm
	fma.rn.f32 %f5687, %f5208, %f5209, %f5683;
	// end inline asm
	// begin inline asm
	fma.rn.f32 %f5691, %f5207, %f5209, %f5679;
	// end inline asm
	// begin inline asm
	fma.rn.f32 %f5695, %f6224, %f5210, %f5691;
	// end inline asm
	// begin inline asm
	fma.rn.f32 %f5699, %f5207, %f5210, %f5687;
	// end inline asm
	// begin inline asm
	fma.rn.f32 %f5703, %f5208, %f5209, %f5699;
	// end inline asm
	// begin inline asm
	fma.rn.f32 %f5707, %f5207, %f5209, %f5695;
	// end inline asm
	// begin inline asm
	fma.rn.f32 %f5711, %f6224, %f5210, %f5707;
	// end inline asm
	// begin inline asm
	fma.rn.f32 %f5715, %f5207, %f5210, %f5703;
	// end inline asm
	// begin inline asm
	fma.rn.f32 %f5719, %f5208, %f5209, %f5715;
	// end inline asm
	// begin inline asm
	fma.rn.f32 %f5723, %f5207, %f5209, %f5711;
	// end inline asm
	// begin inline asm
	fma.rn.f32 %f5727, %f6224, %f5210, %f5723;
	// end inline asm
	// begin inline asm
	fma.rn.f32 %f5731, %f5207, %f5210, %f5719;
	// end inline asm
	// begin inline asm
	fma.rn.f32 %f5735, %f5208, %f5209, %f5731;
	// end inline asm
	// begin inline asm
	fma.rn.f32 %f5739, %f5207, %f5209, %f5727;
	// end inline asm
	// begin inline asm
	fma.rn.f32 %f5743, %f6224, %f5210, %f5739;
	// end inline asm
	// begin inline asm
	fma.rn.f32 %f5747, %f5207, %f5210, %f5735;
	// end inline asm
	// begin inline asm
	fma.rn.f32 %f5751, %f5208, %f5209, %f5747;
	// end inline asm
	// begin inline asm
	fma.rn.f32 %f5755, %f5207, %f5209, %f5743;
	// end inline asm
	// begin inline asm
	fma.rn.f32 %f5759, %f6224, %f5210, %f5755;
	// end inline asm
	// begin inline asm
	fma.rn.f32 %f5763, %f5207, %f5210, %f5751;
	// end inline asm
	// begin inline asm
	fma.rn.f32 %f5767, %f5208, %f5209, %f5763;
	// end inline asm
	// begin inline asm
	fma.rn.f32 %f5771, %f5207, %f5209, %f5759;
	// end inline asm
	// begin inline asm
	fma.rn.f32 %f5775, %f6224, %f5210, %f5771;
	// end inline asm
	// begin inline asm
	fma.rn.f32 %f5779, %f5207, %f5210, %f5767;
	// end inline asm
	// begin inline asm
	fma.rn.f32 %f5783, %f5208, %f5209, %f5779;
	// end inline asm
	// begin inline asm
	fma.rn.f32 %f5787, %f5207, %f5209, %f5775;
	// end inline asm
	// begin inline asm
	fma.rn.f32 %f5791, %f6224, %f5210, %f5787;
	// end inline asm
	// begin inline asm
	fma.rn.f32 %f5795, %f5207, %f5210, %f5783;
	// end inline asm
	// begin inline asm
	fma.rn.f32 %f5799, %f5208, %f5209, %f5795;
	// end inline asm
	// begin inline asm
	fma.rn.f32 %f5803, %f5207, %f5209, %f5791;
	// end inline asm
	// begin inline asm
	fma.rn.f32 %f5807, %f6224, %f5210, %f5803;
	// end inline asm
	// begin inline asm
	fma.rn.f32 %f5811, %f5207, %f5210, %f5799;
	// end inline asm
	// begin inline asm
	fma.rn.f32 %f5815, %f5208, %f5209, %f5811;
	// end inline asm
	// begin inline asm
	fma.rn.f32 %f5819, %f5207, %f5209, %f5807;
	// end inline asm
	// begin inline asm
	fma.rn.f32 %f5823, %f6224, %f5210, %f5819;
	// end inline asm
	// begin inline asm
	fma.rn.f32 %f5827, %f5207, %f5210, %f5815;
	// end inline asm
	// begin inline asm
	fma.rn.f32 %f5831, %f5208, %f5209, %f5827;
	// end inline asm
	// begin inline asm
	fma.rn.f32 %f5835, %f5207, %f5209, %f5823;
	// end inline asm
	// begin inline asm
	fma.rn.f32 %f5839, %f6224, %f5210, %f5835;
	// end inline asm
	// begin inline asm
	fma.rn.f32 %f5843, %f5207, %f5210, %f5831;
	// end inline asm
	// begin inline asm
	fma.rn.f32 %f5847, %f5208, %f5209, %f5843;
	// end inline asm
	// begin inline asm
	fma.rn.f32 %f5851, %f5207, %f5209, %f5839;
	// end inline asm
	// begin inline asm
	fma.rn.f32 %f5855, %f6224, %f5210, %f5851;
	// end inline asm
	// begin inline asm
	fma.rn.f32 %f5859, %f5207, %f5210, %f5847;
	// end inline asm
	// begin inline asm
	fma.rn.f32 %f5863, %f5208, %f5209, %f5859;
	// end inline asm
	// begin inline asm
	fma.rn.f32 %f5867, %f5207, %f5209, %f5855;
	// end inline asm
	// begin inline asm
	fma.rn.f32 %f5871, %f6224, %f5210, %f5867;
	// end inline asm
	// begin inline asm
	fma.rn.f32 %f5875, %f5207, %f5210, %f5863;
	// end inline asm
	// begin inline asm
	fma.rn.f32 %f5879, %f5208, %f5209, %f5875;
	// end inline asm
	// begin inline asm
	fma.rn.f32 %f5883, %f5207, %f5209, %f5871;
	// end inline asm
	// begin inline asm
	fma.rn.f32 %f5887, %f6224, %f5210, %f5883;
	// end inline asm
	// begin inline asm
	fma.rn.f32 %f5891, %f5207, %f5210, %f5879;
	// end inline asm
	// begin inline asm
	fma.rn.f32 %f5895, %f5208, %f5209, %f5891;
	// end inline asm
	// begin inline asm
	fma.rn.f32 %f5899, %f5207, %f5209, %f5887;
	// end inline asm
	// begin inline asm
	fma.rn.f32 %f5903, %f6224, %f5210, %f5899;
	// end inline asm
	// begin inline asm
	fma.rn.f32 %f5907, %f5207, %f5210, %f5895;
	// end inline asm
	// begin inline asm
	fma.rn.f32 %f5911, %f5208, %f5209, %f5907;
	// end inline asm
	// begin inline asm
	fma.rn.f32 %f5915, %f5207, %f5209, %f5903;
	// end inline asm
	// begin inline asm
	fma.rn.f32 %f5919, %f6224, %f5210, %f5915;
	// end inline asm
	// begin inline asm
	fma.rn.f32 %f5923, %f5207, %f5210, %f5911;
	// end inline asm
	// begin inline asm
	fma.rn.f32 %f5927, %f5208, %f5209, %f5923;
	// end inline asm
	// begin inline asm
	fma.rn.f32 %f5931, %f5207, %f5209, %f5919;
	// end inline asm
	// begin inline asm
	fma.rn.f32 %f5935, %f6224, %f5210, %f5931;
	// end inline asm
	// begin inline asm
	fma.rn.f32 %f5939, %f5207, %f5210, %f5927;
	// end inline asm
	// begin inline asm
	fma.rn.f32 %f5943, %f5208, %f5209, %f5939;
	// end inline asm
	// begin inline asm
	fma.rn.f32 %f5947, %f5207, %f5209, %f5935;
	// end inline asm
	// begin inline asm
	fma.rn.f32 %f5951, %f6224, %f5210, %f5947;
	// end inline asm
	// begin inline asm
	fma.rn.f32 %f5955, %f5207, %f5210, %f5943;
	// end inline asm
	// begin inline asm
	fma.rn.f32 %f5959, %f5208, %f5209, %f5955;
	// end inline asm
	// begin inline asm
	fma.rn.f32 %f5963, %f5207, %f5209, %f5951;
	// end inline asm
	// begin inline asm
	fma.rn.f32 %f5967, %f6224, %f5210, %f5963;
	// end inline asm
	// begin inline asm
	fma.rn.f32 %f5971, %f5207, %f5210, %f5959;
	// end inline asm
	// begin inline asm
	fma.rn.f32 %f5975, %f5208, %f5209, %f5971;
	// end inline asm
	// begin inline asm
	fma.rn.f32 %f5979, %f5207, %f5209, %f5967;
	// end inline asm
	// begin inline asm
	fma.rn.f32 %f5983, %f6224, %f5210, %f5979;
	// end inline asm
	// begin inline asm
	fma.rn.f32 %f5987, %f5207, %f5210, %f5975;
	// end inline asm
	// begin inline asm
	fma.rn.f32 %f5991, %f5208, %f5209, %f5987;
	// end inline asm
	// begin inline asm
	fma.rn.f32 %f5995, %f5207, %f5209, %f5983;
	// end inline asm
	// begin inline asm
	fma.rn.f32 %f5999, %f6224, %f5210, %f5995;
	// end inline asm
	// begin inline asm
	fma.rn.f32 %f6003, %f5207, %f5210, %f5991;
	// end inline asm
	// begin inline asm
	fma.rn.f32 %f6007, %f5208, %f5209, %f6003;
	// end inline asm
	// begin inline asm
	fma.rn.f32 %f6011, %f5207, %f5209, %f5999;
	// end inline asm
	// begin inline asm
	fma.rn.f32 %f6015, %f6224, %f5210, %f6011;
	// end inline asm
	// begin inline asm
	fma.rn.f32 %f6019, %f5207, %f5210, %f6007;
	// end inline asm
	// begin inline asm
	fma.rn.f32 %f6023, %f5208, %f5209, %f6019;
	// end inline asm
	// begin inline asm
	fma.rn.f32 %f6027, %f5207, %f5209, %f6015;
	// end inline asm
	// begin inline asm
	fma.rn.f32 %f6031, %f6224, %f5210, %f6027;
	// end inline asm
	// begin inline asm
	fma.rn.f32 %f6035, %f5207, %f5210, %f6023;
	// end inline asm
	// begin inline asm
	fma.rn.f32 %f6039, %f5208, %f5209, %f6035;
	// end inline asm
	// begin inline asm
	fma.rn.f32 %f6043, %f5207, %f5209, %f6031;
	// end inline asm
	// begin inline asm
	fma.rn.f32 %f6047, %f6224, %f5210, %f6043;
	// end inline asm
	// begin inline asm
	fma.rn.f32 %f6051, %f5207, %f5210, %f6039;
	// end inline asm
	// begin inline asm
	fma.rn.f32 %f6055, %f5208, %f5209, %f6051;
	// end inline asm
	// begin inline asm
	fma.rn.f32 %f6059, %f5207, %f5209, %f6047;
	// end inline asm
	// begin inline asm
	fma.rn.f32 %f6063, %f6224, %f5210, %f6059;
	// end inline asm
	// begin inline asm
	fma.rn.f32 %f6067, %f5207, %f5210, %f6055;
	// end inline asm
	// begin inline asm
	fma.rn.f32 %f6071, %f5208, %f5209, %f6067;
	// end inline asm
	// begin inline asm
	fma.rn.f32 %f6075, %f5207, %f5209, %f6063;
	// end inline asm
	// begin inline asm
	fma.rn.f32 %f6079, %f6224, %f5210, %f6075;
	// end inline asm
	// begin inline asm
	fma.rn.f32 %f6083, %f5207, %f5210, %f6071;
	// end inline asm
	// begin inline asm
	fma.rn.f32 %f6087, %f5208, %f5209, %f6083;
	// end inline asm
	// begin inline asm
	fma.rn.f32 %f6091, %f5207, %f5209, %f6079;
	// end inline asm
	// begin inline asm
	fma.rn.f32 %f6095, %f6224, %f5210, %f6091;
	// end inline asm
	// begin inline asm
	fma.rn.f32 %f6099, %f5207, %f5210, %f6087;
	// end inline asm
	// begin inline asm
	fma.rn.f32 %f6103, %f5208, %f5209, %f6099;
	// end inline asm
	// begin inline asm
	fma.rn.f32 %f6107, %f5207, %f5209, %f6095;
	// end inline asm
	// begin inline asm
	fma.rn.f32 %f6111, %f6224, %f5210, %f6107;
	// end inline asm
	// begin inline asm
	fma.rn.f32 %f6115, %f5207, %f5210, %f6103;
	// end inline asm
	// begin inline asm
	fma.rn.f32 %f6119, %f5208, %f5209, %f6115;
	// end inline asm
	// begin inline asm
	fma.rn.f32 %f6123, %f5207, %f5209, %f6111;
	// end inline asm
	// begin inline asm
	fma.rn.f32 %f6127, %f6224, %f5210, %f6123;
	// end inline asm
	// begin inline asm
	fma.rn.f32 %f6131, %f5207, %f5210, %f6119;
	// end inline asm
	// begin inline asm
	fma.rn.f32 %f6135, %f5208, %f5209, %f6131;
	// end inline asm
	// begin inline asm
	fma.rn.f32 %f6139, %f5207, %f5209, %f6127;
	// end inline asm
	// begin inline asm
	fma.rn.f32 %f6143, %f6224, %f5210, %f6139;
	// end inline asm
	// begin inline asm
	fma.rn.f32 %f6147, %f5207, %f5210, %f6135;
	// end inline asm
	// begin inline asm
	fma.rn.f32 %f6151, %f5208, %f5209, %f6147;
	// end inline asm
	// begin inline asm
	fma.rn.f32 %f6155, %f5207, %f5209, %f6143;
	// end inline asm
	// begin inline asm
	fma.rn.f32 %f6159, %f6224, %f5210, %f6155;
	// end inline asm
	// begin inline asm
	fma.rn.f32 %f6163, %f5207, %f5210, %f6151;
	// end inline asm
	// begin inline asm
	fma.rn.f32 %f6167, %f5208, %f5209, %f6163;
	// end inline asm
	// begin inline asm
	fma.rn.f32 %f6171, %f5207, %f5209, %f6159;
	// end inline asm
	// begin inline asm
	fma.rn.f32 %f6175, %f6224, %f5210, %f6171;
	// end inline asm
	// begin inline asm
	fma.rn.f32 %f6179, %f5207, %f5210, %f6167;
	// end inline asm
	// begin inline asm
	fma.rn.f32 %f6183, %f5208, %f5209, %f6179;
	// end inline asm
	// begin inline asm
	fma.rn.f32 %f6187, %f5207, %f5209, %f6175;
	// end inline asm
	// begin inline asm
	fma.rn.f32 %f6191, %f6224, %f5210, %f6187;
	// end inline asm
	// begin inline asm
	fma.rn.f32 %f6195, %f5207, %f5210, %f6183;
	// end inline asm
	// begin inline asm
	fma.rn.f32 %f6199, %f5208, %f5209, %f6195;
	// end inline asm
	// begin inline asm
	fma.rn.f32 %f6203, %f5207, %f5209, %f6191;
	// end inline asm
	// begin inline asm
	fma.rn.f32 %f6207, %f6224, %f5210, %f6203;
	// end inline asm
	// begin inline asm
	fma.rn.f32 %f6211, %f5207, %f5210, %f6199;
	// end inline asm
	// begin inline asm
	fma.rn.f32 %f6215, %f5208, %f5209, %f6211;
	// end inline asm
	// begin inline asm
	fma.rn.f32 %f6219, %f5207, %f5209, %f6207;
	// end inline asm
	// begin inline asm
	fma.rn.f32 %f16518, %f6224, %f5210, %f6219;
	// end inline asm
	// begin inline asm
	fma.rn.f32 %f6227, %f5207, %f5210, %f6215;
	// end inline asm
	// begin inline asm
	fma.rn.f32 %f16519, %f5208, %f5209, %f6227;
	// end inline asm
	add.s32 	%r62, %r62, 1;
	add.s64 	%rd63, %rd63, 16;
	setp.ne.s32 	%p6, %r62, 512;
	@%p6 bra 	$L__BB6_11;
	mov.b32 	%r63, 0;
	mov.u64 	%rd64, %rd73;
$L__BB6_13:
	// begin inline asm
	ld.global.v4.f32 {%f6235, %f6236, %f6237, %f6238}, [%rd64];
	// end inline asm
	neg.f32 	%f7252, %f6236;
	// begin inline asm
	fma.rn.f32 %f6239, %f6235, %f6237, %f16518;
	// end inline asm
	// begin inline asm
	fma.rn.f32 %f6243, %f7252, %f6238, %f6239;
	// end inline asm
	// begin inline asm
	fma.rn.f32 %f6247, %f6235, %f6238, %f16519;
	// end inline asm
	// begin inline asm
	fma.rn.f32 %f6251, %f6236, %f6237, %f6247;
	// end inline asm
	// begin inline asm
	fma.rn.f32 %f6255, %f6235, %f6237, %f6243;
	// end inline asm
	// begin inline asm
	fma.rn.f32 %f6259, %f7252, %f6238, %f6255;
	// end inline asm
	// begin inline asm
	fma.rn.f32 %f6263, %f6235, %f6238, %f6251;
	// end inline asm
	// begin inline asm
	fma.rn.f32 %f6267, %f6236, %f6237, %f6263;
	// end inline asm
	// begin inline asm
	fma.rn.f32 %f6271, %f6235, %f6237, %f6259;
	// end inline asm
	// begin inline asm
	fma.rn.f32 %f6275, %f7252, %f6238, %f6271;
	// end inline asm
	// begin inline asm
	fma.rn.f32 %f6279, %f6235, %f6238, %f6267;
	// end inline asm
	// begin inline asm
	fma.rn.f32 %f6283, %f6236, %f6237, %f6279;
	// end inline asm
	// begin inline asm
	fma.rn.f32 %f6287, %f6235, %f6237, %f6275;
	// end inline asm
	// begin inline asm
	fma.rn.f32 %f6291, %f7252, %f6238, %f6287;
	// end inline asm
	// begin inline asm
	fma.rn.f32 %f6295, %f6235, %f6238, %f6283;
	// end inline asm
	// begin inline asm
	fma.rn.f32 %f6299, %f6236, %f6237, %f6295;
	// end inline asm
	// begin inline asm
	fma.rn.f32 %f6303, %f6235, %f6237, %f6291;
	// end inline asm
	// begin inline asm
	fma.rn.f32 %f6307, %f7252, %f6238, %f6303;
	// end inline asm
	// begin inline asm
	fma.rn.f32 %f6311, %f6235, %f6238, %f6299;
	// end inline asm
	// begin inline asm
	fma.rn.f32 %f6315, %f6236, %f6237, %f6311;
	// end inline asm
	// begin inline asm
	fma.rn.f32 %f6319, %f6235, %f6237, %f6307;
	// end inline asm
	// begin inline asm
	fma.rn.f32 %f6323, %f7252, %f6238, %f6319;
	// end inline asm
	// begin inline asm
	fma.rn.f32 %f6327, %f6235, %f6238, %f6315;
	// end inline asm
	// begin inline asm
	fma.rn.f32 %f6331, %f6236, %f6237, %f6327;
	// end inline asm
	// begin inline asm
	fma.rn.f32 %f6335, %f6235, %f6237, %f6323;
	// end inline asm
	// begin inline asm
	fma.rn.f32 %f6339, %f7252, %f6238, %f6335;
	// end inline asm
	// begin inline asm
	fma.rn.f32 %f6343, %f6235, %f6238, %f6331;
	// end inline asm
	// begin inline asm
	fma.rn.f32 %f6347, %f6236, %f6237, %f6343;
	// end inline asm
	// begin inline asm
	fma.rn.f32 %f6351, %f6235, %f6237, %f6339;
	// end inline asm
	// begin inline asm
	fma.rn.f32 %f6355, %f7252, %f6238, %f6351;
	// end inline asm
	// begin inline asm
	fma.rn.f32 %f6359, %f6235, %f6238, %f6347;
	// end inline asm
	// begin inline asm
	fma.rn.f32 %f6363, %f6236, %f6237, %f6359;
	// end inline asm
	// begin inline asm
	fma.rn.f32 %f6367, %f6235, %f6237, %f6355;
	// end inline asm
	// begin inline asm
	fma.rn.f32 %f6371, %f7252, %f6238, %f6367;
	// end inline asm
	// begin inline asm
	fma.rn.f32 %f6375, %f6235, %f6238, %f6363;
	// end inline asm
	// begin inline asm
	fma.rn.f32 %f6379, %f6236, %f6237, %f6375;
	// end inline asm
	// begin inline asm
	fma.rn.f32 %f6383, %f6235, %f6237, %f6371;
	// end inline asm
	// begin inline asm
	fma.rn.f32 %f6387, %f7252, %f6238, %f6383;
	// end inline asm
	// begin inline asm
	fma.rn.f32 %f6391, %f6235, %f6238, %f6379;
	// end inline asm
	// begin inline asm
	fma.rn.f32 %f6395, %f6236, %f6237, %f6391;
	// end inline asm
	// begin inline asm
	fma.rn.f32 %f6399, %f6235, %f6237, %f6387;
	// end inline asm
	// begin inline asm
	fma.rn.f32 %f6403, %f7252, %f6238, %f6399;
	// end inline asm
	// begin inline asm
	fma.rn.f32 %f6407, %f6235, %f6238, %f6395;
	// end inline asm
	// begin inline asm
	fma.rn.f32 %f6411, %f6236, %f6237, %f6407;
	// end inline asm
	// begin inline asm
	fma.rn.f32 %f6415, %f6235, %f6237, %f6403;
	// end inline asm
	// begin inline asm
	fma.rn.f32 %f6419, %f7252, %f6238, %f6415;
	// end inline asm
	// begin inline asm
	fma.rn.f32 %f6423, %f6235, %f6238, %f6411;
	// end inline asm
	// begin inline asm
	fma.rn.f32 %f6427, %f6236, %f6237, %f6423;
	// end inline asm
	// begin inline asm
	fma.rn.f32 %f6431, %f6235, %f6237, %f6419;
	// end inline asm
	// begin inline asm
	fma.rn.f32 %f6435, %f7252, %f6238, %f6431;
	// end inline asm
	// begin inline asm
	fma.rn.f32 %f6439, %f6235, %f6238, %f6427;
	// end inline asm
	// begin inline asm
	fma.rn.f32 %f6443, %f6236, %f6237, %f6439;
	// end inline asm
	// begin inline asm
	fma.rn.f32 %f6447, %f6235, %f6237, %f6435;
	// end inline asm
	// begin inline asm
	fma.rn.f32 %f6451, %f7252, %f6238, %f6447;
	// end inline asm
	// begin inline asm
	fma.rn.f32 %f6455, %f6235, %f6238, %f6443;
	// end inline asm
	// begin inline asm
	fma.rn.f32 %f6459, %f6236, %f6237, %f6455;
	// end inline asm
	// begin inline asm
	fma.rn.f32 %f6463, %f6235, %f6237, %f6451;
	// end inline asm
	// begin inline asm
	fma.rn.f32 %f6467, %f7252, %f6238, %f6463;
	// end inline asm
	// begin inline asm
	fma.rn.f32 %f6471, %f6235, %f6238, %f6459;
	// end inline asm
	// begin inline asm
	fma.rn.f32 %f6475, %f6236, %f6237, %f6471;
	// end inline asm
	// begin inline asm
	fma.rn.f32 %f6479, %f6235, %f6237, %f6467;
	// end inline asm
	// begin inline asm
	fma.rn.f32 %f6483, %f7252, %f6238, %f6479;
	// end inline asm
	// begin inline asm
	fma.rn.f32 %f6487, %f6235, %f6238, %f6475;
	// end inline asm
	// begin inline asm
	fma.rn.f32 %f6491, %f6236, %f6237, %f6487;
	// end inline asm
	// begin inline asm
	fma.rn.f32 %f6495, %f6235, %f6237, %f6483;
	// end inline asm
	// begin inline asm
	fma.rn.f32 %f6499, %f7252, %f6238, %f6495;
	// end inline asm
	// begin inline asm
	fma.rn.f32 %f6503, %f6235, %f6238, %f6491;
	// end inline asm
	// begin inline asm
	fma.rn.f32 %f6507, %f6236, %f6237, %f6503;
	// end inline asm
	// begin inline asm
	fma.rn.f32 %f6511, %f6235, %f6237, %f6499;
	// end inline asm
	// begin inline asm
	fma.rn.f32 %f6515, %f7252, %f6238, %f6511;
	// end inline asm
	// begin inline asm
	fma.rn.f32 %f6519, %f6235, %f6238, %f6507;
	// end inline asm
	// begin inline asm
	fma.rn.f32 %f6523, %f6236, %f6237, %f6519;
	// end inline asm
	// begin inline asm
	fma.rn.f32 %f6527, %f6235, %f6237, %f6515;
	// end inline asm
	// begin inline asm
	fma.rn.f32 %f6531, %f7252, %f6238, %f6527;
	// end inline asm
	// begin inline asm
	fma.rn.f32 %f6535, %f6235, %f6238, %f6523;
	// end inline asm
	// begin inline asm
	fma.rn.f32 %f6539, %f6236, %f6237, %f6535;
	// end inline asm
	// begin inline asm
	fma.rn.f32 %f6543, %f6235, %f6237, %f6531;
	// end inline asm
	// begin inline asm
	fma.rn.f32 %f6547, %f7252, %f6238, %f6543;
	// end inline asm
	// begin inline asm
	fma.rn.f32 %f6551, %f6235, %f6238, %f6539;
	// end inline asm
	// begin inline asm
	fma.rn.f32 %f6555, %f6236, %f6237, %f6551;
	// end inline asm
	// begin inline asm
	fma.rn.f32 %f6559, %f6235, %f6237, %f6547;
	// end inline asm
	// begin inline asm
	fma.rn.f32 %f6563, %f7252, %f6238, %f6559;
	// end inline asm
	// begin inline asm
	fma.rn.f32 %f6567, %f6235, %f6238, %f6555;
	// end inline asm
	// begin inline asm
	fma.rn.f32 %f6571, %f6236, %f6237, %f6567;
	// end inline asm
	// begin inline asm
	fma.rn.f32 %f6575, %f6235, %f6237, %f6563;
	// end inline asm
	// begin inline asm
	fma.rn.f32 %f6579, %f7252, %f6238, %f6575;
	// end inline asm
	// begin inline asm
	fma.rn.f32 %f6583, %f6235, %f6238, %f6571;
	// end inline asm
	// begin inline asm
	fma.rn.f32 %f6587, %f6236, %f6237, %f6583;
	// end inline asm
	// begin inline asm
	fma.rn.f32 %f6591, %f6235, %f6237, %f6579;
	// end inline asm
	// begin inline asm
	fma.rn.f32 %f6595, %f7252, %f6238, %f6591;
	// end inline asm
	// begin inline asm
	fma.rn.f32 %f6599, %f6235, %f6238, %f6587;
	// end inline asm
	// begin inline asm
	fma.rn.f32 %f6603, %f6236, %f6237, %f6599;
	// end inline asm
	// begin inline asm
	fma.rn.f32 %f6607, %f6235, %f6237, %f6595;
	// end inline asm
	// begin inline asm
	fma.rn.f32 %f6611, %f7252, %f6238, %f6607;
	// end inline asm
	// begin inline asm
	fma.rn.f32 %f6615, %f6235, %f6238, %f6603;
	// end inline asm
	// begin inline asm
	fma.rn.f32 %f6619, %f6236, %f6237, %f6615;
	// end inline asm
	// begin inline asm
	fma.rn.f32 %f6623, %f6235, %f6237, %f6611;
	// end inline asm
	// begin inline asm
	fma.rn.f32 %f6627, %f7252, %f6238, %f6623;
	// end inline asm
	// begin inline asm
	fma.rn.f32 %f6631, %f6235, %f6238, %f6619;
	// end inline asm
	// begin inline asm
	fma.rn.f32 %f6635, %f6236, %f6237, %f6631;
	// end inline asm
	// begin inline asm
	fma.rn.f32 %f6639, %f6235, %f6237, %f6627;
	// end inline asm
	// begin inline asm
	fma.rn.f32 %f6643, %f7252, %f6238, %f6639;
	// end inline asm
	// begin inline asm
	fma.rn.f32 %f6647, %f6235, %f6238, %f6635;
	// end inline asm
	// begin inline asm
	fma.rn.f32 %f6651, %f6236, %f6237, %f6647;
	// end inline asm
	// begin inline asm
	fma.rn.f32 %f6655, %f6235, %f6237, %f6643;
	// end inline asm
	// begin inline asm
	fma.rn.f32 %f6659, %f7252, %f6238, %f6655;
	// end inline asm
	// begin inline asm
	fma.rn.f32 %f6663, %f6235, %f6238, %f6651;
	// end inline asm
	// begin inline asm
	fma.rn.f32 %f6667, %f6236, %f6237, %f6663;
	// end inline asm
	// begin inline asm
	fma.rn.f32 %f6671, %f6235, %f6237, %f6659;
	// end inline asm
	// begin inline asm
	fma.rn.f32 %f6675, %f7252, %f6238, %f6671;
	// end inline asm
	// begin inline asm
	fma.rn.f32 %f6679, %f6235, %f6238, %f6667;
	// end inline asm
	// begin inline asm
	fma.rn.f32 %f6683, %f6236, %f6237, %f6679;
	// end inline asm
	// begin inline asm
	fma.rn.f32 %f6687, %f6235, %f6237, %f6675;
	// end inline asm
	// begin inline asm
	fma.rn.f32 %f6691, %f7252, %f6238, %f6687;
	// end inline asm
	// begin inline asm
	fma.rn.f32 %f6695, %f6235, %f6238, %f6683;
	// end inline asm
	// begin inline asm
	fma.rn.f32 %f6699, %f6236, %f6237, %f6695;
	// end inline asm
	// begin inline asm
	fma.rn.f32 %f6703, %f6235, %f6237, %f6691;
	// end inline asm
	// begin inline asm
	fma.rn.f32 %f6707, %f7252, %f6238, %f6703;
	// end inline asm
	// begin inline asm
	fma.rn.f32 %f6711, %f6235, %f6238, %f6699;
	// end inline asm
	// begin inline asm
	fma.rn.f32 %f6715, %f6236, %f6237, %f6711;
	// end inline asm
	// begin inline asm
	fma.rn.f32 %f6719, %f6235, %f6237, %f6707;
	// end inline asm
	// begin inline asm
	fma.rn.f32 %f6723, %f7252, %f6238, %f6719;
	// end inline asm
	// begin inline asm
	fma.rn.f32 %f6727, %f6235, %f6238, %f6715;
	// end inline asm
	// begin inline asm
	fma.rn.f32 %f6731, %f6236, %f6237, %f6727;
	// end inline asm
	// begin inline asm
	fma.rn.f32 %f6735, %f6235, %f6237, %f6723;
	// end inline asm
	// begin inline asm
	fma.rn.f32 %f6739, %f7252, %f6238, %f6735;
	// end inline asm
	// begin inline asm
	fma.rn.f32 %f6743, %f6235, %f6238, %f6731;
	// end inline asm
	// begin inline asm
	fma.rn.f32 %f6747, %f6236, %f6237, %f6743;
	// end inline asm
	// begin inline asm
	fma.rn.f32 %f6751, %f6235, %f6237, %f6739;
	// end inline asm
	// begin inline asm
	fma.rn.f32 %f6755, %f7252, %f6238, %f6751;
	// end inline asm
	// begin inline asm
	fma.rn.f32 %f6759, %f6235, %f6238, %f6747;
	// end inline asm
	// begin inline asm
	fma.rn.f32 %f6763, %f6236, %f6237, %f6759;
	// end inline asm
	// begin inline asm
	fma.rn.f32 %f6767, %f6235, %f6237, %f6755;
	// end inline asm
	// begin inline asm
	fma.rn.f32 %f6771, %f7252, %f6238, %f6767;
	// end inline asm
	// begin inline asm
	fma.rn.f32 %f6775, %f6235, %f6238, %f6763;
	// end inline asm
	// begin inline asm
	fma.rn.f32 %f6779, %f6236, %f6237, %f6775;
	// end inline asm
	// begin inline asm
	fma.rn.f32 %f6783, %f6235, %f6237, %f6771;
	// end inline asm
	// begin inline asm
	fma.rn.f32 %f6787, %f7252, %f6238, %f6783;
	// end inline asm
	// begin inline asm
	fma.rn.f32 %f6791, %f6235, %f6238, %f6779;
	// end inline asm
	// begin inline asm
	fma.rn.f32 %f6795, %f6236, %f6237, %f6791;
	// end inline asm
	// begin inline asm
	fma.rn.f32 %f6799, %f6235, %f6237, %f6787;
	// end inline asm
	// begin inline asm
	fma.rn.f32 %f6803, %f7252, %f6238, %f6799;
	// end inline asm
	// begin inline asm
	fma.rn.f32 %f6807, %f6235, %f6238, %f6795;
	// end inline asm
	// begin inline asm
	fma.rn.f32 %f6811, %f6236, %f6237, %f6807;
	// end inline asm
	// begin inline asm
	fma.rn.f32 %f6815, %f6235, %f6237, %f6803;
	// end inline asm
	// begin inline asm
	fma.rn.f32 %f6819, %f7252, %f6238, %f6815;
	// end inline asm
	// begin inline asm
	fma.rn.f32 %f6823, %f6235, %f6238, %f6811;
	// end inline asm
	// begin inline asm
	fma.rn.f32 %f6827, %f6236, %f6237, %f6823;
	// end inline asm
	// begin inline asm
	fma.rn.f32 %f6831, %f6235, %f6237, %f6819;
	// end inline asm
	// begin inline asm
	fma.rn.f32 %f6835, %f7252, %f6238, %f6831;
	// end inline asm
	// begin inline asm
	fma.rn.f32 %f6839, %f6235, %f6238, %f6827;
	// end inline asm
	// begin inline asm
	fma.rn.f32 %f6843, %f6236, %f6237, %f6839;
	// end inline asm
	// begin inline asm
	fma.rn.f32 %f6847, %f6235, %f6237, %f6835;
	// end inline asm
	// begin inline asm
	fma.rn.f32 %f6851, %f7252, %f6238, %f6847;
	// end inline asm
	// begin inline asm
	fma.rn.f32 %f6855, %f6235, %f6238, %f6843;
	// end inline asm
	// begin inline asm
	fma.rn.f32 %f6859, %f6236, %f6237, %f6855;
	// end inline asm
	// begin inline asm
	fma.rn.f32 %f6863, %f6235, %f6237, %f6851;
	// end inline asm
	// begin inline asm
	fma.rn.f32 %f6867, %f7252, %f6238, %f6863;
	// end inline asm
	// begin inline asm
	fma.rn.f32 %f6871, %f6235, %f6238, %f6859;
	// end inline asm
	// begin inline asm
	fma.rn.f32 %f6875, %f6236, %f6237, %f6871;
	// end inline asm
	// begin inline asm
	fma.rn.f32 %f6879, %f6235, %f6237, %f6867;
	// end inline asm
	// begin inline asm
	fma.rn.f32 %f6883, %f7252, %f6238, %f6879;
	// end inline asm
	// begin inline asm
	fma.rn.f32 %f6887, %f6235, %f6238, %f6875;
	// end inline asm
	// begin inline asm
	fma.rn.f32 %f6891, %f6236, %f6237, %f6887;
	// end inline asm
	// begin inline asm
	fma.rn.f32 %f6895, %f6235, %f6237, %f6883;
	// end inline asm
	// begin inline asm
	fma.rn.f32 %f6899, %f7252, %f6238, %f6895;
	// end inline asm
	// begin inline asm
	fma.rn.f32 %f6903, %f6235, %f6238, %f6891;
	// end inline asm
	// begin inline asm
	fma.rn.f32 %f6907, %f6236, %f6237, %f6903;
	// end inline asm
	// begin inline asm
	fma.rn.f32 %f6911, %f6235, %f6237, %f6899;
	// end inline asm
	// begin inline asm
	fma.rn.f32 %f6915, %f7252, %f6238, %f6911;
	// end inline asm
	// begin inline asm
	fma.rn.f32 %f6919, %f6235, %f6238, %f6907;
	// end inline asm
	// begin inline asm
	fma.rn.f32 %f6923, %f6236, %f6237, %f6919;
	// end inline asm
	// begin inline asm
	fma.rn.f32 %f6927, %f6235, %f6237, %f6915;
	// end inline asm
	// begin inline asm
	fma.rn.f32 %f6931, %f7252, %f6238, %f6927;
	// end inline asm
	// begin inline asm
	fma.rn.f32 %f6935, %f6235, %f6238, %f6923;
	// end inline asm
	// begin inline asm
	fma.rn.f32 %f6939, %f6236, %f6237, %f6935;
	// end inline asm
	// begin inline asm
	fma.rn.f32 %f6943, %f6235, %f6237, %f6931;
	// end inline asm
	// begin inline asm
	fma.rn.f32 %f6947, %f7252, %f6238, %f6943;
	// end inline asm
	// begin inline asm
	fma.rn.f32 %f6951, %f6235, %f6238, %f6939;
	// end inline asm
	// begin inline asm
	fma.rn.f32 %f6955, %f6236, %f6237, %f6951;
	// end inline asm
	// begin inline asm
	fma.rn.f32 %f6959, %f6235, %f6237, %f6947;
	// end inline asm
	// begin inline asm
	fma.rn.f32 %f6963, %f7252, %f6238, %f6959;
	// end inline asm
	// begin inline asm
	fma.rn.f32 %f6967, %f6235, %f6238, %f6955;
	// end inline asm
	// begin inline asm
	fma.rn.f32 %f6971, %f6236, %f6237, %f6967;
	// end inline asm
	// begin inline asm
	fma.rn.f32 %f6975, %f6235, %f6237, %f6963;
	// end inline asm
	// begin inline asm
	fma.rn.f32 %f6979, %f7252, %f6238, %f6975;
	// end inline asm
	// begin inline asm
	fma.rn.f32 %f6983, %f6235, %f6238, %f6971;
	// end inline asm
	// begin inline asm
	fma.rn.f32 %f6987, %f6236, %f6237, %f6983;
	// end inline asm
	// begin inline asm
	fma.rn.f32 %f6991, %f6235, %f6237, %f6979;
	// end inline asm
	// begin inline asm
	fma.rn.f32 %f6995, %f7252, %f6238, %f6991;
	// end inline asm
	// begin inline asm
	fma.rn.f32 %f6999, %f6235, %f6238, %f6987;
	// end inline asm
	// begin inline asm
	fma.rn.f32 %f7003, %f6236, %f6237, %f6999;
	// end inline asm
	// begin inline asm
	fma.rn.f32 %f7007, %f6235, %f6237, %f6995;
	// end inline asm
	// begin inline asm
	fma.rn.f32 %f7011, %f7252, %f6238, %f7007;
	// end inline asm
	// begin inline asm
	fma.rn.f32 %f7015, %f6235, %f6238, %f7003;
	// end inline asm
	// begin inline asm
	fma.rn.f32 %f7019, %f6236, %f6237, %f7015;
	// end inline asm
	// begin inline asm
	fma.rn.f32 %f7023, %f6235, %f6237, %f7011;
	// end inline asm
	// begin inline asm
	fma.rn.f32 %f7027, %f7252, %f6238, %f7023;
	// end inline asm
	// begin inline asm
	fma.rn.f32 %f7031, %f6235, %f6238, %f7019;
	// end inline asm
	// begin inline asm
	fma.rn.f32 %f7035, %f6236, %f6237, %f7031;
	// end inline asm
	// begin inline asm
	fma.rn.f32 %f7039, %f6235, %f6237, %f7027;
	// end inline asm
	// begin inline asm
	fma.rn.f32 %f7043, %f7252, %f6238, %f7039;
	// end inline asm
	// begin inline asm
	fma.rn.f32 %f7047, %f6235, %f6238, %f7035;
	// end inline asm
	// begin inline asm
	fma.rn.f32 %f7051, %f6236, %f6237, %f7047;
	// end inline asm
	// begin inline asm
	fma.rn.f32 %f7055, %f6235, %f6237, %f7043;
	// end inline asm
	// begin inline asm
	fma.rn.f32 %f7059, %f7252, %f6238, %f7055;
	// end inline asm
	// begin inline asm
	fma.rn.f32 %f7063, %f6235, %f6238, %f7051;
	// end inline asm
	// begin inline asm
	fma.rn.f32 %f7067, %f6236, %f6237, %f7063;
	// end inline asm
	// begin inline asm
	fma.rn.f32 %f7071, %f6235, %f6237, %f7059;
	// end inline asm
	// begin inline asm
	fma.rn.f32 %f7075, %f7252, %f6238, %f7071;
	// end inline asm
	// begin inline asm
	fma.rn.f32 %f7079, %f6235, %f6238, %f7067;
	// end inline asm
	// begin inline asm
	fma.rn.f32 %f7083, %f6236, %f6237, %f7079;
	// end inline asm
	// begin inline asm
	fma.rn.f32 %f7087, %f6235, %f6237, %f7075;
	// end inline asm
	// begin inline asm
	fma.rn.f32 %f7091, %f7252, %f6238, %f7087;
	// end inline asm
	// begin inline asm
	fma.rn.f32 %f7095, %f6235, %f6238, %f7083;
	// end inline asm
	// begin inline asm
	fma.rn.f32 %f7099, %f6236, %f6237, %f7095;
	// end inline asm
	// begin inline asm
	fma.rn.f32 %f7103, %f6235, %f6237, %f7091;
	// end inline asm
	// begin inline asm
	fma.rn.f32 %f7107, %f7252, %f6238, %f7103;
	// end inline asm
	// begin inline asm
	fma.rn.f32 %f7111, %f6235, %f6238, %f7099;
	// end inline asm
	// begin inline asm
	fma.rn.f32 %f7115, %f6236, %f6237, %f7111;
	// end inline asm
	// begin inline asm
	fma.rn.f32 %f7119, %f6235, %f6237, %f7107;
	// end inline asm
	// begin inline asm
	fma.rn.f32 %f7123, %f7252, %f6238, %f7119;
	// end inline asm
	// begin inline asm
	fma.rn.f32 %f7127, %f6235, %f6238, %f7115;
	// end inline asm
	// begin inline asm
	fma.rn.f32 %f7131, %f6236, %f6237, %f7127;
	// end inline asm
	// begin inline asm
	fma.rn.f32 %f7135, %f6235, %f6237, %f7123;
	// end inline asm
	// begin inline asm
	fma.rn.f32 %f7139, %f7252, %f6238, %f7135;
	// end inline asm
	// begin inline asm
	fma.rn.f32 %f7143, %f6235, %f6238, %f7131;
	// end inline asm
	// begin inline asm
	fma.rn.f32 %f7147, %f6236, %f6237, %f7143;
	// end inline asm
	// begin inline asm
	fma.rn.f32 %f7151, %f6235, %f6237, %f7139;
	// end inline asm
	// begin inline asm
	fma.rn.f32 %f7155, %f7252, %f6238, %f7151;
	// end inline asm
	// begin inline asm
	fma.rn.f32 %f7159, %f6235, %f6238, %f7147;
	// end inline asm
	// begin inline asm
	fma.rn.f32 %f7163, %f6236, %f6237, %f7159;
	// end inline asm
	// begin inline asm
	fma.rn.f32 %f7167, %f6235, %f6237, %f7155;
	// end inline asm
	// begin inline asm
	fma.rn.f32 %f7171, %f7252, %f6238, %f7167;
	// end inline asm
	// begin inline asm
	fma.rn.f32 %f7175, %f6235, %f6238, %f7163;
	// end inline asm
	// begin inline asm
	fma.rn.f32 %f7179, %f6236, %f6237, %f7175;
	// end inline asm
	// begin inline asm
	fma.rn.f32 %f7183, %f6235, %f6237, %f7171;
	// end inline asm
	// begin inline asm
	fma.rn.f32 %f7187, %f7252, %f6238, %f7183;
	// end inline asm
	// begin inline asm
	fma.rn.f32 %f7191, %f6235, %f6238, %f7179;
	// end inline asm
	// begin inline asm
	fma.rn.f32 %f7195, %f6236, %f6237, %f7191;
	// end inline asm
	// begin inline asm
	fma.rn.f32 %f7199, %f6235, %f6237, %f7187;
	// end inline asm
	// begin inline asm
	fma.rn.f32 %f7203, %f7252, %f6238, %f7199;
	// end inline asm
	// begin inline asm
	fma.rn.f32 %f7207, %f6235, %f6238, %f7195;
	// end inline asm
	// begin inline asm
	fma.rn.f32 %f7211, %f6236, %f6237, %f7207;
	// end inline asm
	// begin inline asm
	fma.rn.f32 %f7215, %f6235, %f6237, %f7203;
	// end inline asm
	// begin inline asm
	fma.rn.f32 %f7219, %f7252, %f6238, %f7215;
	// end inline asm
	// begin inline asm
	fma.rn.f32 %f7223, %f6235, %f6238, %f7211;
	// end inline asm
	// begin inline asm
	fma.rn.f32 %f7227, %f6236, %f6237, %f7223;
	// end inline asm
	// begin inline asm
	fma.rn.f32 %f7231, %f6235, %f6237, %f7219;
	// end inline asm
	// begin inline asm
	fma.rn.f32 %f7235, %f7252, %f6238, %f7231;
	// end inline asm
	// begin inline asm
	fma.rn.f32 %f7239, %f6235, %f6238, %f7227;
	// end inline asm
	// begin inline asm
	fma.rn.f32 %f7243, %f6236, %f6237, %f7239;
	// end inline asm
	// begin inline asm
	fma.rn.f32 %f7247, %f6235, %f6237, %f7235;
	// end inline asm
	// begin inline asm
	fma.rn.f32 %f16518, %f7252, %f6238, %f7247;
	// end inline asm
	// begin inline asm
	fma.rn.f32 %f7255, %f6235, %f6238, %f7243;
	// end inline asm
	// begin inline asm
	fma.rn.f32 %f16519, %f6236, %f6237, %f7255;
	// end inline asm
	add.s32 	%r63, %r63, 1;
	add.s64 	%rd64, %rd64, 16;
	setp.ne.s32 	%p7, %r63, 512;
	@%p7 bra 	$L__BB6_13;
	mov.b32 	%r64, 0;
	mov.u64 	%rd65, %rd73;
$L__BB6_15:
	// begin inline asm
	ld.global.v4.f32 {%f7263, %f7264, %f7265, %f7266}, [%rd65];
	// end inline asm
	neg.f32 	%f8280, %f7264;
	// begin inline asm
	fma.rn.f32 %f7267, %f7263, %f7265, %f16518;
	// end inline asm
	// begin inline asm
	fma.rn.f32 %f7271, %f8280, %f7266, %f7267;
	// end inline asm
	// begin inline asm
	fma.rn.f32 %f7275, %f7263, %f7266, %f16519;
	// end inline asm
	// begin inline asm
	fma.rn.f32 %f7279, %f7264, %f7265, %f7275;
	// end inline asm
	// begin inline asm
	fma.rn.f32 %f7283, %f7263, %f7265, %f7271;
	// end inline asm
	// begin inline asm
	fma.rn.f32 %f7287, %f8280, %f7266, %f7283;
	// end inline asm
	// begin inline asm
	fma.rn.f32 %f7291, %f7263, %f7266, %f7279;
	// end inline asm
	// begin inline asm
	fma.rn.f32 %f7295, %f7264, %f7265, %f7291;
	// end inline asm
	// begin inline asm
	fma.rn.f32 %f7299, %f7263, %f7265, %f7287;
	// end inline asm
	// begin inline asm
	fma.rn.f32 %f7303, %f8280, %f7266, %f7299;
	// end inline asm
	// begin inline asm
	fma.rn.f32 %f7307, %f7263, %f7266, %f7295;
	// end inline asm
	// begin inline asm
	fma.rn.f32 %f7311, %f7264, %f7265, %f7307;
	// end inline asm
	// begin inline asm
	fma.rn.f32 %f7315, %f7263, %f7265, %f7303;
	// end inline asm
	// begin inline asm
	fma.rn.f32 %f7319, %f8280, %f7266, %f7315;
	// end inline asm
	// begin inline asm
	fma.rn.f32 %f7323, %f7263, %f7266, %f7311;
	// end inline asm
	// begin inline asm
	fma.rn.f32 %f7327, %f7264, %f7265, %f7323;
	// end inline asm
	// begin inline asm
	fma.rn.f32 %f7331, %f7263, %f7265, %f7319;
	// end inline asm
	// begin inline asm
	fma.rn.f32 %f7335, %f8280, %f7266, %f7331;
	// end inline asm
	// begin inline asm
	fma.rn.f32 %f7339, %f7263, %f7266, %f7327;
	// end inline asm
	// begin inline asm
	fma.rn.f32 %f7343, %f7264, %f7265, %f7339;
	// end inline asm
	// begin inline asm
	fma.rn.f32 %f7347, %f7263, %f7265, %f7335;
	// end inline asm
	// begin inline asm
	fma.rn.f32 %f7351, %f8280, %f7266, %f7347;
	// end inline asm
	// begin inline asm
	fma.rn.f32 %f7355, %f7263, %f7266, %f7343;
	// end inline asm
	// begin inline asm
	fma.rn.f32 %f7359, %f7264, %f7265, %f7355;
	// end inline asm
	// begin inline asm
	fma.rn.f32 %f7363, %f7263, %f7265, %f7351;
	// end inline asm
	// begin inline asm
	fma.rn.f32 %f7367, %f8280, %f7266, %f7363;
	// end inline asm
	// begin inline asm
	fma.rn.f32 %f7371, %f7263, %f7266, %f7359;
	// end inline asm
	// begin inline asm
	fma.rn.f32 %f7375, %f7264, %f7265, %f7371;
	// end inline asm
	// begin inline asm
	fma.rn.f32 %f7379, %f7263, %f7265, %f7367;
	// end inline asm
	// begin inline asm
	fma.rn.f32 %f7383, %f8280, %f7266, %f7379;
	// end inline asm
	// begin inline asm
	fma.rn.f32 %f7387, %f7263, %f7266, %f7375;
	// end inline asm
	// begin inline asm
	fma.rn.f32 %f7391, %f7264, %f7265, %f7387;
	// end inline asm
	// begin inline asm
	fma.rn.f32 %f7395, %f7263, %f7265, %f7383;
	// end inline asm
	// begin inline asm
	fma.rn.f32 %f7399, %f8280, %f7266, %f7395;
	// end inline asm
	// begin inline asm
	fma.rn.f32 %f7403, %f7263, %f7266, %f7391;
	// end inline asm
	// begin inline asm
	fma.rn.f32 %f7407, %f7264, %f7265, %f7403;
	// end inline asm
	// begin inline asm
	fma.rn.f32 %f7411, %f7263, %f7265, %f7399;
	// end inline asm
	// begin inline asm
	fma.rn.f32 %f7415, %f8280, %f7266, %f7411;
	// end inline asm
	// begin inline asm
	fma.rn.f32 %f7419, %f7263, %f7266, %f7407;
	// end inline asm
	// begin inline asm
	fma.rn.f32 %f7423, %f7264, %f7265, %f7419;
	// end inline asm
	// begin inline asm
	fma.rn.f32 %f7427, %f7263, %f7265, %f7415;
	// end inline asm
	// begin inline asm
	fma.rn.f32 %f7431, %f8280, %f7266, %f7427;
	// end inline asm
	// begin inline asm
	fma.rn.f32 %f7435, %f7263, %f7266, %f7423;
	// end inline asm
	// begin inline asm
	fma.rn.f32 %f7439, %f7264, %f7265, %f7435;
	// end inline asm
	// begin inline asm
	fma.rn.f32 %f7443, %f7263, %f7265, %f7431;
	// end inline asm
	// begin inline asm
	fma.rn.f32 %f7447, %f8280, %f7266, %f7443;
	// end inline asm
	// begin inline asm
	fma.rn.f32 %f7451, %f7263, %f7266, %f7439;
	// end inline asm
	// begin inline asm
	fma.rn.f32 %f7455, %f7264, %f7265, %f7451;
	// end inline asm
	// begin inline asm
	fma.rn.f32 %f7459, %f7263, %f7265, %f7447;
	// end inline asm
	// begin inline asm
	fma.rn.f32 %f7463, %f8280, %f7266, %f7459;
	// end inline asm
	// begin inline asm
	fma.rn.f32 %f7467, %f7263, %f7266, %f7455;
	// end inline asm
	// begin inline asm
	fma.rn.f32 %f7471, %f7264, %f7265, %f7467;
	// end inline asm
	// begin inline asm
	fma.rn.f32 %f7475, %f7263, %f7265, %f7463;
	// end inline asm
	// begin inline asm
	fma.rn.f32 %f7479, %f8280, %f7266, %f7475;
	// end inline asm
	// begin inline asm
	fma.rn.f32 %f7483, %f7263, %f7266, %f7471;
	// end inline asm
	// begin inline asm
	fma.rn.f32 %f7487, %f7264, %f7265, %f7483;
	// end inline asm
	// begin inline asm
	fma.rn.f32 %f7491, %f7263, %f7265, %f7479;
	// end inline asm
	// begin inline asm
	fma.rn.f32 %f7495, %f8280, %f7266, %f7491;
	// end inline asm
	// begin inline asm
	fma.rn.f32 %f7499, %f7263, %f7266, %f7487;
	// end inline asm
	// begin inline asm
	fma.rn.f32 %f7503, %f7264, %f7265, %f7499;
	// end inline asm
	// begin inline asm
	fma.rn.f32 %f7507, %f7263, %f7265, %f7495;
	// end inline asm
	// begin inline asm
	fma.rn.f32 %f7511, %f8280, %f7266, %f7507;
	// end inline asm
	// begin inline asm
	fma.rn.f32 %f7515, %f7263, %f7266, %f7503;
	// end inline asm
	// begin inline asm
	fma.rn.f32 %f7519, %f7264, %f7265, %f7515;
	// end inline asm
	// begin inline asm
	fma.rn.f32 %f7523, %f7263, %f7265, %f7511;
	// end inline asm
	// begin inline asm
	fma.rn.f32 %f7527, %f8280, %f7266, %f7523;
	// end inline asm
	// begin inline asm
	fma.rn.f32 %f7531, %f7263, %f7266, %f7519;
	// end inline asm
	// begin inline asm
	fma.rn.f32 %f7535, %f7264, %f7265, %f7531;
	// end inline asm
	// begin inline asm
	fma.rn.f32 %f7539, %f7263, %f7265, %f7527;
	// end inline asm
	// begin inline asm
	fma.rn.f32 %f7543, %f8280, %f7266, %f7539;
	// end inline asm
	// begin inline asm
	fma.rn.f32 %f7547, %f7263, %f7266, %f7535;
	// end inline asm
	// begin inline asm
	fma.rn.f32 %f7551, %f7264, %f7265, %f7547;
	// end inline asm
	// begin inline asm
	fma.rn.f32 %f7555, %f7263, %f7265, %f7543;
	// end inline asm
	// begin inline asm
	fma.rn.f32 %f7559, %f8280, %f7266, %f7555;
	// end inline asm
	// begin inline asm
	fma.rn.f32 %f7563, %f7263, %f7266, %f7551;
	// end inline asm
	// begin inline asm
	fma.rn.f32 %f7567, %f7264, %f7265, %f7563;
	// end inline asm
	// begin inline asm
	fma.rn.f32 %f7571, %f7263, %f7265, %f7559;
	// end inline asm
	// begin inline asm
	fma.rn.f32 %f7575, %f8280, %f7266, %f7571;
	// end inline asm
	// begin inline asm
	fma.rn.f32 %f7579, %f7263, %f7266, %f7567;
	// end inline asm
	// begin inline asm
	fma.rn.f32 %f7583, %f7264, %f7265, %f7579;
	// end inline asm
	// begin inline asm
	fma.rn.f32 %f7587, %f7263, %f7265, %f7575;
	// end inline asm
	// begin inline asm
	fma.rn.f32 %f7591, %f8280, %f7266, %f7587;
	// end inline asm
	// begin inline asm
	fma.rn.f32 %f7595, %f7263, %f7266, %f7583;
	// end inline asm
	// begin inline asm
	fma.rn.f32 %f7599, %f7264, %f7265, %f7595;
	// end inline asm
	// begin inline asm
	fma.rn.f32 %f7603, %f7263, %f7265, %f7591;
	// end inline asm
	// begin inline asm
	fma.rn.f32 %f7607, %f8280, %f7266, %f7603;
	// end inline asm
	// begin inline asm
	fma.rn.f32 %f7611, %f7263, %f7266, %f7599;
	// end inline asm
	// begin inline asm
	fma.rn.f32 %f7615, %f7264, %f7265, %f7611;
	// end inline asm
	// begin inline asm
	fma.rn.f32 %f7619, %f7263, %f7265, %f7607;
	// end inline asm
	// begin inline asm
	fma.rn.f32 %f7623, %f8280, %f7266, %f7619;
	// end inline asm
	// begin inline asm
	fma.rn.f32 %f7627, %f7263, %f7266, %f7615;
	// end inline asm
	// begin inline asm
	fma.rn.f32 %f7631, %f7264, %f7265, %f7627;
	// end inline asm
	// begin inline asm
	fma.rn.f32 %f7635, %f7263, %f7265, %f7623;
	// end inline asm
	// begin inline asm
	fma.rn.f32 %f7639, %f8280, %f7266, %f7635;
	// end inline asm
	// begin inline asm
	fma.rn.f32 %f7643, %f7263, %f7266, %f7631;
	// end inline asm
	// begin inline asm
	fma.rn.f32 %f7647, %f7264, %f7265, %f7643;
	// end inline asm
	// begin inline asm
	fma.rn.f32 %f7651, %f7263, %f7265, %f7639;
	// end inline asm
	// begin inline asm
	fma.rn.f32 %f7655, %f8280, %f7266, %f7651;
	// end inline asm
	// begin inline asm
	fma.rn.f32 %f7659, %f7263, %f7266, %f7647;
	// end inline asm
	// begin inline asm
	fma.rn.f32 %f7663, %f7264, %f7265, %f7659;
	// end inline asm
	// begin inline asm
	fma.rn.f32 %f7667, %f7263, %f7265, %f7655;
	// end inline asm
	// begin inline asm
	fma.rn.f32 %f7671, %f8280, %f7266, %f7667;
	// end inline asm
	// begin inline asm
	fma.rn.f32 %f7675, %f7263, %f7266, %f7663;
	// end inline asm
	// begin inline asm
	fma.rn.f32 %f7679, %f7264, %f7265, %f7675;
	// end inline asm
	// begin inline asm
	fma.rn.f32 %f7683, %f7263, %f7265, %f7671;
	// end inline asm
	// begin inline asm
	fma.rn.f32 %f7687, %f8280, %f7266, %f7683;
	// end inline asm
	// begin inline asm
	fma.rn.f32 %f7691, %f7263, %f7266, %f7679;
	// end inline asm
	// begin inline asm
	fma.rn.f32 %f7695, %f7264, %f7265, %f7691;
	// end inline asm
	// begin inline asm
	fma.rn.f32 %f7699, %f7263, %f7265, %f7687;
	// end inline asm
	// begin inline asm
	fma.rn.f32 %f7703, %f8280, %f7266, %f7699;
	// end inline asm
	// begin inline asm
	fma.rn.f32 %f7707, %f7263, %f7266, %f7695;
	// end inline asm
	// begin inline asm
	fma.rn.f32 %f7711, %f7264, %f7265, %f7707;
	// end inline asm
	// begin inline asm
	fma.rn.f32 %f7715, %f7263, %f7265, %f7703;
	// end inline asm
	// begin inline asm
	fma.rn.f32 %f7719, %f8280, %f7266, %f7715;
	// end inline asm
	// begin inline asm
	fma.rn.f32 %f7723, %f7263, %f7266, %f7711;
	// end inline asm
	// begin inline asm
	fma.rn.f32 %f7727, %f7264, %f7265, %f7723;
	// end inline asm
	// begin inline asm
	fma.rn.f32 %f7731, %f7263, %f7265, %f7719;
	// end inline asm
	// begin inline asm
	fma.rn.f32 %f7735, %f8280, %f7266, %f7731;
	// end inline asm
	// begin inline asm
	fma.rn.f32 %f7739, %f7263, %f7266, %f7727;
	// end inline asm
	// begin inline asm
	fma.rn.f32 %f7743, %f7264, %f7265, %f7739;
	// end inline asm
	// begin inline asm
	fma.rn.f32 %f7747, %f7263, %f7265, %f7735;
	// end inline asm
	// begin inline asm
	fma.rn.f32 %f7751, %f8280, %f7266, %f7747;
	// end inline asm
	// begin inline asm
	fma.rn.f32 %f7755, %f7263, %f7266, %f7743;
	// end inline asm
	// begin inline asm
	fma.rn.f32 %f7759, %f7264, %f7265, %f7755;
	// end inline asm
	// begin inline asm
	fma.rn.f32 %f7763, %f7263, %f7265, %f7751;
	// end inline asm
	// begin inline asm
	fma.rn.f32 %f7767, %f8280, %f7266, %f7763;
	// end inline asm
	// begin inline asm
	fma.rn.f32 %f7771, %f7263, %f7266, %f7759;
	// end inline asm
	// begin inline asm
	fma.rn.f32 %f7775, %f7264, %f7265, %f7771;
	// end inline asm
	// begin inline asm
	fma.rn.f32 %f7779, %f7263, %f7265, %f7767;
	// end inline asm
	// begin inline asm
	fma.rn.f32 %f7783, %f8280, %f7266, %f7779;
	// end inline asm
	// begin inline asm
	fma.rn.f32 %f7787, %f7263, %f7266, %f7775;
	// end inline asm
	// begin inline asm
	fma.rn.f32 %f7791, %f7264, %f7265, %f7787;
	// end inline asm
	// begin inline asm
	fma.rn.f32 %f7795, %f7263, %f7265, %f7783;
	// end inline asm
	// begin inline asm
	fma.rn.f32 %f7799, %f8280, %f7266, %f7795;
	// end inline asm
	// begin inline asm
	fma.rn.f32 %f7803, %f7263, %f7266, %f7791;
	// end inline asm
	// begin inline asm
	fma.rn.f32 %f7807, %f7264, %f7265, %f7803;
	// end inline asm
	// begin inline asm
	fma.rn.f32 %f7811, %f7263, %f7265, %f7799;
	// end inline asm
	// begin inline asm
	fma.rn.f32 %f7815, %f8280, %f7266, %f7811;
	// end inline asm
	// begin inline asm
	fma.rn.f32 %f7819, %f7263, %f7266, %f7807;
	// end inline asm
	// begin inline asm
	fma.rn.f32 %f7823, %f7264, %f7265, %f7819;
	// end inline asm
	// begin inline asm
	fma.rn.f32 %f7827, %f7263, %f7265, %f7815;
	// end inline asm
	// begin inline asm
	fma.rn.f32 %f7831, %f8280, %f7266, %f7827;
	// end inline asm
	// begin inline asm
	fma.rn.f32 %f7835, %f7263, %f7266, %f7823;
	// end inline asm
	// begin inline asm
	fma.rn.f32 %f7839, %f7264, %f7265, %f7835;
	// end inline asm
	// begin inline asm
	fma.rn.f32 %f7843, %f7263, %f7265, %f7831;
	// end inline asm
	// begin inline asm
	fma.rn.f32 %f7847, %f8280, %f7266, %f7843;
	// end inline asm
	// begin inline asm
	fma.rn.f32 %f7851, %f7263, %f7266, %f7839;
	// end inline asm
	// begin inline asm
	fma.rn.f32 %f7855, %f7264, %f7265, %f7851;
	// end inline asm
	// begin inline asm
	fma.rn.f32 %f7859, %f7263, %f7265, %f7847;
	// end inline asm
	// begin inline asm
	fma.rn.f32 %f7863, %f8280, %f7266, %f7859;
	// end inline asm
	// begin inline asm
	fma.rn.f32 %f7867, %f7263, %f7266, %f7855;
	// end inline asm
	// begin inline asm
	fma.rn.f32 %f7871, %f7264, %f7265, %f7867;
	// end inline asm
	// begin inline asm
	fma.rn.f32 %f7875, %f7263, %f7265, %f7863;
	// end inline asm
	// begin inline asm
	fma.rn.f32 %f7879, %f8280, %f7266, %f7875;
	// end inline asm
	// begin inline asm
	fma.rn.f32 %f7883, %f7263, %f7266, %f7871;
	// end inline asm
	// begin inline asm
	fma.rn.f32 %f7887, %f7264, %f7265, %f7883;
	// end inline asm
	// begin inline asm
	fma.rn.f32 %f7891, %f7263, %f7265, %f7879;
	// end inline asm
	// begin inline asm
	fma.rn.f32 %f7895, %f8280, %f7266, %f7891;
	// end inline asm
	// begin inline asm
	fma.rn.f32 %f7899, %f7263, %f7266, %f7887;
	// end inline asm
	// begin inline asm
	fma.rn.f32 %f7903, %f7264, %f7265, %f7899;
	// end inline asm
	// begin inline asm
	fma.rn.f32 %f7907, %f7263, %f7265, %f7895;
	// end inline asm
	// begin inline asm
	fma.rn.f32 %f7911, %f8280, %f7266, %f7907;
	// end inline asm
	// begin inline asm
	fma.rn.f32 %f7915, %f7263, %f7266, %f7903;
	// end inline asm
	// begin inline asm
	fma.rn.f32 %f7919, %f7264, %f7265, %f7915;
	// end inline asm
	// begin inline asm
	fma.rn.f32 %f7923, %f7263, %f7265, %f7911;
	// end inline asm
	// begin inline asm
	fma.rn.f32 %f7927, %f8280, %f7266, %f7923;
	// end inline asm
	// begin inline asm
	fma.rn.f32 %f7931, %f7263, %f7266, %f7919;
	// end inline asm
	// begin inline asm
	fma.rn.f32 %f7935, %f7264, %f7265, %f7931;
	// end inline asm
	// begin inline asm
	fma.rn.f32 %f7939, %f7263, %f7265, %f7927;
	// end inline asm
	// begin inline asm
	fma.rn.f32 %f7943, %f8280, %f7266, %f7939;
	// end inline asm
	// begin inline asm
	fma.rn.f32 %f7947, %f7263, %f7266, %f7935;
	// end inline asm
	// begin inline asm
	fma.rn.f32 %f7951, %f7264, %f7265, %f7947;
	// end inline asm
	// begin inline asm
	fma.rn.f32 %f7955, %f7263, %f7265, %f7943;
	// end inline asm
	// begin inline asm
	fma.rn.f32 %f7959, %f8280, %f7266, %f7955;
	// end inline asm
	// begin inline asm
	fma.rn.f32 %f7963, %f7263, %f7266, %f7951;
	// end inline asm
	// begin inline asm
	fma.rn.f32 %f7967, %f7264, %f7265, %f7963;
	// end inline asm
	// begin inline asm
	fma.rn.f32 %f7971, %f7263, %f7265, %f7959;
	// end inline asm
	// begin inline asm
	fma.rn.f32 %f7975, %f8280, %f7266, %f7971;
	// end inline asm
	// begin inline asm
	fma.rn.f32 %f7979, %f7263, %f7266, %f7967;
	// end inline asm
	// begin inline asm
	fma.rn.f32 %f7983, %f7264, %f7265, %f7979;
	// end inline asm
	// begin inline asm
	fma.rn.f32 %f7987, %f7263, %f7265, %f7975;
	// end inline asm
	// begin inline asm
	fma.rn.f32 %f7991, %f8280, %f7266, %f7987;
	// end inline asm
	// begin inline asm
	fma.rn.f32 %f7995, %f7263, %f7266, %f7983;
	// end inline asm
	// begin inline asm
	fma.rn.f32 %f7999, %f7264, %f7265, %f7995;
	// end inline asm
	// begin inline asm
	fma.rn.f32 %f8003, %f7263, %f7265, %f7991;
	// end inline asm
	// begin inline asm
	fma.rn.f32 %f8007, %f8280, %f7266, %f8003;
	// end inline asm
	// begin inline asm
	fma.rn.f32 %f8011, %f7263, %f7266, %f7999;
	// end inline asm
	// begin inline asm
	fma.rn.f32 %f8015, %f7264, %f7265, %f8011;
	// end inline asm
	// begin inline asm
	fma.rn.f32 %f8019, %f7263, %f7265, %f8007;
	// end inline asm
	// begin inline asm
	fma.rn.f32 %f8023, %f8280, %f7266, %f8019;
	// end inline asm
	// begin inline asm
	fma.rn.f32 %f8027, %f7263, %f7266, %f8015;
	// end inline asm
	// begin inline asm
	fma.rn.f32 %f8031, %f7264, %f7265, %f8027;
	// end inline asm
	// begin inline asm
	fma.rn.f32 %f8035, %f7263, %f7265, %f8023;
	// end inline asm
	// begin inline asm
	fma.rn.f32 %f8039, %f8280, %f7266, %f8035;
	// end inline asm
	// begin inline asm
	fma.rn.f32 %f8043, %f7263, %f7266, %f8031;
	// end inline asm
	// begin inline asm
	fma.rn.f32 %f8047, %f7264, %f7265, %f8043;
	// end inline asm
	// begin inline asm
	fma.rn.f32 %f8051, %f7263, %f7265, %f8039;
	// end inline asm
	// begin inline asm
	fma.rn.f32 %f8055, %f8280, %f7266, %f8051;
	// end inline asm
	// begin inline asm
	fma.rn.f32 %f8059, %f7263, %f7266, %f8047;
	// end inline asm
	// begin inline asm
	fma.rn.f32 %f8063, %f7264, %f7265, %f8059;
	// end inline asm
	// begin inline asm
	fma.rn.f32 %f8067, %f7263, %f7265, %f8055;
	// end inline asm
	// begin inline asm
	fma.rn.f32 %f8071, %f8280, %f7266, %f8067;
	// end inline asm
	// begin inline asm
	fma.rn.f32 %f8075, %f7263, %f7266, %f8063;
	// end inline asm
	// begin inline asm
	fma.rn.f32 %f8079, %f7264, %f7265, %f8075;
	// end inline asm
	// begin inline asm
	fma.rn.f32 %f8083, %f7263, %f7265, %f8071;
	// end inline asm
	// begin inline asm
	fma.rn.f32 %f8087, %f8280, %f7266, %f8083;
	// end inline asm
	// begin inline asm
	fma.rn.f32 %f8091, %f7263, %f7266, %f8079;
	// end inline asm
	// begin inline asm
	fma.rn.f32 %f8095, %f7264, %f7265, %f8091;
	// end inline asm
	// begin inline asm
	fma.rn.f32 %f8099, %f7263, %f7265, %f8087;
	// end inline asm
	// begin inline asm
	fma.rn.f32 %f8103, %f8280, %f7266, %f8099;
	// end inline asm
	// begin inline asm
	fma.rn.f32 %f8107, %f7263, %f7266, %f8095;
	// end inline asm
	// begin inline asm
	fma.rn.f32 %f8111, %f7264, %f7265, %f8107;
	// end inline asm
	// begin inline asm
	fma.rn.f32 %f8115, %f7263, %f7265, %f8103;
	// end inline asm
	// begin inline asm
	fma.rn.f32 %f8119, %f8280, %f7266, %f8115;
	// end inline asm
	// begin inline asm
	fma.rn.f32 %f8123, %f7263, %f7266, %f8111;
	// end inline asm
	// begin inline asm
	fma.rn.f32 %f8127, %f7264, %f7265, %f8123;
	// end inline asm
	// begin inline asm
	fma.rn.f32 %f8131, %f7263, %f7265, %f8119;
	// end inline asm
	// begin inline asm
	fma.rn.f32 %f8135, %f8280, %f7266, %f8131;
	// end inline asm
	// begin inline asm
	fma.rn.f32 %f8139, %f7263, %f7266, %f8127;
	// end inline asm
	// begin inline asm
	fma.rn.f32 %f8143, %f7264, %f7265, %f8139;
	// end inline asm
	// begin inline asm
	fma.rn.f32 %f8147, %f7263, %f7265, %f8135;
	// end inline asm
	// begin inline asm
	fma.rn.f32 %f8151, %f8280, %f7266, %f8147;
	// end inline asm
	// begin inline asm
	fma.rn.f32 %f8155, %f7263, %f7266, %f8143;
	// end inline asm
	// begin inline asm
	fma.rn.f32 %f8159, %f7264, %f7265, %f8155;
	// end inline asm
	// begin inline asm
	fma.rn.f32 %f8163, %f7263, %f7265, %f8151;
	// end inline asm
	// begin inline asm
	fma.rn.f32 %f8167, %f8280, %f7266, %f8163;
	// end inline asm
	// begin inline asm
	fma.rn.f32 %f8171, %f7263, %f7266, %f8159;
	// end inline asm
	// begin inline asm
	fma.rn.f32 %f8175, %f7264, %f7265, %f8171;
	// end inline asm
	// begin inline asm
	fma.rn.f32 %f8179, %f7263, %f7265, %f8167;
	// end inline asm
	// begin inline asm
	fma.rn.f32 %f8183, %f8280, %f7266, %f8179;
	// end inline asm
	// begin inline asm
	fma.rn.f32 %f8187, %f7263, %f7266, %f8175;
	// end inline asm
	// begin inline asm
	fma.rn.f32 %f8191, %f7264, %f7265, %f8187;
	// end inline asm
	// begin inline asm
	fma.rn.f32 %f8195, %f7263, %f7265, %f8183;
	// end inline asm
	// begin inline asm
	fma.rn.f32 %f8199, %f8280, %f7266, %f8195;
	// end inline asm
	// begin inline asm
	fma.rn.f32 %f8203, %f7263, %f7266, %f8191;
	// end inline asm
	// begin inline asm
	fma.rn.f32 %f8207, %f7264, %f7265, %f8203;
	// end inline asm
	// begin inline asm
	fma.rn.f32 %f8211, %f7263, %f7265, %f8199;
	// end inline asm
	// begin inline asm
	fma.rn.f32 %f8215, %f8280, %f7266, %f8211;
	// end inline asm
	// begin inline asm
	fma.rn.f32 %f8219, %f7263, %f7266, %f8207;
	// end inline asm
	// begin inline asm
	fma.rn.f32 %f8223, %f7264, %f7265, %f8219;
	// end inline asm
	// begin inline asm
	fma.rn.f32 %f8227, %f7263, %f7265, %f8215;
	// end inline asm
	// begin inline asm
	fma.rn.f32 %f8231, %f8280, %f7266, %f8227;
	// end inline asm
	// begin inline asm
	fma.rn.f32 %f8235, %f7263, %f7266, %f8223;
	// end inline asm
	// begin inline asm
	fma.rn.f32 %f8239, %f7264, %f7265, %f8235;
	// end inline asm
	// begin inline asm
	fma.rn.f32 %f8243, %f7263, %f7265, %f8231;
	// end inline asm
	// begin inline asm
	fma.rn.f32 %f8247, %f8280, %f7266, %f8243;
	// end inline asm
	// begin inline asm
	fma.rn.f32 %f8251, %f7263, %f7266, %f8239;
	// end inline asm
	// begin inline asm
	fma.rn.f32 %f8255, %f7264, %f7265, %f8251;
	// end inline asm
	// begin inline asm
	fma.rn.f32 %f8259, %f7263, %f7265, %f8247;
	// end inline asm
	// begin inline asm
	fma.rn.f32 %f8263, %f8280, %f7266, %f8259;
	// end inline asm
	// begin inline asm
	fma.rn.f32 %f8267, %f7263, %f7266, %f8255;
	// end inline asm
	// begin inline asm
	fma.rn.f32 %f8271, %f7264, %f7265, %f8267;
	// end inline asm
	// begin inline asm
	fma.rn.f32 %f8275, %f7263, %f7265, %f8263;
	// end inline asm
	// begin inline asm
	fma.rn.f32 %f16518, %f8280, %f7266, %f8275;
	// end inline asm
	// begin inline asm
	fma.rn.f32 %f8283, %f7263, %f7266, %f8271;
	// end inline asm
	// begin inline asm
	fma.rn.f32 %f16519, %f7264, %f7265, %f8283;
	// end inline asm
	add.s32 	%r64, %r64, 1;
	add.s64 	%rd65, %rd65, 16;
	setp.ne.s32 	%p8, %r64, 512;
	@%p8 bra 	$L__BB6_15;
	mov.b32 	%r65, 0;
	mov.u64 	%rd66, %rd73;
$L__BB6_17:
	// begin inline asm
	ld.global.v4.f32 {%f8291, %f8292, %f8293, %f8294}, [%rd66];
	// end inline asm
	neg.f32 	%f9308, %f8292;
	// begin inline asm
	fma.rn.f32 %f8295, %f8291, %f8293, %f16518;
	// end inline asm
	// begin inline asm
	fma.rn.f32 %f8299, %f9308, %f8294, %f8295;
	// end inline asm
	// begin inline asm
	fma.rn.f32 %f8303, %f8291, %f8294, %f16519;
	// end inline asm
	// begin inline asm
	fma.rn.f32 %f8307, %f8292, %f8293, %f8303;
	// end inline asm
	// begin inline asm
	fma.rn.f32 %f8311, %f8291, %f8293, %f8299;
	// end inline asm
	// begin inline asm
	fma.rn.f32 %f8315, %f9308, %f8294, %f8311;
	// end inline asm
	// begin inline asm
	fma.rn.f32 %f8319, %f8291, %f8294, %f8307;
	// end inline asm
	// begin inline asm
	fma.rn.f32 %f8323, %f8292, %f8293, %f8319;
	// end inline asm
	// begin inline asm
	fma.rn.f32 %f8327, %f8291, %f8293, %f8315;
	// end inline asm
	// begin inline asm
	fma.rn.f32 %f8331, %f9308, %f8294, %f8327;
	// end inline asm
	// begin inline asm
	fma.rn.f32 %f8335, %f8291, %f8294, %f8323;
	// end inline asm
	// begin inline asm
	fma.rn.f32 %f8339, %f8292, %f8293, %f8335;
	// end inline asm
	// begin inline asm
	fma.rn.f32 %f8343, %f8291, %f8293, %f8331;
	// end inline asm
	// begin inline asm
	fma.rn.f32 %f8347, %f9308, %f8294, %f8343;
	// end inline asm
	// begin inline asm
	fma.rn.f32 %f8351, %f8291, %f8294, %f8339;
	// end inline asm
	// begin inline asm
	fma.rn.f32 %f8355, %f8292, %f8293, %f8351;
	// end inline asm
	// begin inline asm
	fma.rn.f32 %f8359, %f8291, %f8293, %f8347;
	// end inline asm
	// begin inline asm
	fma.rn.f32 %f8363, %f9308, %f8294, %f8359;
	// end inline asm
	// begin inline asm
	fma.rn.f32 %f8367, %f8291, %f8294, %f8355;
	// end inline asm
	// begin inline asm
	fma.rn.f32 %f8371, %f8292, %f8293, %f8367;
	// end inline asm
	// begin inline asm
	fma.rn.f32 %f8375, %f8291, %f8293, %f8363;
	// end inline asm
	// begin inline asm
	fma.rn.f32 %f8379, %f9308, %f8294, %f8375;
	// end inline asm
	// begin inline asm
	fma.rn.f32 %f8383, %f8291, %f8294, %f8371;
	// end inline asm
	// begin inline asm
	fma.rn.f32 %f8387, %f8292, %f8293, %f8383;
	// end inline asm
	// begin inline asm
	fma.rn.f32 %f8391, %f8291, %f8293, %f8379;
	// end inline asm
	// begin inline asm
	fma.rn.f32 %f8395, %f9308, %f8294, %f8391;
	// end inline asm
	// begin inline asm
	fma.rn.f32 %f8399, %f8291, %f8294, %f8387;
	// end inline asm
	// begin inline asm
	fma.rn.f32 %f8403, %f8292, %f8293, %f8399;
	// end inline asm
	// begin inline asm
	fma.rn.f32 %f8407, %f8291, %f8293, %f8395;
	// end inline asm
	// begin inline asm
	fma.rn.f32 %f8411, %f9308, %f8294, %f8407;
	// end inline asm
	// begin inline asm
	fma.rn.f32 %f8415, %f8291, %f8294, %f8403;
	// end inline asm
	// begin inline asm
	fma.rn.f32 %f8419, %f8292, %f8293, %f8415;
	// end inline asm
	// begin inline asm
	fma.rn.f32 %f8423, %f8291, %f8293, %f8411;
	// end inline asm
	// begin inline asm
	fma.rn.f32 %f8427, %f9308, %f8294, %f8423;
	// end inline asm
	// begin inline asm
	fma.rn.f32 %f8431, %f8291, %f8294, %f8419;
	// end inline asm
	// begin inline asm
	fma.rn.f32 %f8435, %f8292, %f8293, %f8431;
	// end inline asm
	// begin inline asm
	fma.rn.f32 %f8439, %f8291, %f8293, %f8427;
	// end inline asm
	// begin inline asm
	fma.rn.f32 %f8443, %f9308, %f8294, %f8439;
	// end inline asm
	// begin inline asm
	fma.rn.f32 %f8447, %f8291, %f8294, %f8435;
	// end inline asm
	// begin inline asm
	fma.rn.f32 %f8451, %f8292, %f8293, %f8447;
	// end inline asm
	// begin inline asm
	fma.rn.f32 %f8455, %f8291, %f8293, %f8443;
	// end inline asm
	// begin inline asm
	fma.rn.f32 %f8459, %f9308, %f8294, %f8455;
	// end inline asm
	// begin inline asm
	fma.rn.f32 %f8463, %f8291, %f8294, %f8451;
	// end inline asm
	// begin inline asm
	fma.rn.f32 %f8467, %f8292, %f8293, %f8463;
	// end inline asm
	// begin inline asm
	fma.rn.f32 %f8471, %f8291, %f8293, %f8459;
	// end inline asm
	// begin inline asm
	fma.rn.f32 %f8475, %f9308, %f8294, %f8471;
	// end inline asm
	// begin inline asm
	fma.rn.f32 %f8479, %f8291, %f8294, %f8467;
	// end inline asm
	// begin inline asm
	fma.rn.f32 %f8483, %f8292, %f8293, %f8479;
	// end inline asm
	// begin inline asm
	fma.rn.f32 %f8487, %f8291, %f8293, %f8475;
	// end inline asm
	// begin inline asm
	fma.rn.f32 %f8491, %f9308, %f8294, %f8487;
	// end inline asm
	// begin inline asm
	fma.rn.f32 %f8495, %f8291, %f8294, %f8483;
	// end inline asm
	// begin inline asm
	fma.rn.f32 %f8499, %f8292, %f8293, %f8495;
	// end inline asm
	// begin inline asm
	fma.rn.f32 %f8503, %f8291, %f8293, %f8491;
	// end inline asm
	// begin inline asm
	fma.rn.f32 %f8507, %f9308, %f8294, %f8503;
	// end inline asm
	// begin inline asm
	fma.rn.f32 %f8511, %f8291, %f8294, %f8499;
	// end inline asm
	// begin inline asm
	fma.rn.f32 %f8515, %f8292, %f8293, %f8511;
	// end inline asm
	// begin inline asm
	fma.rn.f32 %f8519, %f8291, %f8293, %f8507;
	// end inline asm
	// begin inline asm
	fma.rn.f32 %f8523, %f9308, %f8294, %f8519;
	// end inline asm
	// begin inline asm
	fma.rn.f32 %f8527, %f8291, %f8294, %f8515;
	// end inline asm
	// begin inline asm
	fma.rn.f32 %f8531, %f8292, %f8293, %f8527;
	// end inline asm
	// begin inline asm
	fma.rn.f32 %f8535, %f8291, %f8293, %f8523;
	// end inline asm
	// begin inline asm
	fma.rn.f32 %f8539, %f9308, %f8294, %f8535;
	// end inline asm
	// begin inline asm
	fma.rn.f32 %f8543, %f8291, %f8294, %f8531;
	// end inline asm
	// begin inline asm
	fma.rn.f32 %f8547, %f8292, %f8293, %f8543;
	// end inline asm
	// begin inline asm
	fma.rn.f32 %f8551, %f8291, %f8293, %f8539;
	// end inline asm
	// begin inline asm
	fma.rn.f32 %f8555, %f9308, %f8294, %f8551;
	// end inline asm
	// begin inline asm
	fma.rn.f32 %f8559, %f8291, %f8294, %f8547;
	// end inline asm
	// begin inline asm
	fma.rn.f32 %f8563, %f8292, %f8293, %f8559;
	// end inline asm
	// begin inline asm
	fma.rn.f32 %f8567, %f8291, %f8293, %f8555;
	// end inline asm
	// begin inline asm
	fma.rn.f32 %f8571, %f9308, %f8294, %f8567;
	// end inline asm
	// begin inline asm
	fma.rn.f32 %f8575, %f8291, %f8294, %f8563;
	// end inline asm
	// begin inline asm
	fma.rn.f32 %f8579, %f8292, %f8293, %f8575;
	// end inline asm
	// begin inline asm
	fma.rn.f32 %f8583, %f8291, %f8293, %f8571;
	// end inline asm
	// begin inline asm
	fma.rn.f32 %f8587, %f9308, %f8294, %f8583;
	// end inline asm
	// begin inline asm
	fma.rn.f32 %f8591, %f8291, %f8294, %f8579;
	// end inline asm
	// begin inline asm
	fma.rn.f32 %f8595, %f8292, %f8293, %f8591;
	// end inline asm
	// begin inline asm
	fma.rn.f32 %f8599, %f8291, %f8293, %f8587;
	// end inline asm
	// begin inline asm
	fma.rn.f32 %f8603, %f9308, %f8294, %f8599;
	// end inline asm
	// begin inline asm
	fma.rn.f32 %f8607, %f8291, %f8294, %f8595;
	// end inline asm
	// begin inline asm
	fma.rn.f32 %f8611, %f8292, %f8293, %f8607;
	// end inline asm
	// begin inline asm
	fma.rn.f32 %f8615, %f8291, %f8293, %f8603;
	// end inline asm
	// begin inline asm
	fma.rn.f32 %f8619, %f9308, %f8294, %f8615;
	// end inline asm
	// begin inline asm
	fma.rn.f32 %f8623, %f8291, %f8294, %f8611;
	// end inline asm
	// begin inline asm
	fma.rn.f32 %f8627, %f8292, %f8293, %f8623;
	// end inline asm
	// begin inline asm
	fma.rn.f32 %f8631, %f8291, %f8293, %f8619;
	// end inline asm
	// begin inline asm
	fma.rn.f32 %f8635, %f9308, %f8294, %f8631;
	// end inline asm
	// begin inline asm
	fma.rn.f32 %f8639, %f8291, %f8294, %f8627;
	// end inline asm
	// begin inline asm
	fma.rn.f32 %f8643, %f8292, %f8293, %f8639;
	// end inline asm
	// begin inline asm
	fma.rn.f32 %f8647, %f8291, %f8293, %f8635;
	// end inline asm
	// begin inline asm
	fma.rn.f32 %f8651, %f9308, %f8294, %f8647;
	// end inline asm
	// begin inline asm
	fma.rn.f32 %f8655, %f8291, %f8294, %f8643;
	// end inline asm
	// begin inline asm
	fma.rn.f32 %f8659, %f8292, %f8293, %f8655;
	// end inline asm
	// begin inline asm
	fma.rn.f32 %f8663, %f8291, %f8293, %f8651;
	// end inline asm
	// begin inline asm
	fma.rn.f32 %f8667, %f9308, %f8294, %f8663;
	// end inline asm
	// begin inline asm
	fma.rn.f32 %f8671, %f8291, %f8294, %f8659;
	// end inline asm
	// begin inline asm
	fma.rn.f32 %f8675, %f8292, %f8293, %f8671;
	// end inline asm
	// begin inline asm
	fma.rn.f32 %f8679, %f8291, %f8293, %f8667;
	// end inline asm
	// begin inline asm
	fma.rn.f32 %f8683, %f9308, %f8294, %f8679;
	// end inline asm
	// begin inline asm
	fma.rn.f32 %f8687, %f8291, %f8294, %f8675;
	// end inline asm
	// begin inline asm
	fma.rn.f32 %f8691, %f8292, %f8293, %f8687;
	// end inline asm
	// begin inline asm
	fma.rn.f32 %f8695, %f8291, %f8293, %f8683;
	// end inline asm
	// begin inline asm
	fma.rn.f32 %f8699, %f9308, %f8294, %f8695;
	// end inline asm
	// begin inline asm
	fma.rn.f32 %f8703, %f8291, %f8294, %f8691;
	// end inline asm
	// begin inline asm
	fma.rn.f32 %f8707, %f8292, %f8293, %f8703;
	// end inline asm
	// begin inline asm
	fma.rn.f32 %f8711, %f8291, %f8293, %f8699;
	// end inline asm
	// begin inline asm
	fma.rn.f32 %f8715, %f9308, %f8294, %f8711;
	// end inline asm
	// begin inline asm
	fma.rn.f32 %f8719, %f8291, %f8294, %f8707;
	// end inline asm
	// begin inline asm
	fma.rn.f32 %f8723, %f8292, %f8293, %f8719;
	// end inline asm
	// begin inline asm
	fma.rn.f32 %f8727, %f8291, %f8293, %f8715;
	// end inline asm
	// begin inline asm
	fma.rn.f32 %f8731, %f9308, %f8294, %f8727;
	// end inline asm
	// begin inline asm
	fma.rn.f32 %f8735, %f8291, %f8294, %f8723;
	// end inline asm
	// begin inline asm
	fma.rn.f32 %f8739, %f8292, %f8293, %f8735;
	// end inline asm
	// begin inline asm
	fma.rn.f32 %f8743, %f8291, %f8293, %f8731;
	// end inline asm
	// begin inline asm
	fma.rn.f32 %f8747, %f9308, %f8294, %f8743;
	// end inline asm
	// begin inline asm
	fma.rn.f32 %f8751, %f8291, %f8294, %f8739;
	// end inline asm
	// begin inline asm
	fma.rn.f32 %f8755, %f8292, %f8293, %f8751;
	// end inline asm
	// begin inline asm
	fma.rn.f32 %f8759, %f8291, %f8293, %f8747;
	// end inline asm
	// begin inline asm
	fma.rn.f32 %f8763, %f9308, %f8294, %f8759;
	// end inline asm
	// begin inline asm
	fma.rn.f32 %f8767, %f8291, %f8294, %f8755;
	// end inline asm
	// begin inline asm
	fma.rn.f32 %f8771, %f8292, %f8293, %f8767;
	// end inline asm
	// begin inline asm
	fma.rn.f32 %f8775, %f8291, %f8293, %f8763;
	// end inline asm
	// begin inline asm
	fma.rn.f32 %f8779, %f9308, %f8294, %f8775;
	// end inline asm
	// begin inline asm
	fma.rn.f32 %f8783, %f8291, %f8294, %f8771;
	// end inline asm
	// begin inline asm
	fma.rn.f32 %f8787, %f8292, %f8293, %f8783;
	// end inline asm
	// begin inline asm
	fma.rn.f32 %f8791, %f8291, %f8293, %f8779;
	// end inline asm
	// begin inline asm
	fma.rn.f32 %f8795, %f9308, %f8294, %f8791;
	// end inline asm
	// begin inline asm
	fma.rn.f32 %f8799, %f8291, %f8294, %f8787;
	// end inline asm
	// begin inline asm
	fma.rn.f32 %f8803, %f8292, %f8293, %f8799;
	// end inline asm
	// begin inline asm
	fma.rn.f32 %f8807, %f8291, %f8293, %f8795;
	// end inline asm
	// begin inline asm
	fma.rn.f32 %f8811, %f9308, %f8294, %f8807;
	// end inline asm
	// begin inline asm
	fma.rn.f32 %f8815, %f8291, %f8294, %f8803;
	// end inline asm
	// begin inline asm
	fma.rn.f32 %f8819, %f8292, %f8293, %f8815;
	// end inline asm
	// begin inline asm
	fma.rn.f32 %f8823, %f8291, %f8293, %f8811;
	// end inline asm
	// begin inline asm
	fma.rn.f32 %f8827, %f9308, %f8294, %f8823;
	// end inline asm
	// begin inline asm
	fma.rn.f32 %f8831, %f8291, %f8294, %f8819;
	// end inline asm
	// begin inline asm
	fma.rn.f32 %f8835, %f8292, %f8293, %f8831;
	// end inline asm
	// begin inline asm
	fma.rn.f32 %f8839, %f8291, %f8293, %f8827;
	// end inline asm
	// begin inline asm
	fma.rn.f32 %f8843, %f9308, %f8294, %f8839;
	// end inline asm
	// begin inline asm
	fma.rn.f32 %f8847, %f8291, %f8294, %f8835;
	// end inline asm
	// begin inline asm
	fma.rn.f32 %f8851, %f8292, %f8293, %f8847;
	// end inline asm
	// begin inline asm
	fma.rn.f32 %f8855, %f8291, %f8293, %f8843;
	// end inline asm
	// begin inline asm
	fma.rn.f32 %f8859, %f9308, %f8294, %f8855;
	// end inline asm
	// begin inline asm
	fma.rn.f32 %f8863, %f8291, %f8294, %f8851;
	// end inline asm
	// begin inline asm
	fma.rn.f32 %f8867, %f8292, %f8293, %f8863;
	// end inline asm
	// begin inline asm
	fma.rn.f32 %f8871, %f8291, %f8293, %f8859;
	// end inline asm
	// begin inline asm
	fma.rn.f32 %f8875, %f9308, %f8294, %f8871;
	// end inline asm
	// begin inline asm
	fma.rn.f32 %f8879, %f8291, %f8294, %f8867;
	// end inline asm
	// begin inline asm
	fma.rn.f32 %f8883, %f8292, %f8293, %f8879;
	// end inline asm
	// begin inline asm
	fma.rn.f32 %f8887, %f8291, %f8293, %f8875;
	// end inline asm
	// begin inline asm
	fma.rn.f32 %f8891, %f9308, %f8294, %f8887;
	// end inline asm
	// begin inline asm
	fma.rn.f32 %f8895, %f8291, %f8294, %f8883;
	// end inline asm
	// begin inline asm
	fma.rn.f32 %f8899, %f8292, %f8293, %f8895;
	// end inline asm
	// begin inline asm
	fma.rn.f32 %f8903, %f8291, %f8293, %f8891;
	// end inline asm
	// begin inline asm
	fma.rn.f32 %f8907, %f9308, %f8294, %f8903;
	// end inline asm
	// begin inline asm
	fma.rn.f32 %f8911, %f8291, %f8294, %f8899;
	// end inline asm
	// begin inline asm
	fma.rn.f32 %f8915, %f8292, %f8293, %f8911;
	// end inline asm
	// begin inline asm
	fma.rn.f32 %f8919, %f8291, %f8293, %f8907;
	// end inline asm
	// begin inline asm
	fma.rn.f32 %f8923, %f9308, %f8294, %f8919;
	// end inline asm
	// begin inline asm
	fma.rn.f32 %f8927, %f8291, %f8294, %f8915;
	// end inline asm
	// begin inline asm
	fma.rn.f32 %f8931, %f8292, %f8293, %f8927;
	// end inline asm
	// begin inline asm
	fma.rn.f32 %f8935, %f8291, %f8293, %f8923;
	// end inline asm
	// begin inline asm
	fma.rn.f32 %f8939, %f9308, %f8294, %f8935;
	// end inline asm
	// begin inline asm
	fma.rn.f32 %f8943, %f8291, %f8294, %f8931;
	// end inline asm
	// begin inline asm
	fma.rn.f32 %f8947, %f8292, %f8293, %f8943;
	// end inline asm
	// begin inline asm
	fma.rn.f32 %f8951, %f8291, %f8293, %f8939;
	// end inline asm
	// begin inline asm
	fma.rn.f32 %f8955, %f9308, %f8294, %f8951;
	// end inline asm
	// begin inline asm
	fma.rn.f32 %f8959, %f8291, %f8294, %f8947;
	// end inline asm
	// begin inline asm
	fma.rn.f32 %f8963, %f8292, %f8293, %f8959;
	// end inline asm
	// begin inline asm
	fma.rn.f32 %f8967, %f8291, %f8293, %f8955;
	// end inline asm
	// begin inline asm
	fma.rn.f32 %f8971, %f9308, %f8294, %f8967;
	// end inline asm
	// begin inline asm
	fma.rn.f32 %f8975, %f8291, %f8294, %f8963;
	// end inline asm
	// begin inline asm
	fma.rn.f32 %f8979, %f8292, %f8293, %f8975;
	// end inline asm
	// begin inline asm
	fma.rn.f32 %f8983, %f8291, %f8293, %f8971;
	// end inline asm
	// begin inline asm
	fma.rn.f32 %f8987, %f9308, %f8294, %f8983;
	// end inline asm
	// begin inline asm
	fma.rn.f32 %f8991, %f8291, %f8294, %f8979;
	// end inline asm
	// begin inline asm
	fma.rn.f32 %f8995, %f8292, %f8293, %f8991;
	// end inline asm
	// begin inline asm
	fma.rn.f32 %f8999, %f8291, %f8293, %f8987;
	// end inline asm
	// begin inline asm
	fma.rn.f32 %f9003, %f9308, %f8294, %f8999;
	// end inline asm
	// begin inline asm
	fma.rn.f32 %f9007, %f8291, %f8294, %f8995;
	// end inline asm
	// begin inline asm
	fma.rn.f32 %f9011, %f8292, %f8293, %f9007;
	// end inline asm
	// begin inline asm
	fma.rn.f32 %f9015, %f8291, %f8293, %f9003;
	// end inline asm
	// begin inline asm
	fma.rn.f32 %f9019, %f9308, %f8294, %f9015;
	// end inline asm
	// begin inline asm
	fma.rn.f32 %f9023, %f8291, %f8294, %f9011;
	// end inline asm
	// begin inline asm
	fma.rn.f32 %f9027, %f8292, %f8293, %f9023;
	// end inline asm
	// begin inline asm
	fma.rn.f32 %f9031, %f8291, %f8293, %f9019;
	// end inline asm
	// begin inline asm
	fma.rn.f32 %f9035, %f9308, %f8294, %f9031;
	// end inline asm
	// begin inline asm
	fma.rn.f32 %f9039, %f8291, %f8294, %f9027;
	// end inline asm
	// begin inline asm
	fma.rn.f32 %f9043, %f8292, %f8293, %f9039;
	// end inline asm
	// begin inline asm
	fma.rn.f32 %f9047, %f8291, %f8293, %f9035;
	// end inline asm
	// begin inline asm
	fma.rn.f32 %f9051, %f9308, %f8294, %f9047;
	// end inline asm
	// begin inline asm
	fma.rn.f32 %f9055, %f8291, %f8294, %f9043;
	// end inline asm
	// begin inline asm
	fma.rn.f32 %f9059, %f8292, %f8293, %f9055;
	// end inline asm
	// begin inline asm
	fma.rn.f32 %f9063, %f8291, %f8293, %f9051;
	// end inline asm
	// begin inline asm
	fma.rn.f32 %f9067, %f9308, %f8294, %f9063;
	// end inline asm
	// begin inline asm
	fma.rn.f32 %f9071, %f8291, %f8294, %f9059;
	// end inline asm
	// begin inline asm
	fma.rn.f32 %f9075, %f8292, %f8293, %f9071;
	// end inline asm
	// begin inline asm
	fma.rn.f32 %f9079, %f8291, %f8293, %f9067;
	// end inline asm
	// begin inline asm
	fma.rn.f32 %f9083, %f9308, %f8294, %f9079;
	// end inline asm
	// begin inline asm
	fma.rn.f32 %f9087, %f8291, %f8294, %f9075;
	// end inline asm
	// begin inline asm
	fma.rn.f32 %f9091, %f8292, %f8293, %f9087;
	// end inline asm
	// begin inline asm
	fma.rn.f32 %f9095, %f8291, %f8293, %f9083;
	// end inline asm
	// begin inline asm
	fma.rn.f32 %f9099, %f9308, %f8294, %f9095;
	// end inline asm
	// begin inline asm
	fma.rn.f32 %f9103, %f8291, %f8294, %f9091;
	// end inline asm
	// begin inline asm
	fma.rn.f32 %f9107, %f8292, %f8293, %f9103;
	// end inline asm
	// begin inline asm
	fma.rn.f32 %f9111, %f8291, %f8293, %f9099;
	// end inline asm
	// begin inline asm
	fma.rn.f32 %f9115, %f9308, %f8294, %f9111;
	// end inline asm
	// begin inline asm
	fma.rn.f32 %f9119, %f8291, %f8294, %f9107;
	// end inline asm
	// begin inline asm
	fma.rn.f32 %f9123, %f8292, %f8293, %f9119;
	// end inline asm
	// begin inline asm
	fma.rn.f32 %f9127, %f8291, %f8293, %f9115;
	// end inline asm
	// begin inline asm
	fma.rn.f32 %f9131, %f9308, %f8294, %f9127;
	// end inline asm
	// begin inline asm
	fma.rn.f32 %f9135, %f8291, %f8294, %f9123;
	// end inline asm
	// begin inline asm
	fma.rn.f32 %f9139, %f8292, %f8293, %f9135;
	// end inline asm
	// begin inline asm
	fma.rn.f32 %f9143, %f8291, %f8293, %f9131;
	// end inline asm
	// begin inline asm
	fma.rn.f32 %f9147, %f9308, %f8294, %f9143;
	// end inline asm
	// begin inline asm
	fma.rn.f32 %f9151, %f8291, %f8294, %f9139;
	// end inline asm
	// begin inline asm
	fma.rn.f32 %f9155, %f8292, %f8293, %f9151;
	// end inline asm
	// begin inline asm
	fma.rn.f32 %f9159, %f8291, %f8293, %f9147;
	// end inline asm
	// begin inline asm
	fma.rn.f32 %f9163, %f9308, %f8294, %f9159;
	// end inline asm
	// begin inline asm
	fma.rn.f32 %f9167, %f8291, %f8294, %f9155;
	// end inline asm
	// begin inline asm
	fma.rn.f32 %f9171, %f8292, %f8293, %f9167;
	// end inline asm
	// begin inline asm
	fma.rn.f32 %f9175, %f8291, %f8293, %f9163;
	// end inline asm
	// begin inline asm
	fma.rn.f32 %f9179, %f9308, %f8294, %f9175;
	// end inline asm
	// begin inline asm
	fma.rn.f32 %f9183, %f8291, %f8294, %f9171;
	// end inline asm
	// begin inline asm
	fma.rn.f32 %f9187, %f8292, %f8293, %f9183;
	// end inline asm
	// begin inline asm
	fma.rn.f32 %f9191, %f8291, %f8293, %f9179;
	// end inline asm
	// begin inline asm
	fma.rn.f32 %f9195, %f9308, %f8294, %f9191;
	// end inline asm
	// begin inline asm
	fma.rn.f32 %f9199, %f8291, %f8294, %f9187;
	// end inline asm
	// begin inline asm
	fma.rn.f32 %f9203, %f8292, %f8293, %f9199;
	// end inline asm
	// begin inline asm
	fma.rn.f32 %f9207, %f8291, %f8293, %f9195;
	// end inline asm
	// begin inline asm
	fma.rn.f32 %f9211, %f9308, %f8294, %f9207;
	// end inline asm
	// begin inline asm
	fma.rn.f32 %f9215, %f8291, %f8294, %f9203;
	// end inline asm
	// begin inline asm
	fma.rn.f32 %f9219, %f8292, %f8293, %f9215;
	// end inline asm
	// begin inline asm
	fma.rn.f32 %f9223, %f8291, %f8293, %f9211;
	// end inline asm
	// begin inline asm
	fma.rn.f32 %f9227, %f9308, %f8294, %f9223;
	// end inline asm
	// begin inline asm
	fma.rn.f32 %f9231, %f8291, %f8294, %f9219;
	// end inline asm
	// begin inline asm
	fma.rn.f32 %f9235, %f8292, %f8293, %f9231;
	// end inline asm
	// begin inline asm
	fma.rn.f32 %f9239, %f8291, %f8293, %f9227;
	// end inline asm
	// begin inline asm
	fma.rn.f32 %f9243, %f9308, %f8294, %f9239;
	// end inline asm
	// begin inline asm
	fma.rn.f32 %f9247, %f8291, %f8294, %f9235;
	// end inline asm
	// begin inline asm
	fma.rn.f32 %f9251, %f8292, %f8293, %f9247;
	// end inline asm
	// begin inline asm
	fma.rn.f32 %f9255, %f8291, %f8293, %f9243;
	// end inline asm
	// begin inline asm
	fma.rn.f32 %f9259, %f9308, %f8294, %f9255;
	// end inline asm
	// begin inline asm
	fma.rn.f32 %f9263, %f8291, %f8294, %f9251;
	// end inline asm
	// begin inline asm
	fma.rn.f32 %f9267, %f8292, %f8293, %f9263;
	// end inline asm
	// begin inline asm
	fma.rn.f32 %f9271, %f8291, %f8293, %f9259;
	// end inline asm
	// begin inline asm
	fma.rn.f32 %f9275, %f9308, %f8294, %f9271;
	// end inline asm
	// begin inline asm
	fma.rn.f32 %f9279, %f8291, %f8294, %f9267;
	// end inline asm
	// begin inline asm
	fma.rn.f32 %f9283, %f8292, %f8293, %f9279;
	// end inline asm
	// begin inline asm
	fma.rn.f32 %f9287, %f8291, %f8293, %f9275;
	// end inline asm
	// begin inline asm
	fma.rn.f32 %f9291, %f9308, %f8294, %f9287;
	// end inline asm
	// begin inline asm
	fma.rn.f32 %f9295, %f8291, %f8294, %f9283;
	// end inline asm
	// begin inline asm
	fma.rn.f32 %f9299, %f8292, %f8293, %f9295;
	// end inline asm
	// begin inline asm
	fma.rn.f32 %f9303, %f8291, %f8293, %f9291;
	// end inline asm
	// begin inline asm
	fma.rn.f32 %f16518, %f9308, %f8294, %f9303;
	// end inline asm
	// begin inline asm
	fma.rn.f32 %f9311, %f8291, %f8294, %f9299;
	// end inline asm
	// begin inline asm
	fma.rn.f32 %f16519, %f8292, %f8293, %f9311;
	// end inline asm
	add.s32 	%r65, %r65, 1;
	add.s64 	%rd66, %rd66, 16;
	setp.ne.s32 	%p9, %r65, 512;
	@%p9 bra 	$L__BB6_17;
	mov.b32 	%r66, 0;
	mov.u64 	%rd67, %rd73;
$L__BB6_19:
	// begin inline asm
	ld.global.v4.f32 {%f9319, %f9320, %f9321, %f9322}, [%rd67];
	// end inline asm
	neg.f32 	%f10336, %f9320;
	// begin inline asm
	fma.rn.f32 %f9323, %f9319, %f9321, %f16518;
	// end inline asm
	// begin inline asm
	fma.rn.f32 %f9327, %f10336, %f9322, %f9323;
	// end inline asm
	// begin inline asm
	fma.rn.f32 %f9331, %f9319, %f9322, %f16519;
	// end inline asm
	// begin inline asm
	fma.rn.f32 %f9335, %f9320, %f9321, %f9331;
	// end inline asm
	// begin inline asm
	fma.rn.f32 %f9339, %f9319, %f9321, %f9327;
	// end inline asm
	// begin inline asm
	fma.rn.f32 %f9343, %f10336, %f9322, %f9339;
	// end inline asm
	// begin inline asm
	fma.rn.f32 %f9347, %f9319, %f9322, %f9335;
	// end inline asm
	// begin inline asm
	fma.rn.f32 %f9351, %f9320, %f9321, %f9347;
	// end inline asm
	// begin inline asm
	fma.rn.f32 %f9355, %f9319, %f9321, %f9343;
	// end inline asm
	// begin inline asm
	fma.rn.f32 %f9359, %f10336, %f9322, %f9355;
	// end inline asm
	// begin inline asm
	fma.rn.f32 %f9363, %f9319, %f9322, %f9351;
	// end inline asm
	// begin inline asm
	fma.rn.f32 %f9367, %f9320, %f9321, %f9363;
	// end inline asm
	// begin inline asm
	fma.rn.f32 %f9371, %f9319, %f9321, %f9359;
	// end inline asm
	// begin inline asm
	fma.rn.f32 %f9375, %f10336, %f9322, %f9371;
	// end inline asm
	// begin inline asm
	fma.rn.f32 %f9379, %f9319, %f9322, %f9367;
	// end inline asm
	// begin inline asm
	fma.rn.f32 %f9383, %f9320, %f9321, %f9379;
	// end inline asm
	// begin inline asm
	fma.rn.f32 %f9387, %f9319, %f9321, %f9375;
	// end inline asm
	// begin inline asm
	fma.rn.f32 %f9391, %f10336, %f9322, %f9387;
	// end inline asm
	// begin inline asm
	fma.rn.f32 %f9395, %f9319, %f9322, %f9383;
	// end inline asm
	// begin inline asm
	fma.rn.f32 %f9399, %f9320, %f9321, %f9395;
	// end inline asm
	// begin inline asm
	fma.rn.f32 %f9403, %f9319, %f9321, %f9391;
	// end inline asm
	// begin inline asm
	fma.rn.f32 %f9407, %f10336, %f9322, %f9403;
	// end inline asm
	// begin inline asm
	fma.rn.f32 %f9411, %f9319, %f9322, %f9399;
	// end inline asm
	// begin inline asm
	fma.rn.f32 %f9415, %f9320, %f9321, %f9411;
	// end inline asm
	// begin inline asm
	fma.rn.f32 %f9419, %f9319, %f9321, %f9407;
	// end inline asm
	// begin inline asm
	fma.rn.f32 %f9423, %f10336, %f9322, %f9419;
	// end inline asm
	// begin inline asm
	fma.rn.f32 %f9427, %f9319, %f9322, %f9415;
	// end inline asm
	// begin inline asm
	fma.rn.f32 %f9431, %f9320, %f9321, %f9427;
	// end inline asm
	// begin inline asm
	fma.rn.f32 %f9435, %f9319, %f9321, %f9423;
	// end inline asm
	// begin inline asm
	fma.rn.f32 %f9439, %f10336, %f9322, %f9435;
	// end inline asm
	// begin inline asm
	fma.rn.f32 %f9443, %f9319, %f9322, %f9431;
	// end inline asm
	// begin inline asm
	fma.rn.f32 %f9447, %f9320, %f9321, %f9443;
	// end inline asm
	// begin inline asm
	fma.rn.f32 %f9451, %f9319, %f9321, %f9439;
	// end inline asm
	// begin inline asm
	fma.rn.f32 %f9455, %f10336, %f9322, %f9451;
	// end inline asm
	// begin inline asm
	fma.rn.f32 %f9459, %f9319, %f9322, %f9447;
	// end inline asm
	// begin inline asm
	fma.rn.f32 %f9463, %f9320, %f9321, %f9459;
	// end inline asm
	// begin inline asm
	fma.rn.f32 %f9467, %f9319, %f9321, %f9455;
	// end inline asm
	// begin inline asm
	fma.rn.f32 %f9471, %f10336, %f9322, %f9467;
	// end inline asm
	// begin inline asm
	fma.rn.f32 %f9475, %f9319, %f9322, %f9463;
	// end inline asm
	// begin inline asm
	fma.rn.f32 %f9479, %f9320, %f9321, %f9475;
	// end inline asm
	// begin inline asm
	fma.rn.f32 %f9483, %f9319, %f9321, %f9471;
	// end inline asm
	// begin inline asm
	fma.rn.f32 %f9487, %f10336, %f9322, %f9483;
	// end inline asm
	// begin inline asm
	fma.rn.f32 %f9491, %f9319, %f9322, %f9479;
	// end inline asm
	// begin inline asm
	fma.rn.f32 %f9495, %f9320, %f9321, %f9491;
	// end inline asm
	// begin inline asm
	fma.rn.f32 %f9499, %f9319, %f9321, %f9487;
	// end inline asm
	// begin inline asm
	fma.rn.f32 %f9503, %f10336, %f9322, %f9499;
	// end inline asm
	// begin inline asm
	fma.rn.f32 %f9507, %f9319, %f9322, %f9495;
	// end inline asm
	// begin inline asm
	fma.rn.f32 %f9511, %f9320, %f9321, %f9507;
	// end inline asm
	// begin inline asm
	fma.rn.f32 %f9515, %f9319, %f9321, %f9503;
	// end inline asm
	// begin inline asm
	fma.rn.f32 %f9519, %f10336, %f9322, %f9515;
	// end inline asm
	// begin inline asm
	fma.rn.f32 %f9523, %f9319, %f9322, %f9511;
	// end inline asm
	// begin inline asm
	fma.rn.f32 %f9527, %f9320, %f9321, %f9523;
	// end inline asm
	// begin inline asm
	fma.rn.f32 %f9531, %f9319, %f9321, %f9519;
	// end inline asm
	// begin inline asm
	fma.rn.f32 %f9535, %f10336, %f9322, %f9531;
	// end inline asm
	// begin inline asm
	fma.rn.f32 %f9539, %f9319, %f9322, %f9527;
	// end inline asm
	// begin inline asm
	fma.rn.f32 %f9543, %f9320, %f9321, %f9539;
	// end inline asm
	// begin inline asm
	fma.rn.f32 %f9547, %f9319, %f9321, %f9535;
	// end inline asm
	// begin inline asm
	fma.rn.f32 %f9551, %f10336, %f9322, %f9547;
	// end inline asm
	// begin inline asm
	fma.rn.f32 %f9555, %f9319, %f9322, %f9543;
	// end inline asm
	// begin inline asm
	fma.rn.f32 %f9559, %f9320, %f9321, %f9555;
	// end inline asm
	// begin inline asm
	fma.rn.f32 %f9563, %f9319, %f9321, %f9551;
	// end inline asm
	// begin inline asm
	fma.rn.f32 %f9567, %f10336, %f9322, %f9563;
	// end inline asm
	// begin inline asm
	fma.rn.f32 %f9571, %f9319, %f9322, %f9559;
	// end inline asm
	// begin inline asm
	fma.rn.f32 %f9575, %f9320, %f9321, %f9571;
	// end inline asm
	// begin inline asm
	fma.rn.f32 %f9579, %f9319, %f9321, %f9567;
	// end inline asm
	// begin inline asm
	fma.rn.f32 %f9583, %f10336, %f9322, %f9579;
	// end inline asm
	// begin inline asm
	fma.rn.f32 %f9587, %f9319, %f9322, %f9575;
	// end inline asm
	// begin inline asm
	fma.rn.f32 %f9591, %f9320, %f9321, %f9587;
	// end inline asm
	// begin inline asm
	fma.rn.f32 %f9595, %f9319, %f9321, %f9583;
	// end inline asm
	// begin inline asm
	fma.rn.f32 %f9599, %f10336, %f9322, %f9595;
	// end inline asm
	// begin inline asm
	fma.rn.f32 %f9603, %f9319, %f9322, %f9591;
	// end inline asm
	// begin inline asm
	fma.rn.f32 %f9607, %f9320, %f9321, %f9603;
	// end inline asm
	// begin inline asm
	fma.rn.f32 %f9611, %f9319, %f9321, %f9599;
	// end inline asm
	// begin inline asm
	fma.rn.f32 %f9615, %f10336, %f9322, %f9611;
	// end inline asm
	// begin inline asm
	fma.rn.f32 %f9619, %f9319, %f9322, %f9607;
	// end inline asm
	// begin inline asm
	fma.rn.f32 %f9623, %f9320, %f9321, %f9619;
	// end inline asm
	// begin inline asm
	fma.rn.f32 %f9627, %f9319, %f9321, %f9615;
	// end inline asm
	// begin inline asm
	fma.rn.f32 %f9631, %f10336, %f9322, %f9627;
	// end inline asm
	// begin inline asm
	fma.rn.f32 %f9635, %f9319, %f9322, %f9623;
	// end inline asm
	// begin inline asm
	fma.rn.f32 %f9639, %f9320, %f9321, %f9635;
	// end inline asm
	// begin inline asm
	fma.rn.f32 %f9643, %f9319, %f9321, %f9631;
	// end inline asm
	// begin inline asm
	fma.rn.f32 %f9647, %f10336, %f9322, %f9643;
	// end inline asm
	// begin inline asm
	fma.rn.f32 %f9651, %f9319, %f9322, %f9639;
	// end inline asm
	// begin inline asm
	fma.rn.f32 %f9655, %f9320, %f9321, %f9651;
	// end inline asm
	// begin inline asm
	fma.rn.f32 %f9659, %f9319, %f9321, %f9647;
	// end inline asm
	// begin inline asm
	fma.rn.f32 %f9663, %f10336, %f9322, %f9659;
	// end inline asm
	// begin inline asm
	fma.rn.f32 %f9667, %f9319, %f9322, %f9655;
	// end inline asm
	// begin inline asm
	fma.rn.f32 %f9671, %f9320, %f9321, %f9667;
	// end inline asm
	// begin inline asm
	fma.rn.f32 %f9675, %f9319, %f9321, %f9663;
	// end inline asm
	// begin inline asm
	fma.rn.f32 %f9679, %f10336, %f9322, %f9675;
	// end inline asm
	// begin inline asm
	fma.rn.f32 %f9683, %f9319, %f9322, %f9671;
	// end inline asm
	// begin inline asm
	fma.rn.f32 %f9687, %f9320, %f9321, %f9683;
	// end inline asm
	// begin inline asm
	fma.rn.f32 %f9691, %f9319, %f9321, %f9679;
	// end inline asm
	// begin inline asm
	fma.rn.f32 %f9695, %f10336, %f9322, %f9691;
	// end inline asm
	// begin inline asm
	fma.rn.f32 %f9699, %f9319, %f9322, %f9687;
	// end inline asm
	// begin inline asm
	fma.rn.f32 %f9703, %f9320, %f9321, %f9699;
	// end inline asm
	// begin inline asm
	fma.rn.f32 %f9707, %f9319, %f9321, %f9695;
	// end inline asm
	// begin inline asm
	fma.rn.f32 %f9711, %f10336, %f9322, %f9707;
	// end inline asm
	// begin inline asm
	fma.rn.f32 %f9715, %f9319, %f9322, %f9703;
	// end inline asm
	// begin inline asm
	fma.rn.f32 %f9719, %f9320, %f9321, %f9715;
	// end inline asm
	// begin inline asm
	fma.rn.f32 %f9723, %f9319, %f9321, %f9711;
	// end inline asm
	// begin inline asm
	fma.rn.f32 %f9727, %f10336, %f9322, %f9723;
	// end inline asm
	// begin inline asm
	fma.rn.f32 %f9731, %f9319, %f9322, %f9719;
	// end inline asm
	// begin inline asm
	fma.rn.f32 %f9735, %f9320, %f9321, %f9731;
	// end inline asm
	// begin inline asm
	fma.rn.f32 %f9739, %f9319, %f9321, %f9727;
	// end inline asm
	// begin inline asm
	fma.rn.f32 %f9743, %f10336, %f9322, %f9739;
	// end inline asm
	// begin inline asm
	fma.rn.f32 %f9747, %f9319, %f9322, %f9735;
	// end inline asm
	// begin inline asm
	fma.rn.f32 %f9751, %f9320, %f9321, %f9747;
	// end inline asm
	// begin inline asm
	fma.rn.f32 %f9755, %f9319, %f9321, %f9743;
	// end inline asm
	// begin inline asm
	fma.rn.f32 %f9759, %f10336, %f9322, %f9755;
	// end inline asm
	// begin inline asm
	fma.rn.f32 %f9763, %f9319, %f9322, %f9751;
	// end inline asm
	// begin inline asm
	fma.rn.f32 %f9767, %f9320, %f9321, %f9763;
	// end inline asm
	// begin inline asm
	fma.rn.f32 %f9771, %f9319, %f9321, %f9759;
	// end inline asm
	// begin inline asm
	fma.rn.f32 %f9775, %f10336, %f9322, %f9771;
	// end inline asm
	// begin inline asm
	fma.rn.f32 %f9779, %f9319, %f9322, %f9767;
	// end inline asm
	// begin inline asm
	fma.rn.f32 %f9783, %f9320, %f9321, %f9779;
	// end inline asm
	// begin inline asm
	fma.rn.f32 %f9787, %f9319, %f9321, %f9775;
	// end inline asm
	// begin inline asm
	fma.rn.f32 %f9791, %f10336, %f9322, %f9787;
	// end inline asm
	// begin inline asm
	fma.rn.f32 %f9795, %f9319, %f9322, %f9783;
	// end inline asm
	// begin inline asm
	fma.rn.f32 %f9799, %f9320, %f9321, %f9795;
	// end inline asm
	// begin inline asm
	fma.rn.f32 %f9803, %f9319, %f9321, %f9791;
	// end inline asm
	// begin inline asm
	fma.rn.f32 %f9807, %f10336, %f9322, %f9803;
	// end inline asm
	// begin inline asm
	fma.rn.f32 %f9811, %f9319, %f9322, %f9799;
	// end inline asm
	// begin inline asm
	fma.rn.f32 %f9815, %f9320, %f9321, %f9811;
	// end inline asm
	// begin inline asm
	fma.rn.f32 %f9819, %f9319, %f9321, %f9807;
	// end inline asm
	// begin inline asm
	fma.rn.f32 %f9823, %f10336, %f9322, %f9819;
	// end inline asm
	// begin inline asm
	fma.rn.f32 %f9827, %f9319, %f9322, %f9815;
	// end inline asm
	// begin inline asm
	fma.rn.f32 %f9831, %f9320, %f9321, %f9827;
	// end inline asm
	// begin inline asm
	fma.rn.f32 %f9835, %f9319, %f9321, %f9823;
	// end inline asm
	// begin inline asm
	fma.rn.f32 %f9839, %f10336, %f9322, %f9835;
	// end inline asm
	// begin inline asm
	fma.rn.f32 %f9843, %f9319, %f9322, %f9831;
	// end inline asm
	// begin inline asm
	fma.rn.f32 %f9847, %f9320, %f9321, %f9843;
	// end inline asm
	// begin inline asm
	fma.rn.f32 %f9851, %f9319, %f9321, %f9839;
	// end inline asm
	// begin inline asm
	fma.rn.f32 %f9855, %f10336, %f9322, %f9851;
	// end inline asm
	// begin inline asm
	fma.rn.f32 %f9859, %f9319, %f9322, %f9847;
	// end inline asm
	// begin inline asm
	fma.rn.f32 %f9863, %f9320, %f9321, %f9859;
	// end inline asm
	// begin inline asm
	fma.rn.f32 %f9867, %f9319, %f9321, %f9855;
	// end inline asm
	// begin inline asm
	fma.rn.f32 %f9871, %f10336, %f9322, %f9867;
	// end inline asm
	// begin inline asm
	fma.rn.f32 %f9875, %f9319, %f9322, %f9863;
	// end inline asm
	// begin inline asm
	fma.rn.f32 %f9879, %f9320, %f9321, %f9875;
	// end inline asm
	// begin inline asm
	fma.rn.f32 %f9883, %f9319, %f9321, %f9871;
	// end inline asm
	// begin inline asm
	fma.rn.f32 %f9887, %f10336, %f9322, %f9883;
	// end inline asm
	// begin inline asm
	fma.rn.f32 %f9891, %f9319, %f9322, %f9879;
	// end inline asm
	// begin inline asm
	fma.rn.f32 %f9895, %f9320, %f9321, %f9891;
	// end inline asm
	// begin inline asm
	fma.rn.f32 %f9899, %f9319, %f9321, %f9887;
	// end inline asm
	// begin inline asm
	fma.rn.f32 %f9903, %f10336, %f9322, %f9899;
	// end inline asm
	// begin inline asm
	fma.rn.f32 %f9907, %f9319, %f9322, %f9895;
	// end inline asm
	// begin inline asm
	fma.rn.f32 %f9911, %f9320, %f9321, %f9907;
	// end inline asm
	// begin inline asm
	fma.rn.f32 %f9915, %f9319, %f9321, %f9903;
	// end inline asm
	// begin inline asm
	fma.rn.f32 %f9919, %f10336, %f9322, %f9915;
	// end inline asm
	// begin inline asm
	fma.rn.f32 %f9923, %f9319, %f9322, %f9911;
	// end inline asm
	// begin inline asm
	fma.rn.f32 %f9927, %f9320, %f9321, %f9923;
	// end inline asm
	// begin inline asm
	fma.rn.f32 %f9931, %f9319, %f9321, %f9919;
	// end inline asm
	// begin inline asm
	fma.rn.f32 %f9935, %f10336, %f9322, %f9931;
	// end inline asm
	// begin inline asm
	fma.rn.f32 %f9939, %f9319, %f9322, %f9927;
	// end inline asm
	// begin inline asm
	fma.rn.f32 %f9943, %f9320, %f9321, %f9939;
	// end inline asm
	// begin inline asm
	fma.rn.f32 %f9947, %f9319, %f9321, %f9935;
	// end inline asm
	// begin inline asm
	fma.rn.f32 %f9951, %f10336, %f9322, %f9947;
	// end inline asm
	// begin inline asm
	fma.rn.f32 %f9955, %f9319, %f9322, %f9943;
	// end inline asm
	// begin inline asm
	fma.rn.f32 %f9959, %f9320, %f9321, %f9955;
	// end inline asm
	// begin inline asm
	fma.rn.f32 %f9963, %f9319, %f9321, %f9951;
	// end inline asm
	// begin inline asm
	fma.rn.f32 %f9967, %f10336, %f9322, %f9963;
	// end inline asm
	// begin inline asm
	fma.rn.f32 %f9971, %f9319, %f9322, %f9959;
	// end inline asm
	// begin inline asm
	fma.rn.f32 %f9975, %f9320, %f9321, %f9971;
	// end inline asm
	// begin inline asm
	fma.rn.f32 %f9979, %f9319, %f9321, %f9967;
	// end inline asm
	// begin inline asm
	fma.rn.f32 %f9983, %f10336, %f9322, %f9979;
	// end inline asm
	// begin inline asm
	fma.rn.f32 %f9987, %f9319, %f9322, %f9975;
	// end inline asm
	// begin inline asm
	fma.rn.f32 %f9991, %f9320, %f9321, %f9987;
	// end inline asm
	// begin inline asm
	fma.rn.f32 %f9995, %f9319, %f9321, %f9983;
	// end inline asm
	// begin inline asm
	fma.rn.f32 %f9999, %f10336, %f9322, %f9995;
	// end inline asm
	// begin inline asm
	fma.rn.f32 %f10003, %f9319, %f9322, %f9991;
	// end inline asm
	// begin inline asm
	fma.rn.f32 %f10007, %f9320, %f9321, %f10003;
	// end inline asm
	// begin inline asm
	fma.rn.f32 %f10011, %f9319, %f9321, %f9999;
	// end inline asm
	// begin inline asm
	fma.rn.f32 %f10015, %f10336, %f9322, %f10011;
	// end inline asm
	// begin inline asm
	fma.rn.f32 %f10019, %f9319, %f9322, %f10007;
	// end inline asm
	// begin inline asm
	fma.rn.f32 %f10023, %f9320, %f9321, %f10019;
	// end inline asm
	// begin inline asm
	fma.rn.f32 %f10027, %f9319, %f9321, %f10015;
	// end inline asm
	// begin inline asm
	fma.rn.f32 %f10031, %f10336, %f9322, %f10027;
	// end inline asm
	// begin inline asm
	fma.rn.f32 %f10035, %f9319, %f9322, %f10023;
	// end inline asm
	// begin inline asm
	fma.rn.f32 %f10039, %f9320, %f9321, %f10035;
	// end inline asm
	// begin inline asm
	fma.rn.f32 %f10043, %f9319, %f9321, %f10031;
	// end inline asm
	// begin inline asm
	fma.rn.f32 %f10047, %f10336, %f9322, %f10043;
	// end inline asm
	// begin inline asm
	fma.rn.f32 %f10051, %f9319, %f9322, %f10039;
	// end inline asm
	// begin inline asm
	fma.rn.f32 %f10055, %f9320, %f9321, %f10051;
	// end inline asm
	// begin inline asm
	fma.rn.f32 %f10059, %f9319, %f9321, %f10047;
	// end inline asm
	// begin inline asm
	fma.rn.f32 %f10063, %f10336, %f9322, %f10059;
	// end inline asm
	// begin inline asm
	fma.rn.f32 %f10067, %f9319, %f9322, %f10055;
	// end inline asm
	// begin inline asm
	fma.rn.f32 %f10071, %f9320, %f9321, %f10067;
	// end inline asm
	// begin inline asm
	fma.rn.f32 %f10075, %f9319, %f9321, %f10063;
	// end inline asm
	// begin inline asm
	fma.rn.f32 %f10079, %f10336, %f9322, %f10075;
	// end inline asm
	// begin inline asm
	fma.rn.f32 %f10083, %f9319, %f9322, %f10071;
	// end inline asm
	// begin inline asm
	fma.rn.f32 %f10087, %f9320, %f9321, %f10083;
	// end inline asm
	// begin inline asm
	fma.rn.f32 %f10091, %f9319, %f9321, %f10079;
	// end inline asm
	// begin inline asm
	fma.rn.f32 %f10095, %f10336, %f9322, %f10091;
	// end inline asm
	// begin inline asm
	fma.rn.f32 %f10099, %f9319, %f9322, %f10087;
	// end inline asm
	// begin inline asm
	fma.rn.f32 %f10103, %f9320, %f9321, %f10099;
	// end inline asm
	// begin inline asm
	fma.rn.f32 %f10107, %f9319, %f9321, %f10095;
	// end inline asm
	// begin inline asm
	fma.rn.f32 %f10111, %f10336, %f9322, %f10107;
	// end inline asm
	// begin inline asm
	fma.rn.f32 %f10115, %f9319, %f9322, %f10103;
	// end inline asm
	// begin inline asm
	fma.rn.f32 %f10119, %f9320, %f9321, %f10115;
	// end inline asm
	// begin inline asm
	fma.rn.f32 %f10123, %f9319, %f9321, %f10111;
	// end inline asm
	// begin inline asm
	fma.rn.f32 %f10127, %f10336, %f9322, %f10123;
	// end inline asm
	// begin inline asm
	fma.rn.f32 %f10131, %f9319, %f9322, %f10119;
	// end inline asm
	// begin inline asm
	fma.rn.f32 %f10135, %f9320, %f9321, %f10131;
	// end inline asm
	// begin inline asm
	fma.rn.f32 %f10139, %f9319, %f9321, %f10127;
	// end inline asm
	// begin inline asm
	fma.rn.f32 %f10143, %f10336, %f9322, %f10139;
	// end inline asm
	// begin inline asm
	fma.rn.f32 %f10147, %f9319, %f9322, %f10135;
	// end inline asm
	// begin inline asm
	fma.rn.f32 %f10151, %f9320, %f9321, %f10147;
	// end inline asm
	// begin inline asm
	fma.rn.f32 %f10155, %f9319, %f9321, %f10143;
	// end inline asm
	// begin inline asm
	fma.rn.f32 %f10159, %f10336, %f9322, %f10155;
	// end inline asm
	// begin inline asm
	fma.rn.f32 %f10163, %f9319, %f9322, %f10151;
	// end inline asm
	// begin inline asm
	fma.rn.f32 %f10167, %f9320, %f9321, %f10163;
	// end inline asm
	// begin inline asm
	fma.rn.f32 %f10171, %f9319, %f9321, %f10159;
	// end inline asm
	// begin inline asm
	fma.rn.f32 %f10175, %f10336, %f9322, %f10171;
	// end inline asm
	// begin inline asm
	fma.rn.f32 %f10179, %f9319, %f9322, %f10167;
	// end inline asm
	// begin inline asm
	fma.rn.f32 %f10183, %f9320, %f9321, %f10179;
	// end inline asm
	// begin inline asm
	fma.rn.f32 %f10187, %f9319, %f9321, %f10175;
	// end inline asm
	// begin inline asm
	fma.rn.f32 %f10191, %f10336, %f9322, %f10187;
	// end inline asm
	// begin inline asm
	fma.rn.f32 %f10195, %f9319, %f9322, %f10183;
	// end inline asm
	// begin inline asm
	fma.rn.f32 %f10199, %f9320, %f9321, %f10195;
	// end inline asm
	// begin inline asm
	fma.rn.f32 %f10203, %f9319, %f9321, %f10191;
	// end inline asm
	// begin inline asm
	fma.rn.f32 %f10207, %f10336, %f9322, %f10203;
	// end inline asm
	// begin inline asm
	fma.rn.f32 %f10211, %f9319, %f9322, %f10199;
	// end inline asm
	// begin inline asm
	fma.rn.f32 %f10215, %f9320, %f9321, %f10211;
	// end inline asm
	// begin inline asm
	fma.rn.f32 %f10219, %f9319, %f9321, %f10207;
	// end inline asm
	// begin inline asm
	fma.rn.f32 %f10223, %f10336, %f9322, %f10219;
	// end inline asm
	// begin inline asm
	fma.rn.f32 %f10227, %f9319, %f9322, %f10215;
	// end inline asm
	// begin inline asm
	fma.rn.f32 %f10231, %f9320, %f9321, %f10227;
	// end inline asm
	// begin inline asm
	fma.rn.f32 %f10235, %f9319, %f9321, %f10223;
	// end inline asm
	// begin inline asm
	fma.rn.f32 %f10239, %f10336, %f9322, %f10235;
	// end inline asm
	// begin inline asm
	fma.rn.f32 %f10243, %f9319, %f9322, %f10231;
	// end inline asm
	// begin inline asm
	fma.rn.f32 %f10247, %f9320, %f9321, %f10243;
	// end inline asm
	// begin inline asm
	fma.rn.f32 %f10251, %f9319, %f9321, %f10239;
	// end inline asm
	// begin inline asm
	fma.rn.f32 %f10255, %f10336, %f9322, %f10251;
	// end inline asm
	// begin inline asm
	fma.rn.f32 %f10259, %f9319, %f9322, %f10247;
	// end inline asm
	// begin inline asm
	fma.rn.f32 %f10263, %f9320, %f9321, %f10259;
	// end inline asm
	// begin inline asm
	fma.rn.f32 %f10267, %f9319, %f9321, %f10255;
	// end inline asm
	// begin inline asm
	fma.rn.f32 %f10271, %f10336, %f9322, %f10267;
	// end inline asm
	// begin inline asm
	fma.rn.f32 %f10275, %f9319, %f9322, %f10263;
	// end inline asm
	// begin inline asm
	fma.rn.f32 %f10279, %f9320, %f9321, %f10275;
	// end inline asm
	// begin inline asm
	fma.rn.f32 %f10283, %f9319, %f9321, %f10271;
	// end inline asm
	// begin inline asm
	fma.rn.f32 %f10287, %f10336, %f9322, %f10283;
	// end inline asm
	// begin inline asm
	fma.rn.f32 %f10291, %f9319, %f9322, %f10279;
	// end inline asm
	// begin inline asm
	fma.rn.f32 %f10295, %f9320, %f9321, %f10291;
	// end inline asm
	// begin inline asm
	fma.rn.f32 %f10299, %f9319, %f9321, %f10287;
	// end inline asm
	// begin inline asm
	fma.rn.f32 %f10303, %f10336, %f9322, %f10299;
	// end inline asm
	// begin inline asm
	fma.rn.f32 %f10307, %f9319, %f9322, %f10295;
	// end inline asm
	// begin inline asm
	fma.rn.f32 %f10311, %f9320, %f9321, %f10307;
	// end inline asm
	// begin inline asm
	fma.rn.f32 %f10315, %f9319, %f9321, %f10303;
	// end inline asm
	// begin inline asm
	fma.rn.f32 %f10319, %f10336, %f9322, %f10315;
	// end inline asm
	// begin inline asm
	fma.rn.f32 %f10323, %f9319, %f9322, %f10311;
	// end inline asm
	// begin inline asm
	fma.rn.f32 %f10327, %f9320, %f9321, %f10323;
	// end inline asm
	// begin inline asm
	fma.rn.f32 %f10331, %f9319, %f9321, %f10319;
	// end inline asm
	// begin inline asm
	fma.rn.f32 %f16518, %f10336, %f9322, %f10331;
	// end inline asm
	// begin inline asm
	fma.rn.f32 %f10339, %f9319, %f9322, %f10327;
	// end inline asm
	// begin inline asm
	fma.rn.f32 %f16519, %f9320, %f9321, %f10339;
	// end inline asm
	add.s32 	%r66, %r66, 1;
	add.s64 	%rd67, %rd67, 16;
	setp.ne.s32 	%p10, %r66, 512;
	@%p10 bra 	$L__BB6_19;
	mov.b32 	%r67, 0;
	mov.u64 	%rd68, %rd73;
$L__BB6_21:
	// begin inline asm
	ld.global.v4.f32 {%f10347, %f10348, %f10349, %f10350}, [%rd68];
	// end inline asm
	neg.f32 	%f11364, %f10348;
	// begin inline asm
	fma.rn.f32 %f10351, %f10347, %f10349, %f16518;
	// end inline asm
	// begin inline asm
	fma.rn.f32 %f10355, %f11364, %f10350, %f10351;
	// end inline asm
	// begin inline asm
	fma.rn.f32 %f10359, %f10347, %f10350, %f16519;
	// end inline asm
	// begin inline asm
	fma.rn.f32 %f10363, %f10348, %f10349, %f10359;
	// end inline asm
	// begin inline asm
	fma.rn.f32 %f10367, %f10347, %f10349, %f10355;
	// end inline asm
	// begin inline asm
	fma.rn.f32 %f10371, %f11364, %f10350, %f10367;
	// end inline asm
	// begin inline asm
	fma.rn.f32 %f10375, %f10347, %f10350, %f10363;
	// end inline asm
	// begin inline asm
	fma.rn.f32 %f10379, %f10348, %f10349, %f10375;
	// end inline asm
	// begin inline asm
	fma.rn.f32 %f10383, %f10347, %f10349, %f10371;
	// end inline asm
	// begin inline asm
	fma.rn.f32 %f10387, %f11364, %f10350, %f10383;
	// end inline asm
	// begin inline asm
	fma.rn.f32 %f10391, %f10347, %f10350, %f10379;
	// end inline asm
	// begin inline asm
	fma.rn.f32 %f10395, %f10348, %f10349, %f10391;
	// end inline asm
	// begin inline asm
	fma.rn.f32 %f10399, %f10347, %f10349, %f10387;
	// end inline asm
	// begin inline asm
	fma.rn.f32 %f10403, %f11364, %f10350, %f10399;
	// end inline asm
	// begin inline asm
	fma.rn.f32 %f10407, %f10347, %f10350, %f10395;
	// end inline asm
	// begin inline asm
	fma.rn.f32 %f10411, %f10348, %f10349, %f10407;
	// end inline asm
	// begin inline asm
	fma.rn.f32 %f10415, %f10347, %f10349, %f10403;
	// end inline asm
	// begin inline asm
	fma.rn.f32 %f10419, %f11364, %f10350, %f10415;
	// end inline asm
	// begin inline asm
	fma.rn.f32 %f10423, %f10347, %f10350, %f10411;
	// end inline asm
	// begin inline asm
	fma.rn.f32 %f10427, %f10348, %f10349, %f10423;
	// end inline asm
	// begin inline asm
	fma.rn.f32 %f10431, %f10347, %f10349, %f10419;
	// end inline asm
	// begin inline asm
	fma.rn.f32 %f10435, %f11364, %f10350, %f10431;
	// end inline asm
	// begin inline asm
	fma.rn.f32 %f10439, %f10347, %f10350, %f10427;
	// end inline asm
	// begin inline asm
	fma.rn.f32 %f10443, %f10348, %f10349, %f10439;
	// end inline asm
	// begin inline asm
	fma.rn.f32 %f10447, %f10347, %f10349, %f10435;
	// end inline asm
	// begin inline asm
	fma.rn.f32 %f10451, %f11364, %f10350, %f10447;
	// end inline asm
	// begin inline asm
	fma.rn.f32 %f10455, %f10347, %f10350, %f10443;
	// end inline asm
	// begin inline asm
	fma.rn.f32 %f10459, %f10348, %f10349, %f10455;
	// end inline asm
	// begin inline asm
	fma.rn.f32 %f10463, %f10347, %f10349, %f10451;
	// end inline asm
	// begin inline asm
	fma.rn.f32 %f10467, %f11364, %f10350, %f10463;
	// end inline asm
	// begin inline asm
	fma.rn.f32 %f10471, %f10347, %f10350, %f10459;
	// end inline asm
	// begin inline asm
	fma.rn.f32 %f10475, %f10348, %f10349, %f10471;
	// end inline asm
	// begin inline asm
	fma.rn.f32 %f10479, %f10347, %f10349, %f10467;
	// end inline asm
	// begin inline asm
	fma.rn.f32 %f10483, %f11364, %f10350, %f10479;
	// end inline asm
	// begin inline asm
	fma.rn.f32 %f10487, %f10347, %f10350, %f10475;
	// end inline asm
	// begin inline asm
	fma.rn.f32 %f10491, %f10348, %f10349, %f10487;
	// end inline asm
	// begin inline asm
	fma.rn.f32 %f10495, %f10347, %f10349, %f10483;
	// end inline asm
	// begin inline asm
	fma.rn.f32 %f10499, %f11364, %f10350, %f10495;
	// end inline asm
	// begin inline asm
	fma.rn.f32 %f10503, %f10347, %f10350, %f10491;
	// end inline asm
	// begin inline asm
	fma.rn.f32 %f10507, %f10348, %f10349, %f10503;
	// end inline asm
	// begin inline asm
	fma.rn.f32 %f10511, %f10347, %f10349, %f10499;
	// end inline asm
	// begin inline asm
	fma.rn.f32 %f10515, %f11364, %f10350, %f10511;
	// end inline asm
	// begin inline asm
	fma.rn.f32 %f10519, %f10347, %f10350, %f10507;
	// end inline asm
	// begin inline asm
	fma.rn.f32 %f10523, %f10348, %f10349, %f10519;
	// end inline asm
	// begin inline asm
	fma.rn.f32 %f10527, %f10347, %f10349, %f10515;
	// end inline asm
	// begin inline asm
	fma.rn.f32 %f10531, %f11364, %f10350, %f10527;
	// end inline asm
	// begin inline asm
	fma.rn.f32 %f10535, %f10347, %f10350, %f10523;
	// end inline asm
	// begin inline asm
	fma.rn.f32 %f10539, %f10348, %f10349, %f10535;
	// end inline asm
	// begin inline asm
	fma.rn.f32 %f10543, %f10347, %f10349, %f10531;
	// end inline asm
	// begin inline asm
	fma.rn.f32 %f10547, %f11364, %f10350, %f10543;
	// end inline asm
	// begin inline asm
	fma.rn.f32 %f10551, %f10347, %f10350, %f10539;
	// end inline asm
	// begin inline asm
	fma.rn.f32 %f10555, %f10348, %f10349, %f10551;
	// end inline asm
	// begin inline asm
	fma.rn.f32 %f10559, %f10347, %f10349, %f10547;
	// end inline asm
	// begin inline asm
	fma.rn.f32 %f10563, %f11364, %f10350, %f10559;
	// end inline asm
	// begin inline asm
	fma.rn.f32 %f10567, %f10347, %f10350, %f10555;
	// end inline asm
	// begin inline asm
	fma.rn.f32 %f10571, %f10348, %f10349, %f10567;
	// end inline asm
	// begin inline asm
	fma.rn.f32 %f10575, %f10347, %f10349, %f10563;
	// end inline asm
	// begin inline asm
	fma.rn.f32 %f10579, %f11364, %f10350, %f10575;
	// end inline asm
	// begin inline asm
	fma.rn.f32 %f10583, %f10347, %f10350, %f10571;
	// end inline asm
	// begin inline asm
	fma.rn.f32 %f10587, %f10348, %f10349, %f10583;
	// end inline asm
	// begin inline asm
	fma.rn.f32 %f10591, %f10347, %f10349, %f10579;
	// end inline asm
	// begin inline asm
	fma.rn.f32 %f10595, %f11364, %f10350, %f10591;
	// end inline asm
	// begin inline asm
	fma.rn.f32 %f10599, %f10347, %f10350, %f10587;
	// end inline asm
	// begin inline asm
	fma.rn.f32 %f10603, %f10348, %f10349, %f10599;
	// end inline asm
	// begin inline asm
	fma.rn.f32 %f10607, %f10347, %f10349, %f10595;
	// end inline asm
	// begin inline asm
	fma.rn.f32 %f10611, %f11364, %f10350, %f10607;
	// end inline asm
	// begin inline asm
	fma.rn.f32 %f10615, %f10347, %f10350, %f10603;
	// end inline asm
	// begin inline asm
	fma.rn.f32 %f10619, %f10348, %f10349, %f10615;
	// end inline asm
	// begin inline asm
	fma.rn.f32 %f10623, %f10347, %f10349, %f10611;
	// end inline asm
	// begin inline asm
	fma.rn.f32 %f10627, %f11364, %f10350, %f10623;
	// end inline asm
	// begin inline asm
	fma.rn.f32 %f10631, %f10347, %f10350, %f10619;
	// end inline asm
	// begin inline asm
	fma.rn.f32 %f10635, %f10348, %f10349, %f10631;
	// end inline asm
	// begin inline asm
	fma.rn.f32 %f10639, %f10347, %f10349, %f10627;
	// end inline asm
	// begin inline asm
	fma.rn.f32 %f10643, %f11364, %f10350, %f10639;
	// end inline asm
	// begin inline asm
	fma.rn.f32 %f10647, %f10347, %f10350, %f10635;
	// end inline asm
	// begin inline asm
	fma.rn.f32 %f10651, %f10348, %f10349, %f10647;
	// end inline asm
	// begin inline asm
	fma.rn.f32 %f10655, %f10347, %f10349, %f10643;
	// end inline asm
	// begin inline asm
	fma.rn.f32 %f10659, %f11364, %f10350, %f10655;
	// end inline asm
	// begin inline asm
	fma.rn.f32 %f10663, %f10347, %f10350, %f10651;
	// end inline asm
	// begin inline asm
	fma.rn.f32 %f10667, %f10348, %f10349, %f10663;
	// end inline asm
	// begin inline asm
	fma.rn.f32 %f10671, %f10347, %f10349, %f10659;
	// end inline asm
	// begin inline asm
	fma.rn.f32 %f10675, %f11364, %f10350, %f10671;
	// end inline asm
	// begin inline asm
	fma.rn.f32 %f10679, %f10347, %f10350, %f10667;
	// end inline asm
	// begin inline asm
	fma.rn.f32 %f10683, %f10348, %f10349, %f10679;
	// end inline asm
	// begin inline asm
	fma.rn.f32 %f10687, %f10347, %f10349, %f10675;
	// end inline asm
	// begin inline asm
	fma.rn.f32 %f10691, %f11364, %f10350, %f10687;
	// end inline asm
	// begin inline asm
	fma.rn.f32 %f10695, %f10347, %f10350, %f10683;
	// end inline asm
	// begin inline asm
	fma.rn.f32 %f10699, %f10348, %f10349, %f10695;
	// end inline asm
	// begin inline asm
	fma.rn.f32 %f10703, %f10347, %f10349, %f10691;
	// end inline asm
	// begin inline asm
	fma.rn.f32 %f10707, %f11364, %f10350, %f10703;
	// end inline asm
	// begin inline asm
	fma.rn.f32 %f10711, %f10347, %f10350, %f10699;
	// end inline asm
	// begin inline asm
	fma.rn.f32 %f10715, %f10348, %f10349, %f10711;
	// end inline asm
	// begin inline asm
	fma.rn.f32 %f10719, %f10347, %f10349, %f10707;
	// end inline asm
	// begin inline asm
	fma.rn.f32 %f10723, %f11364, %f10350, %f10719;
	// end inline asm
	// begin inline asm
	fma.rn.f32 %f10727, %f10347, %f10350, %f10715;
	// end inline asm
	// begin inline asm
	fma.rn.f32 %f10731, %f10348, %f10349, %f10727;
	// end inline asm
	// begin inline asm
	fma.rn.f32 %f10735, %f10347, %f10349, %f10723;
	// end inline asm
	// begin inline asm
	fma.rn.f32 %f10739, %f11364, %f10350, %f10735;
	// end inline asm
	// begin inline asm
	fma.rn.f32 %f10743, %f10347, %f10350, %f10731;
	// end inline asm
	// begin inline asm
	fma.rn.f32 %f10747, %f10348, %f10349, %f10743;
	// end inline asm
	// begin inline asm
	fma.rn.f32 %f10751, %f10347, %f10349, %f10739;
	// end inline asm
	// begin inline asm
	fma.rn.f32 %f10755, %f11364, %f10350, %f10751;
	// end inline asm
	// begin inline asm
	fma.rn.f32 %f10759, %f10347, %f10350, %f10747;
	// end inline asm
	// begin inline asm
	fma.rn.f32 %f10763, %f10348, %f10349, %f10759;
	// end inline asm
	// begin inline asm
	fma.rn.f32 %f10767, %f10347, %f10349, %f10755;
	// end inline asm
	// begin inline asm
	fma.rn.f32 %f10771, %f11364, %f10350, %f10767;
	// end inline asm
	// begin inline asm
	fma.rn.f32 %f10775, %f10347, %f10350, %f10763;
	// end inline asm
	// begin inline asm
	fma.rn.f32 %f10779, %f10348, %f10349, %f10775;
	// end inline asm
	// begin inline asm
	fma.rn.f32 %f10783, %f10347, %f10349, %f10771;
	// end inline asm
	// begin inline asm
	fma.rn.f32 %f10787, %f11364, %f10350, %f10783;
	// end inline asm
	// begin inline asm
	fma.rn.f32 %f10791, %f10347, %f10350, %f10779;
	// end inline asm
	// begin inline asm
	fma.rn.f32 %f10795, %f10348, %f10349, %f10791;
	// end inline asm
	// begin inline asm
	fma.rn.f32 %f10799, %f10347, %f10349, %f10787;
	// end inline asm
	// begin inline asm
	fma.rn.f32 %f10803, %f11364, %f10350, %f10799;
	// end inline asm
	// begin inline asm
	fma.rn.f32 %f10807, %f10347, %f10350, %f10795;
	// end inline asm
	// begin inline asm
	fma.rn.f32 %f10811, %f10348, %f10349, %f10807;
	// end inline asm
	// begin inline asm
	fma.rn.f32 %f10815, %f10347, %f10349, %f10803;
	// end inline asm
	// begin inline asm
	fma.rn.f32 %f10819, %f11364, %f10350, %f10815;
	// end inline asm
	// begin inline asm
	fma.rn.f32 %f10823, %f10347, %f10350, %f10811;
	// end inline asm
	// begin inline asm
	fma.rn.f32 %f10827, %f10348, %f10349, %f10823;
	// end inline asm
	// begin inline asm
	fma.rn.f32 %f10831, %f10347, %f10349, %f10819;
	// end inline asm
	// begin inline asm
	fma.rn.f32 %f10835, %f11364, %f10350, %f10831;
	// end inline asm
	// begin inline asm
	fma.rn.f32 %f10839, %f10347, %f10350, %f10827;
	// end inline asm
	// begin inline asm
	fma.rn.f32 %f10843, %f10348, %f10349, %f10839;
	// end inline asm
	// begin inline asm
	fma.rn.f32 %f10847, %f10347, %f10349, %f10835;
	// end inline asm
	// begin inline asm
	fma.rn.f32 %f10851, %f11364, %f10350, %f10847;
	// end inline asm
	// begin inline asm
	fma.rn.f32 %f10855, %f10347, %f10350, %f10843;
	// end inline asm
	// begin inline asm
	fma.rn.f32 %f10859, %f10348, %f10349, %f10855;
	// end inline asm
	// begin inline asm
	fma.rn.f32 %f10863, %f10347, %f10349, %f10851;
	// end inline asm
	// begin inline asm
	fma.rn.f32 %f10867, %f11364, %f10350, %f10863;
	// end inline asm
	// begin inline asm
	fma.rn.f32 %f10871, %f10347, %f10350, %f10859;
	// end inline asm
	// begin inline asm
	fma.rn.f32 %f10875, %f10348, %f10349, %f10871;
	// end inline asm
	// begin inline asm
	fma.rn.f32 %f10879, %f10347, %f10349, %f10867;
	// end inline asm
	// begin inline asm
	fma.rn.f32 %f10883, %f11364, %f10350, %f10879;
	// end inline asm
	// begin inline asm
	fma.rn.f32 %f10887, %f10347, %f10350, %f10875;
	// end inline asm
	// begin inline asm
	fma.rn.f32 %f10891, %f10348, %f10349, %f10887;
	// end inline asm
	// begin inline asm
	fma.rn.f32 %f10895, %f10347, %f10349, %f10883;
	// end inline asm
	// begin inline asm
	fma.rn.f32 %f10899, %f11364, %f10350, %f10895;
	// end inline asm
	// begin inline asm
	fma.rn.f32 %f10903, %f10347, %f10350, %f10891;
	// end inline asm
	// begin inline asm
	fma.rn.f32 %f10907, %f10348, %f10349, %f10903;
	// end inline asm
	// begin inline asm
	fma.rn.f32 %f10911, %f10347, %f10349, %f10899;
	// end inline asm
	// begin inline asm
	fma.rn.f32 %f10915, %f11364, %f10350, %f10911;
	// end inline asm
	// begin inline asm
	fma.rn.f32 %f10919, %f10347, %f10350, %f10907;
	// end inline asm
	// begin inline asm
	fma.rn.f32 %f10923, %f10348, %f10349, %f10919;
	// end inline asm
	// begin inline asm
	fma.rn.f32 %f10927, %f10347, %f10349, %f10915;
	// end inline asm
	// begin inline asm
	fma.rn.f32 %f10931, %f11364, %f10350, %f10927;
	// end inline asm
	// begin inline asm
	fma.rn.f32 %f10935, %f10347, %f10350, %f10923;
	// end inline asm
	// begin inline asm
	fma.rn.f32 %f10939, %f10348, %f10349, %f10935;
	// end inline asm
	// begin inline asm
	fma.rn.f32 %f10943, %f10347, %f10349, %f10931;
	// end inline asm
	// begin inline asm
	fma.rn.f32 %f10947, %f11364, %f10350, %f10943;
	// end inline asm
	// begin inline asm
	fma.rn.f32 %f10951, %f10347, %f10350, %f10939;
	// end inline asm
	// begin inline asm
	fma.rn.f32 %f10955, %f10348, %f10349, %f10951;
	// end inline asm
	// begin inline asm
	fma.rn.f32 %f10959, %f10347, %f10349, %f10947;
	// end inline asm
	// begin inline asm
	fma.rn.f32 %f10963, %f11364, %f10350, %f10959;
	// end inline asm
	// begin inline asm
	fma.rn.f32 %f10967, %f10347, %f10350, %f10955;
	// end inline asm
	// begin inline asm
	fma.rn.f32 %f10971, %f10348, %f10349, %f10967;
	// end inline asm
	// begin inline asm
	fma.rn.f32 %f10975, %f10347, %f10349, %f10963;
	// end inline asm
	// begin inline asm
	fma.rn.f32 %f10979, %f11364, %f10350, %f10975;
	// end inline asm
	// begin inline asm
	fma.rn.f32 %f10983, %f10347, %f10350, %f10971;
	// end inline asm
	// begin inline asm
	fma.rn.f32 %f10987, %f10348, %f10349, %f10983;
	// end inline asm
	// begin inline asm
	fma.rn.f32 %f10991, %f10347, %f10349, %f10979;
	// end inline asm
	// begin inline asm
	fma.rn.f32 %f10995, %f11364, %f10350, %f10991;
	// end inline asm
	// begin inline asm
	fma.rn.f32 %f10999, %f10347, %f10350, %f10987;
	// end inline asm
	// begin inline asm
	fma.rn.f32 %f11003, %f10348, %f10349, %f10999;
	// end inline asm
	// begin inline asm
	fma.rn.f32 %f11007, %f10347, %f10349, %f10995;
	// end inline asm
	// begin inline asm
	fma.rn.f32 %f11011, %f11364, %f10350, %f11007;
	// end inline asm
	// begin inline asm
	fma.rn.f32 %f11015, %f10347, %f10350, %f11003;
	// end inline asm
	// begin inline asm
	fma.rn.f32 %f11019, %f10348, %f10349, %f11015;
	// end inline asm
	// begin inline asm
	fma.rn.f32 %f11023, %f10347, %f10349, %f11011;
	// end inline asm
	// begin inline asm
	fma.rn.f32 %f11027, %f11364, %f10350, %f11023;
	// end inline asm
	// begin inline asm
	fma.rn.f32 %f11031, %f10347, %f10350, %f11019;
	// end inline asm
	// begin inline asm
	fma.rn.f32 %f11035, %f10348, %f10349, %f11031;
	// end inline asm
	// begin inline asm
	fma.rn.f32 %f11039, %f10347, %f10349, %f11027;
	// end inline asm
	// begin inline asm
	fma.rn.f32 %f11043, %f11364, %f10350, %f11039;
	// end inline asm
	// begin inline asm
	fma.rn.f32 %f11047, %f10347, %f10350, %f11035;
	// end inline asm
	// begin inline asm
	fma.rn.f32 %f11051, %f10348, %f10349, %f11047;
	// end inline asm
	// begin inline asm
	fma.rn.f32 %f11055, %f10347, %f10349, %f11043;
	// end inline asm
	// begin inline asm
	fma.rn.f32 %f11059, %f11364, %f10350, %f11055;
	// end inline asm
	// begin inline asm
	fma.rn.f32 %f11063, %f10347, %f10350, %f11051;
	// end inline asm
	// begin inline asm
	fma.rn.f32 %f11067, %f10348, %f10349, %f11063;
	// end inline asm
	// begin inline asm
	fma.rn.f32 %f11071, %f10347, %f10349, %f11059;
	// end inline asm
	// begin inline asm
	fma.rn.f32 %f11075, %f11364, %f10350, %f11071;
	// end inline asm
	// begin inline asm
	fma.rn.f32 %f11079, %f10347, %f10350, %f11067;
	// end inline asm
	// begin inline asm
	fma.rn.f32 %f11083, %f10348, %f10349, %f11079;
	// end inline asm
	// begin inline asm
	fma.rn.f32 %f11087, %f10347, %f10349, %f11075;
	// end inline asm
	// begin inline asm
	fma.rn.f32 %f11091, %f11364, %f10350, %f11087;
	// end inline asm
	// begin inline asm
	fma.rn.f32 %f11095, %f10347, %f10350, %f11083;
	// end inline asm
	// begin inline asm
	fma.rn.f32 %f11099, %f10348, %f10349, %f11095;
	// end inline asm
	// begin inline asm
	fma.rn.f32 %f11103, %f10347, %f10349, %f11091;
	// end inline asm
	// begin inline asm
	fma.rn.f32 %f11107, %f11364, %f10350, %f11103;
	// end inline asm
	// begin inline asm
	fma.rn.f32 %f11111, %f10347, %f10350, %f11099;
	// end inline asm
	// begin inline asm
	fma.rn.f32 %f11115, %f10348, %f10349, %f11111;
	// end inline asm
	// begin inline asm
	fma.rn.f32 %f11119, %f10347, %f10349, %f11107;
	// end inline asm
	// begin inline asm
	fma.rn.f32 %f11123, %f11364, %f10350, %f11119;
	// end inline asm
	// begin inline asm
	fma.rn.f32 %f11127, %f10347, %f10350, %f11115;
	// end inline asm
	// begin inline asm
	fma.rn.f32 %f11131, %f10348, %f10349, %f11127;
	// end inline asm
	// begin inline asm
	fma.rn.f32 %f11135, %f10347, %f10349, %f11123;
	// end inline asm
	// begin inline asm
	fma.rn.f32 %f11139, %f11364, %f10350, %f11135;
	// end inline asm
	// begin inline asm
	fma.rn.f32 %f11143, %f10347, %f10350, %f11131;
	// end inline asm
	// begin inline asm
	fma.rn.f32 %f11147, %f10348, %f10349, %f11143;
	// end inline asm
	// begin inline asm
	fma.rn.f32 %f11151, %f10347, %f10349, %f11139;
	// end inline asm
	// begin inline asm
	fma.rn.f32 %f11155, %f11364, %f10350, %f11151;
	// end inline asm
	// begin inline asm
	fma.rn.f32 %f11159, %f10347, %f10350, %f11147;
	// end inline asm
	// begin inline asm
	fma.rn.f32 %f11163, %f10348, %f10349, %f11159;
	// end inline asm
	// begin inline asm
	fma.rn.f32 %f11167, %f10347, %f10349, %f11155;
	// end inline asm
	// begin inline asm
	fma.rn.f32 %f11171, %f11364, %f10350, %f11167;
	// end inline asm
	// begin inline asm
	fma.rn.f32 %f11175, %f10347, %f10350, %f11163;
	// end inline asm
	// begin inline asm
	fma.rn.f32 %f11179, %f10348, %f10349, %f11175;
	// end inline asm
	// begin inline asm
	fma.rn.f32 %f11183, %f10347, %f10349, %f11171;
	// end inline asm
	// begin inline asm
	fma.rn.f32 %f11187, %f11364, %f10350, %f11183;
	// end inline asm
	// begin inline asm
	fma.rn.f32 %f11191, %f10347, %f10350, %f11179;
	// end inline asm
	// begin inline asm
	fma.rn.f32 %f11195, %f10348, %f10349, %f11191;
	// end inline asm
	// begin inline asm
	fma.rn.f32 %f11199, %f10347, %f10349, %f11187;
	// end inline asm
	// begin inline asm
	fma.rn.f32 %f11203, %f11364, %f10350, %f11199;
	// end inline asm
	// begin inline asm
	fma.rn.f32 %f11207, %f10347, %f10350, %f11195;
	// end inline asm
	// begin inline asm
	fma.rn.f32 %f11211, %f10348, %f10349, %f11207;
	// end inline asm
	// begin inline asm
	fma.rn.f32 %f11215, %f10347, %f10349, %f11203;
	// end inline asm
	// begin inline asm
	fma.rn.f32 %f11219, %f11364, %f10350, %f11215;
	// end inline asm
	// begin inline asm
	fma.rn.f32 %f11223, %f10347, %f10350, %f11211;
	// end inline asm
	// begin inline asm
	fma.rn.f32 %f11227, %f10348, %f10349, %f11223;
	// end inline asm
	// begin inline asm
	fma.rn.f32 %f11231, %f10347, %f10349, %f11219;
	// end inline asm
	// begin inline asm
	fma.rn.f32 %f11235, %f11364, %f10350, %f11231;
	// end inline asm
	// begin inline asm
	fma.rn.f32 %f11239, %f10347, %f10350, %f11227;
	// end inline asm
	// begin inline asm
	fma.rn.f32 %f11243, %f10348, %f10349, %f11239;
	// end inline asm
	// begin inline asm
	fma.rn.f32 %f11247, %f10347, %f10349, %f11235;
	// end inline asm
	// begin inline asm
	fma.rn.f32 %f11251, %f11364, %f10350, %f11247;
	// end inline asm
	// begin inline asm
	fma.rn.f32 %f11255, %f10347, %f10350, %f11243;
	// end inline asm
	// begin inline asm
	fma.rn.f32 %f11259, %f10348, %f10349, %f11255;
	// end inline asm
	// begin inline asm
	fma.rn.f32 %f11263, %f10347, %f10349, %f11251;
	// end inline asm
	// begin inline asm
	fma.rn.f32 %f11267, %f11364, %f10350, %f11263;
	// end inline asm
	// begin inline asm
	fma.rn.f32 %f11271, %f10347, %f10350, %f11259;
	// end inline asm
	// begin inline asm
	fma.rn.f32 %f11275, %f10348, %f10349, %f11271;
	// end inline asm
	// begin inline asm
	fma.rn.f32 %f11279, %f10347, %f10349, %f11267;
	// end inline asm
	// begin inline asm
	fma.rn.f32 %f11283, %f11364, %f10350, %f11279;
	// end inline asm
	// begin inline asm
	fma.rn.f32 %f11287, %f10347, %f10350, %f11275;
	// end inline asm
	// begin inline asm
	fma.rn.f32 %f11291, %f10348, %f10349, %f11287;
	// end inline asm
	// begin inline asm
	fma.rn.f32 %f11295, %f10347, %f10349, %f11283;
	// end inline asm
	// begin inline asm
	fma.rn.f32 %f11299, %f11364, %f10350, %f11295;
	// end inline asm
	// begin inline asm
	fma.rn.f32 %f11303, %f10347, %f10350, %f11291;
	// end inline asm
	// begin inline asm
	fma.rn.f32 %f11307, %f10348, %f10349, %f11303;
	// end inline asm
	// begin inline asm
	fma.rn.f32 %f11311, %f10347, %f10349, %f11299;
	// end inline asm
	// begin inline asm
	fma.rn.f32 %f11315, %f11364, %f10350, %f11311;
	// end inline asm
	// begin inline asm
	fma.rn.f32 %f11319, %f10347, %f10350, %f11307;
	// end inline asm
	// begin inline asm
	fma.rn.f32 %f11323, %f10348, %f10349, %f11319;
	// end inline asm
	// begin inline asm
	fma.rn.f32 %f11327, %f10347, %f10349, %f11315;
	// end inline asm
	// begin inline asm
	fma.rn.f32 %f11331, %f11364, %f10350, %f11327;
	// end inline asm
	// begin inline asm
	fma.rn.f32 %f11335, %f10347, %f10350, %f11323;
	// end inline asm
	// begin inline asm
	fma.rn.f32 %f11339, %f10348, %f10349, %f11335;
	// end inline asm
	// begin inline asm
	fma.rn.f32 %f11343, %f10347, %f10349, %f11331;
	// end inline asm
	// begin inline asm
	fma.rn.f32 %f11347, %f11364, %f10350, %f11343;
	// end inline asm
	// begin inline asm
	fma.rn.f32 %f11351, %f10347, %f10350, %f11339;
	// end inline asm
	// begin inline asm
	fma.rn.f32 %f11355, %f10348, %f10349, %f11351;
	// end inline asm
	// begin inline asm
	fma.rn.f32 %f11359, %f10347, %f10349, %f11347;
	// end inline asm
	// begin inline asm
	fma.rn.f32 %f16518, %f11364, %f10350, %f11359;
	// end inline asm
	// begin inline asm
	fma.rn.f32 %f11367, %f10347, %f10350, %f11355;
	// end inline asm
	// begin inline asm
	fma.rn.f32 %f16519, %f10348, %f10349, %f11367;
	// end inline asm
	add.s32 	%r67, %r67, 1;
	add.s64 	%rd68, %rd68, 16;
	setp.ne.s32 	%p11, %r67, 512;
	@%p11 bra 	$L__BB6_21;
	mov.b32 	%r68, 0;
	mov.u64 	%rd69, %rd73;
$L__BB6_23:
	// begin inline asm
	ld.global.v4.f32 {%f11375, %f11376, %f11377, %f11378}, [%rd69];
	// end inline asm
	neg.f32 	%f12392, %f11376;
	// begin inline asm
	fma.rn.f32 %f11379, %f11375, %f11377, %f16518;
	// end inline asm
	// begin inline asm
	fma.rn.f32 %f11383, %f12392, %f11378, %f11379;
	// end inline asm
	// begin inline asm
	fma.rn.f32 %f11387, %f11375, %f11378, %f16519;
	// end inline asm
	// begin inline asm
	fma.rn.f32 %f11391, %f11376, %f11377, %f11387;
	// end inline asm
	// begin inline asm
	fma.rn.f32 %f11395, %f11375, %f11377, %f11383;
	// end inline asm
	// begin inline asm
	fma.rn.f32 %f11399, %f12392, %f11378, %f11395;
	// end inline asm
	// begin inline asm
	fma.rn.f32 %f11403, %f11375, %f11378, %f11391;
	// end inline asm
	// begin inline asm
	fma.rn.f32 %f11407, %f11376, %f11377, %f11403;
	// end inline asm
	// begin inline asm
	fma.rn.f32 %f11411, %f11375, %f11377, %f11399;
	// end inline asm
	// begin inline asm
	fma.rn.f32 %f11415, %f12392, %f11378, %f11411;
	// end inline asm
	// begin inline asm
	fma.rn.f32 %f11419, %f11375, %f11378, %f11407;
	// end inline asm
	// begin inline asm
	fma.rn.f32 %f11423, %f11376, %f11377, %f11419;
	// end inline asm
	// begin inline asm
	fma.rn.f32 %f11427, %f11375, %f11377, %f11415;
	// end inline asm
	// begin inline asm
	fma.rn.f32 %f11431, %f12392, %f11378, %f11427;
	// end inline asm
	// begin inline asm
	fma.rn.f32 %f11435, %f11375, %f11378, %f11423;
	// end inline asm
	// begin inline asm
	fma.rn.f32 %f11439, %f11376, %f11377, %f11435;
	// end inline asm
	// begin inline asm
	fma.rn.f32 %f11443, %f11375, %f11377, %f11431;
	// end inline asm
	// begin inline asm
	fma.rn.f32 %f11447, %f12392, %f11378, %f11443;
	// end inline asm
	// begin inline asm
	fma.rn.f32 %f11451, %f11375, %f11378, %f11439;
	// end inline asm
	// begin inline asm
	fma.rn.f32 %f11455, %f11376, %f11377, %f11451;
	// end inline asm
	// begin inline asm
	fma.rn.f32 %f11459, %f11375, %f11377, %f11447;
	// end inline asm
	// begin inline asm
	fma.rn.f32 %f11463, %f12392, %f11378, %f11459;
	// end inline asm
	// begin inline asm
	fma.rn.f32 %f11467, %f11375, %f11378, %f11455;
	// end inline asm
	// begin inline asm
	fma.rn.f32 %f11471, %f11376, %f11377, %f11467;
	// end inline asm
	// begin inline asm
	fma.rn.f32 %f11475, %f11375, %f11377, %f11463;
	// end inline asm
	// begin inline asm
	fma.rn.f32 %f11479, %f12392, %f11378, %f11475;
	// end inline asm
	// begin inline asm
	fma.rn.f32 %f11483, %f11375, %f11378, %f11471;
	// end inline asm
	// begin inline asm
	fma.rn.f32 %f11487, %f11376, %f11377, %f11483;
	// end inline asm
	// begin inline asm
	fma.rn.f32 %f11491, %f11375, %f11377, %f11479;
	// end inline asm
	// begin inline asm
	fma.rn.f32 %f11495, %f12392, %f11378, %f11491;
	// end inline asm
	// begin inline asm
	fma.rn.f32 %f11499, %f11375, %f11378, %f11487;
	// end inline asm
	// begin inline asm
	fma.rn.f32 %f11503, %f11376, %f11377, %f11499;
	// end inline asm
	// begin inline asm
	fma.rn.f32 %f11507, %f11375, %f11377, %f11495;
	// end inline asm
	// begin inline asm
	fma.rn.f32 %f11511, %f12392, %f11378, %f11507;
	// end inline asm
	// begin inline asm
	fma.rn.f32 %f11515, %f11375, %f11378, %f11503;
	// end inline asm
	// begin inline asm
	fma.rn.f32 %f11519, %f11376, %f11377, %f11515;
	// end inline asm
	// begin inline asm
	fma.rn.f32 %f11523, %f11375, %f11377, %f11511;
	// end inline asm
	// begin inline asm
	fma.rn.f32 %f11527, %f12392, %f11378, %f11523;
	// end inline asm
	// begin inline asm
	fma.rn.f32 %f11531, %f11375, %f11378, %f11519;
	// end inline asm
	// begin inline asm
	fma.rn.f32 %f11535, %f11376, %f11377, %f11531;
	// end inline asm
	// begin inline asm
	fma.rn.f32 %f11539, %f11375, %f11377, %f11527;
	// end inline asm
	// begin inline asm
	fma.rn.f32 %f11543, %f12392, %f11378, %f11539;
	// end inline asm
	// begin inline asm
	fma.rn.f32 %f11547, %f11375, %f11378, %f11535;
	// end inline asm
	// begin inline asm
	fma.rn.f32 %f11551, %f11376, %f11377, %f11547;
	// end inline asm
	// begin inline asm
	fma.rn.f32 %f11555, %f11375, %f11377, %f11543;
	// end inline asm
	// begin inline asm
	fma.rn.f32 %f11559, %f12392, %f11378, %f11555;
	// end inline asm
	// begin inline asm
	fma.rn.f32 %f11563, %f11375, %f11378, %f11551;
	// end inline asm
	// begin inline asm
	fma.rn.f32 %f11567, %f11376, %f11377, %f11563;
	// end inline asm
	// begin inline asm
	fma.rn.f32 %f11571, %f11375, %f11377, %f11559;
	// end inline asm
	// begin inline asm
	fma.rn.f32 %f11575, %f12392, %f11378, %f11571;
	// end inline asm
	// begin inline asm
	fma.rn.f32 %f11579, %f11375, %f11378, %f11567;
	// end inline asm
	// begin inline asm
	fma.rn.f32 %f11583, %f11376, %f11377, %f11579;
	// end inline asm
	// begin inline asm
	fma.rn.f32 %f11587, %f11375, %f11377, %f11575;
	// end inline asm
	// begin inline asm
	fma.rn.f32 %f11591, %f12392, %f11378, %f11587;
	// end inline asm
	// begin inline asm
	fma.rn.f32 %f11595, %f11375, %f11378, %f11583;
	// end inline asm
	// begin inline asm
	fma.rn.f32 %f11599, %f11376, %f11377, %f11595;
	// end inline asm
	// begin inline asm
	fma.rn.f32 %f11603, %f11375, %f11377, %f11591;
	// end inline asm
	// begin inline asm
	fma.rn.f32 %f11607, %f12392, %f11378, %f11603;
	// end inline asm
	// begin inline asm
	fma.rn.f32 %f11611, %f11375, %f11378, %f11599;
	// end inline asm
	// begin inline asm
	fma.rn.f32 %f11615, %f11376, %f11377, %f11611;
	// end inline asm
	// begin inline asm
	fma.rn.f32 %f11619, %f11375, %f11377, %f11607;
	// end inline asm
	// begin inline asm
	fma.rn.f32 %f11623, %f12392, %f11378, %f11619;
	// end inline asm
	// begin inline asm
	fma.rn.f32 %f11627, %f11375, %f11378, %f11615;
	// end inline asm
	// begin inline asm
	fma.rn.f32 %f11631, %f11376, %f11377, %f11627;
	// end inline asm
	// begin inline asm
	fma.rn.f32 %f11635, %f11375, %f11377, %f11623;
	// end inline asm
	// begin inline asm
	fma.rn.f32 %f11639, %f12392, %f11378, %f11635;
	// end inline asm
	// begin inline asm
	fma.rn.f32 %f11643, %f11375, %f11378, %f11631;
	// end inline asm
	// begin inline asm
	fma.rn.f32 %f11647, %f11376, %f11377, %f11643;
	// end inline asm
	// begin inline asm
	fma.rn.f32 %f11651, %f11375, %f11377, %f11639;
	// end inline asm
	// begin inline asm
	fma.rn.f32 %f11655, %f12392, %f11378, %f11651;
	// end inline asm
	// begin inline asm
	fma.rn.f32 %f11659, %f11375, %f11378, %f11647;
	// end inline asm
	// begin inline asm
	fma.rn.f32 %f11663, %f11376, %f11377, %f11659;
	// end inline asm
	// begin inline asm
	fma.rn.f32 %f11667, %f11375, %f11377, %f11655;
	// end inline asm
	// begin inline asm
	fma.rn.f32 %f11671, %f12392, %f11378, %f11667;
	// end inline asm
	// begin inline asm
	fma.rn.f32 %f11675, %f11375, %f11378, %f11663;
	// end inline asm
	// begin inline asm
	fma.rn.f32 %f11679, %f11376, %f11377, %f11675;
	// end inline asm
	// begin inline asm
	fma.rn.f32 %f11683, %f11375, %f11377, %f11671;
	// end inline asm
	// begin inline asm
	fma.rn.f32 %f11687, %f12392, %f11378, %f11683;
	// end inline asm
	// begin inline asm
	fma.rn.f32 %f11691, %f11375, %f11378, %f11679;
	// end inline asm
	// begin inline asm
	fma.rn.f32 %f11695, %f11376, %f11377, %f11691;
	// end inline asm
	// begin inline asm
	fma.rn.f32 %f11699, %f11375, %f11377, %f11687;
	// end inline asm
	// begin inline asm
	fma.rn.f32 %f11703, %f12392, %f11378, %f11699;
	// end inline asm
	// begin inline asm
	fma.rn.f32 %f11707, %f11375, %f11378, %f11695;
	// end inline asm
	// begin inline asm
	fma.rn.f32 %f11711, %f11376, %f11377, %f11707;
	// end inline asm
	// begin inline asm
	fma.rn.f32 %f11715, %f11375, %f11377, %f11703;
	// end inline asm
	// begin inline asm
	fma.rn.f32 %f11719, %f12392, %f11378, %f11715;
	// end inline asm
	// begin inline asm
	fma.rn.f32 %f11723, %f11375, %f11378, %f11711;
	// end inline asm
	// begin inline asm
	fma.rn.f32 %f11727, %f11376, %f11377, %f11723;
	// end inline asm
	// begin inline asm
	fma.rn.f32 %f11731, %f11375, %f11377, %f11719;
	// end inline asm
	// begin inline asm
	fma.rn.f32 %f11735, %f12392, %f11378, %f11731;
	// end inline asm
	// begin inline asm
	fma.rn.f32 %f11739, %f11375, %f11378, %f11727;
	// end inline asm
	// begin inline asm
	fma.rn.f32 %f11743, %f11376, %f11377, %f11739;
	// end inline asm
	// begin inline asm
	fma.rn.f32 %f11747, %f11375, %f11377, %f11735;
	// end inline asm
	// begin inline asm
	fma.rn.f32 %f11751, %f12392, %f11378, %f11747;
	// end inline asm
	// begin inline asm
	fma.rn.f32 %f11755, %f11375, %f11378, %f11743;
	// end inline asm
	// begin inline asm
	fma.rn.f32 %f11759, %f11376, %f11377, %f11755;
	// end inline asm
	// begin inline asm
	fma.rn.f32 %f11763, %f11375, %f11377, %f11751;
	// end inline asm
	// begin inline asm
	fma.rn.f32 %f11767, %f12392, %f11378, %f11763;
	// end inline asm
	// begin inline asm
	fma.rn.f32 %f11771, %f11375, %f11378, %f11759;
	// end inline asm
	// begin inline asm
	fma.rn.f32 %f11775, %f11376, %f11377, %f11771;
	// end inline asm
	// begin inline asm
	fma.rn.f32 %f11779, %f11375, %f11377, %f11767;
	// end inline asm
	// begin inline asm
	fma.rn.f32 %f11783, %f12392, %f11378, %f11779;
	// end inline asm
	// begin inline asm
	fma.rn.f32 %f11787, %f11375, %f11378, %f11775;
	// end inline asm
	// begin inline asm
	fma.rn.f32 %f11791, %f11376, %f11377, %f11787;
	// end inline asm
	// begin inline asm
	fma.rn.f32 %f11795, %f11375, %f11377, %f11783;
	// end inline asm
	// begin inline asm
	fma.rn.f32 %f11799, %f12392, %f11378, %f11795;
	// end inline asm
	// begin inline asm
	fma.rn.f32 %f11803, %f11375, %f11378, %f11791;
	// end inline asm
	// begin inline asm
	fma.rn.f32 %f11807, %f11376, %f11377, %f11803;
	// end inline asm
	// begin inline asm
	fma.rn.f32 %f11811, %f11375, %f11377, %f11799;
	// end inline asm
	// begin inline asm
	fma.rn.f32 %f11815, %f12392, %f11378, %f11811;
	// end inline asm
	// begin inline asm
	fma.rn.f32 %f11819, %f11375, %f11378, %f11807;
	// end inline asm
	// begin inline asm
	fma.rn.f32 %f11823, %f11376, %f11377, %f11819;
	// end inline asm
	// begin inline asm
	fma.rn.f32 %f11827, %f11375, %f11377, %f11815;
	// end inline asm
	// begin inline asm
	fma.rn.f32 %f11831, %f12392, %f11378, %f11827;
	// end inline asm
	// begin inline asm
	fma.rn.f32 %f11835, %f11375, %f11378, %f11823;
	// end inline asm
	// begin inline asm
	fma.rn.f32 %f11839, %f11376, %f11377, %f11835;
	// end inline asm
	// begin inline asm
	fma.rn.f32 %f11843, %f11375, %f11377, %f11831;
	// end inline asm
	// begin inline asm
	fma.rn.f32 %f11847, %f12392, %f11378, %f11843;
	// end inline asm
	// begin inline asm
	fma.rn.f32 %f11851, %f11375, %f11378, %f11839;
	// end inline asm
	// begin inline asm
	fma.rn.f32 %f11855, %f11376, %f11377, %f11851;
	// end inline asm
	// begin inline asm
	fma.rn.f32 %f11859, %f11375, %f11377, %f11847;
	// end inline asm
	// begin inline asm
	fma.rn.f32 %f11863, %f12392, %f11378, %f11859;
	// end inline asm
	// begin inline asm
	fma.rn.f32 %f11867, %f11375, %f11378, %f11855;
	// end inline asm
	// begin inline asm
	fma.rn.f32 %f11871, %f11376, %f11377, %f11867;
	// end inline asm
	// begin inline asm
	fma.rn.f32 %f11875, %f11375, %f11377, %f11863;
	// end inline asm
	// begin inline asm
	fma.rn.f32 %f11879, %f12392, %f11378, %f11875;
	// end inline asm
	// begin inline asm
	fma.rn.f32 %f11883, %f11375, %f11378, %f11871;
	// end inline asm
	// begin inline asm
	fma.rn.f32 %f11887, %f11376, %f11377, %f11883;
	// end inline asm
	// begin inline asm
	fma.rn.f32 %f11891, %f11375, %f11377, %f11879;
	// end inline asm
	// begin inline asm
	fma.rn.f32 %f11895, %f12392, %f11378, %f11891;
	// end inline asm
	// begin inline asm
	fma.rn.f32 %f11899, %f11375, %f11378, %f11887;
	// end inline asm
	// begin inline asm
	fma.rn.f32 %f11903, %f11376, %f11377, %f11899;
	// end inline asm
	// begin inline asm
	fma.rn.f32 %f11907, %f11375, %f11377, %f11895;
	// end inline asm
	// begin inline asm
	fma.rn.f32 %f11911, %f12392, %f11378, %f11907;
	// end inline asm
	// begin inline asm
	fma.rn.f32 %f11915, %f11375, %f11378, %f11903;
	// end inline asm
	// begin inline asm
	fma.rn.f32 %f11919, %f11376, %f11377, %f11915;
	// end inline asm
	// begin inline asm
	fma.rn.f32 %f11923, %f11375, %f11377, %f11911;
	// end inline asm
	// begin inline asm
	fma.rn.f32 %f11927, %f12392, %f11378, %f11923;
	// end inline asm
	// begin inline asm
	fma.rn.f32 %f11931, %f11375, %f11378, %f11919;
	// end inline asm
	// begin inline asm
	fma.rn.f32 %f11935, %f11376, %f11377, %f11931;
	// end inline asm
	// begin inline asm
	fma.rn.f32 %f11939, %f11375, %f11377, %f11927;
	// end inline asm
	// begin inline asm
	fma.rn.f32 %f11943, %f12392, %f11378, %f11939;
	// end inline asm
	// begin inline asm
	fma.rn.f32 %f11947, %f11375, %f11378, %f11935;
	// end inline asm
	// begin inline asm
	fma.rn.f32 %f11951, %f11376, %f11377, %f11947;
	// end inline asm
	// begin inline asm
	fma.rn.f32 %f11955, %f11375, %f11377, %f11943;
	// end inline asm
	// begin inline asm
	fma.rn.f32 %f11959, %f12392, %f11378, %f11955;
	// end inline asm
	// begin inline asm
	fma.rn.f32 %f11963, %f11375, %f11378, %f11951;
	// end inline asm
	// begin inline asm
	fma.rn.f32 %f11967, %f11376, %f11377, %f11963;
	// end inline asm
	// begin inline asm
	fma.rn.f32 %f11971, %f11375, %f11377, %f11959;
	// end inline asm
	// begin inline asm
	fma.rn.f32 %f11975, %f12392, %f11378, %f11971;
	// end inline asm
	// begin inline asm
	fma.rn.f32 %f11979, %f11375, %f11378, %f11967;
	// end inline asm
	// begin inline asm
	fma.rn.f32 %f11983, %f11376, %f11377, %f11979;
	// end inline asm
	// begin inline asm
	fma.rn.f32 %f11987, %f11375, %f11377, %f11975;
	// end inline asm
	// begin inline asm
	fma.rn.f32 %f11991, %f12392, %f11378, %f11987;
	// end inline asm
	// begin inline asm
	fma.rn.f32 %f11995, %f11375, %f11378, %f11983;
	// end inline asm
	// begin inline asm
	fma.rn.f32 %f11999, %f11376, %f11377, %f11995;
	// end inline asm
	// begin inline asm
	fma.rn.f32 %f12003, %f11375, %f11377, %f11991;
	// end inline asm
	// begin inline asm
	fma.rn.f32 %f12007, %f12392, %f11378, %f12003;
	// end inline asm
	// begin inline asm
	fma.rn.f32 %f12011, %f11375, %f11378, %f11999;
	// end inline asm
	// begin inline asm
	fma.rn.f32 %f12015, %f11376, %f11377, %f12011;
	// end inline asm
	// begin inline asm
	fma.rn.f32 %f12019, %f11375, %f11377, %f12007;
	// end inline asm
	// begin inline asm
	fma.rn.f32 %f12023, %f12392, %f11378, %f12019;
	// end inline asm
	// begin inline asm
	fma.rn.f32 %f12027, %f11375, %f11378, %f12015;
	// end inline asm
	// begin inline asm
	fma.rn.f32 %f12031, %f11376, %f11377, %f12027;
	// end inline asm
	// begin inline asm
	fma.rn.f32 %f12035, %f11375, %f11377, %f12023;
	// end inline asm
	// begin inline asm
	fma.rn.f32 %f12039, %f12392, %f11378, %f12035;
	// end inline asm
	// begin inline asm
	fma.rn.f32 %f12043, %f11375, %f11378, %f12031;
	// end inline asm
	// begin inline asm
	fma.rn.f32 %f12047, %f11376, %f11377, %f12043;
	// end inline asm
	// begin inline asm
	fma.rn.f32 %f12051, %f11375, %f11377, %f12039;
	// end inline asm
	// begin inline asm
	fma.rn.f32 %f12055, %f12392, %f11378, %f12051;
	// end inline asm
	// begin inline asm
	fma.rn.f32 %f12059, %f11375, %f11378, %f12047;
	// end inline asm
	// begin inline asm
	fma.rn.f32 %f12063, %f11376, %f11377, %f12059;
	// end inline asm
	// begin inline asm
	fma.rn.f32 %f12067, %f11375, %f11377, %f12055;
	// end inline asm
	// begin inline asm
	fma.rn.f32 %f12071, %f12392, %f11378, %f12067;
	// end inline asm
	// begin inline asm
	fma.rn.f32 %f12075, %f11375, %f11378, %f12063;
	// end inline asm
	// begin inline asm
	fma.rn.f32 %f12079, %f11376, %f11377, %f12075;
	// end inline asm
	// begin inline asm
	fma.rn.f32 %f12083, %f11375, %f11377, %f12071;
	// end inline asm
	// begin inline asm
	fma.rn.f32 %f12087, %f12392, %f11378, %f12083;
	// end inline asm
	// begin inline asm
	fma.rn.f32 %f12091, %f11375, %f11378, %f12079;
	// end inline asm
	// begin inline asm
	fma.rn.f32 %f12095, %f11376, %f11377, %f12091;
	// end inline asm
	// begin inline asm
	fma.rn.f32 %f12099, %f11375, %f11377, %f12087;
	// end inline asm
	// begin inline asm
	fma.rn.f32 %f12103, %f12392, %f11378, %f12099;
	// end inline asm
	// begin inline asm
	fma.rn.f32 %f12107, %f11375, %f11378, %f12095;
	// end inline asm
	// begin inline asm
	fma.rn.f32 %f12111, %f11376, %f11377, %f12107;
	// end inline asm
	// begin inline asm
	fma.rn.f32 %f12115, %f11375, %f11377, %f12103;
	// end inline asm
	// begin inline asm
	fma.rn.f32 %f12119, %f12392, %f11378, %f12115;
	// end inline asm
	// begin inline asm
	fma.rn.f32 %f12123, %f11375, %f11378, %f12111;
	// end inline asm
	// begin inline asm
	fma.rn.f32 %f12127, %f11376, %f11377, %f12123;
	// end inline asm
	// begin inline asm
	fma.rn.f32 %f12131, %f11375, %f11377, %f12119;
	// end inline asm
	// begin inline asm
	fma.rn.f32 %f12135, %f12392, %f11378, %f12131;
	// end inline asm
	// begin inline asm
	fma.rn.f32 %f12139, %f11375, %f11378, %f12127;
	// end inline asm
	// begin inline asm
	fma.rn.f32 %f12143, %f11376, %f11377, %f12139;
	// end inline asm
	// begin inline asm
	fma.rn.f32 %f12147, %f11375, %f11377, %f12135;
	// end inline asm
	// begin inline asm
	fma.rn.f32 %f12151, %f12392, %f11378, %f12147;
	// end inline asm
	// begin inline asm
	fma.rn.f32 %f12155, %f11375, %f11378, %f12143;
	// end inline asm
	// begin inline asm
	fma.rn.f32 %f12159, %f11376, %f11377, %f12155;
	// end inline asm
	// begin inline asm
	fma.rn.f32 %f12163, %f11375, %f11377, %f12151;
	// end inline asm
	// begin inline asm
	fma.rn.f32 %f12167, %f12392, %f11378, %f12163;
	// end inline asm
	// begin inline asm
	fma.rn.f32 %f12171, %f11375, %f11378, %f12159;
	// end inline asm
	// begin inline asm
	fma.rn.f32 %f12175, %f11376, %f11377, %f12171;
	// end inline asm
	// begin inline asm
	fma.rn.f32 %f12179, %f11375, %f11377, %f12167;
	// end inline asm
	// begin inline asm
	fma.rn.f32 %f12183, %f12392, %f11378, %f12179;
	// end inline asm
	// begin inline asm
	fma.rn.f32 %f12187, %f11375, %f11378, %f12175;
	// end inline asm
	// begin inline asm
	fma.rn.f32 %f12191, %f11376, %f11377, %f12187;
	// end inline asm
	// begin inline asm
	fma.rn.f32 %f12195, %f11375, %f11377, %f12183;
	// end inline asm
	// begin inline asm
	fma.rn.f32 %f12199, %f12392, %f11378, %f12195;
	// end inline asm
	// begin inline asm
	fma.rn.f32 %f12203, %f11375, %f11378, %f12191;
	// end inline asm
	// begin inline asm
	fma.rn.f32 %f12207, %f11376, %f11377, %f12203;
	// end inline asm
	// begin inline asm
	fma.rn.f32 %f12211, %f11375, %f11377, %f12199;
	// end inline asm
	// begin inline asm
	fma.rn.f32 %f12215, %f12392, %f11378, %f12211;
	// end inline asm
	// begin inline asm
	fma.rn.f32 %f12219, %f11375, %f11378, %f12207;
	// end inline asm
	// begin inline asm
	fma.rn.f32 %f12223, %f11376, %f11377, %f12219;
	// end inline asm
	// begin inline asm
	fma.rn.f32 %f12227, %f11375, %f11377, %f12215;
	// end inline asm
	// begin inline asm
	fma.rn.f32 %f12231, %f12392, %f11378, %f12227;
	// end inline asm
	// begin inline asm
	fma.rn.f32 %f12235, %f11375, %f11378, %f12223;
	// end inline asm
	// begin inline asm
	fma.rn.f32 %f12239, %f11376, %f11377, %f12235;
	// end inline asm
	// begin inline asm
	fma.rn.f32 %f12243, %f11375, %f11377, %f12231;
	// end inline asm
	// begin inline asm
	fma.rn.f32 %f12247, %f12392, %f11378, %f12243;
	// end inline asm
	// begin inline asm
	fma.rn.f32 %f12251, %f11375, %f11378, %f12239;
	// end inline asm
	// begin inline asm
	fma.rn.f32 %f12255, %f11376, %f11377, %f12251;
	// end inline asm
	// begin inline asm
	fma.rn.f32 %f12259, %f11375, %f11377, %f12247;
	// end inline asm
	// begin inline asm
	fma.rn.f32 %f12263, %f12392, %f11378, %f12259;
	// end inline asm
	// begin inline asm
	fma.rn.f32 %f12267, %f11375, %f11378, %f12255;
	// end inline asm
	// begin inline asm
	fma.rn.f32 %f12271, %f11376, %f11377, %f12267;
	// end inline asm
	// begin inline asm
	fma.rn.f32 %f12275, %f11375, %f11377, %f12263;
	// end inline asm
	// begin inline asm
	fma.rn.f32 %f12279, %f12392, %f11378, %f12275;
	// end inline asm
	// begin inline asm
	fma.rn.f32 %f12283, %f11375, %f11378, %f12271;
	// end inline asm
	// begin inline asm
	fma.rn.f32 %f12287, %f11376, %f11377, %f12283;
	// end inline asm
	// begin inline asm
	fma.rn.f32 %f12291, %f11375, %f11377, %f12279;
	// end inline asm
	// begin inline asm
	fma.rn.f32 %f12295, %f12392, %f11378, %f12291;
	// end inline asm
	// begin inline asm
	fma.rn.f32 %f12299, %f11375, %f11378, %f12287;
	// end inline asm
	// begin inline asm
	fma.rn.f32 %f12303, %f11376, %f11377, %f12299;
	// end inline asm
	// begin inline asm
	fma.rn.f32 %f12307, %f11375, %f11377, %f12295;
	// end inline asm
	// begin inline asm
	fma.rn.f32 %f12311, %f12392, %f11378, %f12307;
	// end inline asm
	// begin inline asm
	fma.rn.f32 %f12315, %f11375, %f11378, %f12303;
	// end inline asm
	// begin inline asm
	fma.rn.f32 %f12319, %f11376, %f11377, %f12315;
	// end inline asm
	// begin inline asm
	fma.rn.f32 %f12323, %f11375, %f11377, %f12311;
	// end inline asm
	// begin inline asm
	fma.rn.f32 %f12327, %f12392, %f11378, %f12323;
	// end inline asm
	// begin inline asm
	fma.rn.f32 %f12331, %f11375, %f11378, %f12319;
	// end inline asm
	// begin inline asm
	fma.rn.f32 %f12335, %f11376, %f11377, %f12331;
	// end inline asm
	// begin inline asm
	fma.rn.f32 %f12339, %f11375, %f11377, %f12327;
	// end inline asm
	// begin inline asm
	fma.rn.f32 %f12343, %f12392, %f11378, %f12339;
	// end inline asm
	// begin inline asm
	fma.rn.f32 %f12347, %f11375, %f11378, %f12335;
	// end inline asm
	// begin inline asm
	fma.rn.f32 %f12351, %f11376, %f11377, %f12347;
	// end inline asm
	// begin inline asm
	fma.rn.f32 %f12355, %f11375, %f11377, %f12343;
	// end inline asm
	// begin inline asm
	fma.rn.f32 %f12359, %f12392, %f11378, %f12355;
	// end inline asm
	// begin inline asm
	fma.rn.f32 %f12363, %f11375, %f11378, %f12351;
	// end inline asm
	// begin inline asm
	fma.rn.f32 %f12367, %f11376, %f11377, %f12363;
	// end inline asm
	// begin inline asm
	fma.rn.f32 %f12371, %f11375, %f11377, %f12359;
	// end inline asm
	// begin inline asm
	fma.rn.f32 %f12375, %f12392, %f11378, %f12371;
	// end inline asm
	// begin inline asm
	fma.rn.f32 %f12379, %f11375, %f11378, %f12367;
	// end inline asm
	// begin inline asm
	fma.rn.f32 %f12383, %f11376, %f11377, %f12379;
	// end inline asm
	// begin inline asm
	fma.rn.f32 %f12387, %f11375, %f11377, %f12375;
	// end inline asm
	// begin inline asm
	fma.rn.f32 %f16518, %f12392, %f11378, %f12387;
	// end inline asm
	// begin inline asm
	fma.rn.f32 %f12395, %f11375, %f11378, %f12383;
	// end inline asm
	// begin inline asm
	fma.rn.f32 %f16519, %f11376, %f11377, %f12395;
	// end inline asm
	add.s32 	%r68, %r68, 1;
	add.s64 	%rd69, %rd69, 16;
	setp.ne.s32 	%p12, %r68, 512;
	@%p12 bra 	$L__BB6_23;
	mov.b32 	%r69, 0;
	mov.u64 	%rd70, %rd73;
$L__BB6_25:
	// begin inline asm
	ld.global.v4.f32 {%f12403, %f12404, %f12405, %f12406}, [%rd70];
	// end inline asm
	neg.f32 	%f13420, %f12404;
	// begin inline asm
	fma.rn.f32 %f12407, %f12403, %f12405, %f16518;
	// end inline asm
	// begin inline asm
	fma.rn.f32 %f12411, %f13420, %f12406, %f12407;
	// end inline asm
	// begin inline asm
	fma.rn.f32 %f12415, %f12403, %f12406, %f16519;
	// end inline asm
	// begin inline asm
	fma.rn.f32 %f12419, %f12404, %f12405, %f12415;
	// end inline asm
	// begin inline asm
	fma.rn.f32 %f12423, %f12403, %f12405, %f12411;
	// end inline asm
	// begin inline asm
	fma.rn.f32 %f12427, %f13420, %f12406, %f12423;
	// end inline asm
	// begin inline asm
	fma.rn.f32 %f12431, %f12403, %f12406, %f12419;
	// end inline asm
	// begin inline asm
	fma.rn.f32 %f12435, %f12404, %f12405, %f12431;
	// end inline asm
	// begin inline asm
	fma.rn.f32 %f12439, %f12403, %f12405, %f12427;
	// end inline asm
	// begin inline asm
	fma.rn.f32 %f12443, %f13420, %f12406, %f12439;
	// end inline asm
	// begin inline asm
	fma.rn.f32 %f12447, %f12403, %f12406, %f12435;
	// end inline asm
	// begin inline asm
	fma.rn.f32 %f12451, %f12404, %f12405, %f12447;
	// end inline asm
	// begin inline asm
	fma.rn.f32 %f12455, %f12403, %f12405, %f12443;
	// end inline asm
	// begin inline asm
	fma.rn.f32 %f12459, %f13420, %f12406, %f12455;
	// end inline asm
	// begin inline asm
	fma.rn.f32 %f12463, %f12403, %f12406, %f12451;
	// end inline asm
	// begin inline asm
	fma.rn.f32 %f12467, %f12404, %f12405, %f12463;
	// end inline asm
	// begin inline asm
	fma.rn.f32 %f12471, %f12403, %f12405, %f12459;
	// end inline asm
	// begin inline asm
	fma.rn.f32 %f12475, %f13420, %f12406, %f12471;
	// end inline asm
	// begin inline asm
	fma.rn.f32 %f12479, %f12403, %f12406, %f12467;
	// end inline asm
	// begin inline asm
	fma.rn.f32 %f12483, %f12404, %f12405, %f12479;
	// end inline asm
	// begin inline asm
	fma.rn.f32 %f12487, %f12403, %f12405, %f12475;
	// end inline asm
	// begin inline asm
	fma.rn.f32 %f12491, %f13420, %f12406, %f12487;
	// end inline asm
	// begin inline asm
	fma.rn.f32 %f12495, %f12403, %f12406, %f12483;
	// end inline asm
	// begin inline asm
	fma.rn.f32 %f12499, %f12404, %f12405, %f12495;
	// end inline asm
	// begin inline asm
	fma.rn.f32 %f12503, %f12403, %f12405, %f12491;
	// end inline asm
	// begin inline asm
	fma.rn.f32 %f12507, %f13420, %f12406, %f12503;
	// end inline asm
	// begin inline asm
	fma.rn.f32 %f12511, %f12403, %f12406, %f12499;
	// end inline asm
	// begin inline asm
	fma.rn.f32 %f12515, %f12404, %f12405, %f12511;
	// end inline asm
	// begin inline asm
	fma.rn.f32 %f12519, %f12403, %f12405, %f12507;
	// end inline asm
	// begin inline asm
	fma.rn.f32 %f12523, %f13420, %f12406, %f12519;
	// end inline asm
	// begin inline asm
	fma.rn.f32 %f12527, %f12403, %f12406, %f12515;
	// end inline asm
	// begin inline asm
	fma.rn.f32 %f12531, %f12404, %f12405, %f12527;
	// end inline asm
	// begin inline asm
	fma.rn.f32 %f12535, %f12403, %f12405, %f12523;
	// end inline asm
	// begin inline asm
	fma.rn.f32 %f12539, %f13420, %f12406, %f12535;
	// end inline asm
	// begin inline asm
	fma.rn.f32 %f12543, %f12403, %f12406, %f12531;
	// end inline asm
	// begin inline asm
	fma.rn.f32 %f12547, %f12404, %f12405, %f12543;
	// end inline asm
	// begin inline asm
	fma.rn.f32 %f12551, %f12403, %f12405, %f12539;
	// end inline asm
	// begin inline asm
	fma.rn.f32 %f12555, %f13420, %f12406, %f12551;
	// end inline asm
	// begin inline asm
	fma.rn.f32 %f12559, %f12403, %f12406, %f12547;
	// end inline asm
	// begin inline asm
	fma.rn.f32 %f12563, %f12404, %f12405, %f12559;
	// end inline asm
	// begin inline asm
	fma.rn.f32 %f12567, %f12403, %f12405, %f12555;
	// end inline asm
	// begin inline asm
	fma.rn.f32 %f12571, %f13420, %f12406, %f12567;
	// end inline asm
	// begin inline asm
	fma.rn.f32 %f12575, %f12403, %f12406, %f12563;
	// end inline asm
	// begin inline asm
	fma.rn.f32 %f12579, %f12404, %f12405, %f12575;
	// end inline asm
	// begin inline asm
	fma.rn.f32 %f12583, %f12403, %f12405, %f12571;
	// end inline asm
	// begin inline asm
	fma.rn.f32 %f12587, %f13420, %f12406, %f12583;
	// end inline asm
	// begin inline asm
	fma.rn.f32 %f12591, %f12403, %f12406, %f12579;
	// end inline asm
	// begin inline asm
	fma.rn.f32 %f12595, %f12404, %f12405, %f12591;
	// end inline asm
	// begin inline asm
	fma.rn.f32 %f12599, %f12403, %f12405, %f12587;
	// end inline asm
	// begin inline asm
	fma.rn.f32 %f12603, %f13420, %f12406, %f12599;
	// end inline asm
	// begin inline asm
	fma.rn.f32 %f12607, %f12403, %f12406, %f12595;
	// end inline asm
	// begin inline asm
	fma.rn.f32 %f12611, %f12404, %f12405, %f12607;
	// end inline asm
	// begin inline asm
	fma.rn.f32 %f12615, %f12403, %f12405, %f12603;
	// end inline asm
	// begin inline asm
	fma.rn.f32 %f12619, %f13420, %f12406, %f12615;
	// end inline asm
	// begin inline asm
	fma.rn.f32 %f12623, %f12403, %f12406, %f12611;
	// end inline asm
	// begin inline asm
	fma.rn.f32 %f12627, %f12404, %f12405, %f12623;
	// end inline asm
	// begin inline asm
	fma.rn.f32 %f12631, %f12403, %f12405, %f12619;
	// end inline asm
	// begin inline asm
	fma.rn.f32 %f12635, %f13420, %f12406, %f12631;
	// end inline asm
	// begin inline asm
	fma.rn.f32 %f12639, %f12403, %f12406, %f12627;
	// end inline asm
	// begin inline asm
	fma.rn.f32 %f12643, %f12404, %f12405, %f12639;
	// end inline asm
	// begin inline asm
	fma.rn.f32 %f12647, %f12403, %f12405, %f12635;
	// end inline asm
	// begin inline asm
	fma.rn.f32 %f12651, %f13420, %f12406, %f12647;
	// end inline asm
	// begin inline asm
	fma.rn.f32 %f12655, %f12403, %f12406, %f12643;
	// end inline asm
	// begin inline asm
	fma.rn.f32 %f12659, %f12404, %f12405, %f12655;
	// end inline asm
	// begin inline asm
	fma.rn.f32 %f12663, %f12403, %f12405, %f12651;
	// end inline asm
	// begin inline asm
	fma.rn.f32 %f12667, %f13420, %f12406, %f12663;
	// end inline asm
	// begin inline asm
	fma.rn.f32 %f12671, %f12403, %f12406, %f12659;
	// end inline asm
	// begin inline asm
	fma.rn.f32 %f12675, %f12404, %f12405, %f12671;
	// end inline asm
	// begin inline asm
	fma.rn.f32 %f12679, %f12403, %f12405, %f12667;
	// end inline asm
	// begin inline asm
	fma.rn.f32 %f12683, %f13420, %f12406, %f12679;
	// end inline asm
	// begin inline asm
	fma.rn.f32 %f12687, %f12403, %f12406, %f12675;
	// end inline asm
	// begin inline asm
	fma.rn.f32 %f12691, %f12404, %f12405, %f12687;
	// end inline asm
	// begin inline asm
	fma.rn.f32 %f12695, %f12403, %f12405, %f12683;
	// end inline asm
	// begin inline asm
	fma.rn.f32 %f12699, %f13420, %f12406, %f12695;
	// end inline asm
	// begin inline asm
	fma.rn.f32 %f12703, %f12403, %f12406, %f12691;
	// end inline asm
	// begin inline asm
	fma.rn.f32 %f12707, %f12404, %f12405, %f12703;
	// end inline asm
	// begin inline asm
	fma.rn.f32 %f12711, %f12403, %f12405, %f12699;
	// end inline asm
	// begin inline asm
	fma.rn.f32 %f12715, %f13420, %f12406, %f12711;
	// end inline asm
	// begin inline asm
	fma.rn.f32 %f12719, %f12403, %f12406, %f12707;
	// end inline asm
	// begin inline asm
	fma.rn.f32 %f12723, %f12404, %f12405, %f12719;
	// end inline asm
	// begin inline asm
	fma.rn.f32 %f12727, %f12403, %f12405, %f12715;
	// end inline asm
	// begin inline asm
	fma.rn.f32 %f12731, %f13420, %f12406, %f12727;
	// end inline asm
	// begin inline asm
	fma.rn.f32 %f12735, %f12403, %f12406, %f12723;
	// end inline asm
	// begin inline asm
	fma.rn.f32 %f12739, %f12404, %f12405, %f12735;
	// end inline asm
	// begin inline asm
	fma.rn.f32 %f12743, %f12403, %f12405, %f12731;
	// end inline asm
	// begin inline asm
	fma.rn.f32 %f12747, %f13420, %f12406, %f12743;
	// end inline asm
	// begin inline asm
	fma.rn.f32 %f12751, %f12403, %f12406, %f12739;
	// end inline asm
	// begin inline asm
	fma.rn.f32 %f12755, %f12404, %f12405, %f12751;
	// end inline asm
	// begin inline asm
	fma.rn.f32 %f12759, %f12403, %f12405, %f12747;
	// end inline asm
	// begin inline asm
	fma.rn.f32 %f12763, %f13420, %f12406, %f12759;
	// end inline asm
	// begin inline asm
	fma.rn.f32 %f12767, %f12403, %f12406, %f12755;
	// end inline asm
	// begin inline asm
	fma.rn.f32 %f12771, %f12404, %f12405, %f12767;
	// end inline asm
	// begin inline asm
	fma.rn.f32 %f12775, %f12403, %f12405, %f12763;
	// end inline asm
	// begin inline asm
	fma.rn.f32 %f12779, %f13420, %f12406, %f12775;
	// end inline asm
	// begin inline asm
	fma.rn.f32 %f12783, %f12403, %f12406, %f12771;
	// end inline asm
	// begin inline asm
	fma.rn.f32 %f12787, %f12404, %f12405, %f12783;
	// end inline asm
	// begin inline asm
	fma.rn.f32 %f12791, %f12403, %f12405, %f12779;
	// end inline asm
	// begin inline asm
	fma.rn.f32 %f12795, %f13420, %f12406, %f12791;
	// end inline asm
	// begin inline asm
	fma.rn.f32 %f12799, %f12403, %f12406, %f12787;
	// end inline asm
	// begin inline asm
	fma.rn.f32 %f12803, %f12404, %f12405, %f12799;
	// end inline asm
	// begin inline asm
	fma.rn.f32 %f12807, %f12403, %f12405, %f12795;
	// end inline asm
	// begin inline asm
	fma.rn.f32 %f12811, %f13420, %f12406, %f12807;
	// end inline asm
	// begin inline asm
	fma.rn.f32 %f12815, %f12403, %f12406, %f12803;
	// end inline asm
	// begin inline asm
	fma.rn.f32 %f12819, %f12404, %f12405, %f12815;
	// end inline asm
	// begin inline asm
	fma.rn.f32 %f12823, %f12403, %f12405, %f12811;
	// end inline asm
	// begin inline asm
	fma.rn.f32 %f12827, %f13420, %f12406, %f12823;
	// end inline asm
	// begin inline asm
	fma.rn.f32 %f12831, %f12403, %f12406, %f12819;
	// end inline asm
	// begin inline asm
	fma.rn.f32 %f12835, %f12404, %f12405, %f12831;
	// end inline asm
	// begin inline asm
	fma.rn.f32 %f12839, %f12403, %f12405, %f12827;
	// end inline asm
	// begin inline asm
	fma.rn.f32 %f12843, %f13420, %f12406, %f12839;
	// end inline asm
	// begin inline asm
	fma.rn.f32 %f12847, %f12403, %f12406, %f12835;
	// end inline asm
	// begin inline asm
	fma.rn.f32 %f12851, %f12404, %f12405, %f12847;
	// end inline asm
	// begin inline asm
	fma.rn.f32 %f12855, %f12403, %f12405, %f12843;
	// end inline asm
	// begin inline asm
	fma.rn.f32 %f12859, %f13420, %f12406, %f12855;
	// end inline asm
	// begin inline asm
	fma.rn.f32 %f12863, %f12403, %f12406, %f12851;
	// end inline asm
	// begin inline asm
	fma.rn.f32 %f12867, %f12404, %f12405, %f12863;
	// end inline asm
	// begin inline asm
	fma.rn.f32 %f12871, %f12403, %f12405, %f12859;
	// end inline asm
	// begin inline asm
	fma.rn.f32 %f12875, %f13420, %f12406, %f12871;
	// end inline asm
	// begin inline asm
	fma.rn.f32 %f12879, %f12403, %f12406, %f12867;
	// end inline asm
	// begin inline asm
	fma.rn.f32 %f12883, %f12404, %f12405, %f12879;
	// end inline asm
	// begin inline asm
	fma.rn.f32 %f12887, %f12403, %f12405, %f12875;
	// end inline asm
	// begin inline asm
	fma.rn.f32 %f12891, %f13420, %f12406, %f12887;
	// end inline asm
	// begin inline asm
	fma.rn.f32 %f12895, %f12403, %f12406, %f12883;
	// end inline asm
	// begin inline asm
	fma.rn.f32 %f12899, %f12404, %f12405, %f12895;
	// end inline asm
	// begin inline asm
	fma.rn.f32 %f12903, %f12403, %f12405, %f12891;
	// end inline asm
	// begin inline asm
	fma.rn.f32 %f12907, %f13420, %f12406, %f12903;
	// end inline asm
	// begin inline asm
	fma.rn.f32 %f12911, %f12403, %f12406, %f12899;
	// end inline asm
	// begin inline asm
	fma.rn.f32 %f12915, %f12404, %f12405, %f12911;
	// end inline asm
	// begin inline asm
	fma.rn.f32 %f12919, %f12403, %f12405, %f12907;
	// end inline asm
	// begin inline asm
	fma.rn.f32 %f12923, %f13420, %f12406, %f12919;
	// end inline asm
	// begin inline asm
	fma.rn.f32 %f12927, %f12403, %f12406, %f12915;
	// end inline asm
	// begin inline asm
	fma.rn.f32 %f12931, %f12404, %f12405, %f12927;
	// end inline asm
	// begin inline asm
	fma.rn.f32 %f12935, %f12403, %f12405, %f12923;
	// end inline asm
	// begin inline asm
	fma.rn.f32 %f12939, %f13420, %f12406, %f12935;
	// end inline asm
	// begin inline asm
	fma.rn.f32 %f12943, %f12403, %f12406, %f12931;
	// end inline asm
	// begin inline asm
	fma.rn.f32 %f12947, %f12404, %f12405, %f12943;
	// end inline asm
	// begin inline asm
	fma.rn.f32 %f12951, %f12403, %f12405, %f12939;
	// end inline asm
	// begin inline asm
	fma.rn.f32 %f12955, %f13420, %f12406, %f12951;
	// end inline asm
	// begin inline asm
	fma.rn.f32 %f12959, %f12403, %f12406, %f12947;
	// end inline asm
	// begin inline asm
	fma.rn.f32 %f12963, %f12404, %f12405, %f12959;
	// end inline asm
	// begin inline asm
	fma.rn.f32 %f12967, %f12403, %f12405, %f12955;
	// end inline asm
	// begin inline asm
	fma.rn.f32 %f12971, %f13420, %f12406, %f12967;
	// end inline asm
	// begin inline asm
	fma.rn.f32 %f12975, %f12403, %f12406, %f12963;
	// end inline asm
	// begin inline asm
	fma.rn.f32 %f12979, %f12404, %f12405, %f12975;
	// end inline asm
	// begin inline asm
	fma.rn.f32 %f12983, %f12403, %f12405, %f12971;
	// end inline asm
	// begin inline asm
	fma.rn.f32 %f12987, %f13420, %f12406, %f12983;
	// end inline asm
	// begin inline asm
	fma.rn.f32 %f12991, %f12403, %f12406, %f12979;
	// end inline asm
	// begin inline asm
	fma.rn.f32 %f12995, %f12404, %f12405, %f12991;
	// end inline asm
	// begin inline asm
	fma.rn.f32 %f12999, %f12403, %f12405, %f12987;
	// end inline asm
	// begin inline asm
	fma.rn.f32 %f13003, %f13420, %f12406, %f12999;
	// end inline asm
	// begin inline asm
	fma.rn.f32 %f13007, %f12403, %f12406, %f12995;
	// end inline asm
	// begin inline asm
	fma.rn.f32 %f13011, %f12404, %f12405, %f13007;
	// end inline asm
	// begin inline asm
	fma.rn.f32 %f13015, %f12403, %f12405, %f13003;
	// end inline asm
	// begin inline asm
	fma.rn.f32 %f13019, %f13420, %f12406, %f13015;
	// end inline asm
	// begin inline asm
	fma.rn.f32 %f13023, %f12403, %f12406, %f13011;
	// end inline asm
	// begin inline asm
	fma.rn.f32 %f13027, %f12404, %f12405, %f13023;
	// end inline asm
	// begin inline asm
	fma.rn.f32 %f13031, %f12403, %f12405, %f13019;
	// end inline asm
	// begin inline asm
	fma.rn.f32 %f13035, %f13420, %f12406, %f13031;
	// end inline asm
	// begin inline asm
	fma.rn.f32 %f13039, %f12403, %f12406, %f13027;
	// end inline asm
	// begin inline asm
	fma.rn.f32 %f13043, %f12404, %f12405, %f13039;
	// end inline asm
	// begin inline asm
	fma.rn.f32 %f13047, %f12403, %f12405, %f13035;
	// end inline asm
	// begin inline asm
	fma.rn.f32 %f13051, %f13420, %f12406, %f13047;
	// end inline asm
	// begin inline asm
	fma.rn.f32 %f13055, %f12403, %f12406, %f13043;
	// end inline asm
	// begin inline asm
	fma.rn.f32 %f13059, %f12404, %f12405, %f13055;
	// end inline asm
	// begin inline asm
	fma.rn.f32 %f13063, %f12403, %f12405, %f13051;
	// end inline asm
	// begin inline asm
	fma.rn.f32 %f13067, %f13420, %f12406, %f13063;
	// end inline asm
	// begin inline asm
	fma.rn.f32 %f13071, %f12403, %f12406, %f13059;
	// end inline asm
	// begin inline asm
	fma.rn.f32 %f13075, %f12404, %f12405, %f13071;
	// end inline asm
	// begin inline asm
	fma.rn.f32 %f13079, %f12403, %f12405, %f13067;
	// end inline asm
	// begin inline asm
	fma.rn.f32 %f13083, %f13420, %f12406, %f13079;
	// end inline asm
	// begin inline asm
	fma.rn.f32 %f13087, %f12403, %f12406, %f13075;
	// end inline asm
	// begin inline asm
	fma.rn.f32 %f13091, %f12404, %f12405, %f13087;
	// end inline asm
	// begin inline asm
	fma.rn.f32 %f13095, %f12403, %f12405, %f13083;
	// end inline asm
	// begin inline asm
	fma.rn.f32 %f13099, %f13420, %f12406, %f13095;
	// end inline asm
	// begin inline asm
	fma.rn.f32 %f13103, %f12403, %f12406, %f13091;
	// end inline asm
	// begin inline asm
	fma.rn.f32 %f13107, %f12404, %f12405, %f13103;
	// end inline asm
	// begin inline asm
	fma.rn.f32 %f13111, %f12403, %f12405, %f13099;
	// end inline asm
	// begin inline asm
	fma.rn.f32 %f13115, %f13420, %f12406, %f13111;
	// end inline asm
	// begin inline asm
	fma.rn.f32 %f13119, %f12403, %f12406, %f13107;
	// end inline asm
	// begin inline asm
	fma.rn.f32 %f13123, %f12404, %f12405, %f13119;
	// end inline asm
	// begin inline asm
	fma.rn.f32 %f13127, %f12403, %f12405, %f13115;
	// end inline asm
	// begin inline asm
	fma.rn.f32 %f13131, %f13420, %f12406, %f13127;
	// end inline asm
	// begin inline asm
	fma.rn.f32 %f13135, %f12403, %f12406, %f13123;
	// end inline asm
	// begin inline asm
	fma.rn.f32 %f13139, %f12404, %f12405, %f13135;
	// end inline asm
	// begin inline asm
	fma.rn.f32 %f13143, %f12403, %f12405, %f13131;
	// end inline asm
	// begin inline asm
	fma.rn.f32 %f13147, %f13420, %f12406, %f13143;
	// end inline asm
	// begin inline asm
	fma.rn.f32 %f13151, %f12403, %f12406, %f13139;
	// end inline asm
	// begin inline asm
	fma.rn.f32 %f13155, %f12404, %f12405, %f13151;
	// end inline asm
	// begin inline asm
	fma.rn.f32 %f13159, %f12403, %f12405, %f13147;
	// end inline asm
	// begin inline asm
	fma.rn.f32 %f13163, %f13420, %f12406, %f13159;
	// end inline asm
	// begin inline asm
	fma.rn.f32 %f13167, %f12403, %f12406, %f13155;
	// end inline asm
	// begin inline asm
	fma.rn.f32 %f13171, %f12404, %f12405, %f13167;
	// end inline asm
	// begin inline asm
	fma.rn.f32 %f13175, %f12403, %f12405, %f13163;
	// end inline asm
	// begin inline asm
	fma.rn.f32 %f13179, %f13420, %f12406, %f13175;
	// end inline asm
	// begin inline asm
	fma.rn.f32 %f13183, %f12403, %f12406, %f13171;
	// end inline asm
	// begin inline asm
	fma.rn.f32 %f13187, %f12404, %f12405, %f13183;
	// end inline asm
	// begin inline asm
	fma.rn.f32 %f13191, %f12403, %f12405, %f13179;
	// end inline asm
	// begin inline asm
	fma.rn.f32 %f13195, %f13420, %f12406, %f13191;
	// end inline asm
	// begin inline asm
	fma.rn.f32 %f13199, %f12403, %f12406, %f13187;
	// end inline asm
	// begin inline asm
	fma.rn.f32 %f13203, %f12404, %f12405, %f13199;
	// end inline asm
	// begin inline asm
	fma.rn.f32 %f13207, %f12403, %f12405, %f13195;
	// end inline asm
	// begin inline asm
	fma.rn.f32 %f13211, %f13420, %f12406, %f13207;
	// end inline asm
	// begin inline asm
	fma.rn.f32 %f13215, %f12403, %f12406, %f13203;
	// end inline asm
	// begin inline asm
	fma.rn.f32 %f13219, %f12404, %f12405, %f13215;
	// end inline asm
	// begin inline asm
	fma.rn.f32 %f13223, %f12403, %f12405, %f13211;
	// end inline asm
	// begin inline asm
	fma.rn.f32 %f13227, %f13420, %f12406, %f13223;
	// end inline asm
	// begin inline asm
	fma.rn.f32 %f13231, %f12403, %f12406, %f13219;
	// end inline asm
	// begin inline asm
	fma.rn.f32 %f13235, %f12404, %f12405, %f13231;
	// end inline asm
	// begin inline asm
	fma.rn.f32 %f13239, %f12403, %f12405, %f13227;
	// end inline asm
	// begin inline asm
	fma.rn.f32 %f13243, %f13420, %f12406, %f13239;
	// end inline asm
	// begin inline asm
	fma.rn.f32 %f13247, %f12403, %f12406, %f13235;
	// end inline asm
	// begin inline asm
	fma.rn.f32 %f13251, %f12404, %f12405, %f13247;
	// end inline asm
	// begin inline asm
	fma.rn.f32 %f13255, %f12403, %f12405, %f13243;
	// end inline asm
	// begin inline asm
	fma.rn.f32 %f13259, %f13420, %f12406, %f13255;
	// end inline asm
	// begin inline asm
	fma.rn.f32 %f13263, %f12403, %f12406, %f13251;
	// end inline asm
	// begin inline asm
	fma.rn.f32 %f13267, %f12404, %f12405, %f13263;
	// end inline asm
	// begin inline asm
	fma.rn.f32 %f13271, %f12403, %f12405, %f13259;
	// end inline asm
	// begin inline asm
	fma.rn.f32 %f13275, %f13420, %f12406, %f13271;
	// end inline asm
	// begin inline asm
	fma.rn.f32 %f13279, %f12403, %f12406, %f13267;
	// end inline asm
	// begin inline asm
	fma.rn.f32 %f13283, %f12404, %f12405, %f13279;
	// end inline asm
	// begin inline asm
	fma.rn.f32 %f13287, %f12403, %f12405, %f13275;
	// end inline asm
	// begin inline asm
	fma.rn.f32 %f13291, %f13420, %f12406, %f13287;
	// end inline asm
	// begin inline asm
	fma.rn.f32 %f13295, %f12403, %f12406, %f13283;
	// end inline asm
	// begin inline asm
	fma.rn.f32 %f13299, %f12404, %f12405, %f13295;
	// end inline asm
	// begin inline asm
	fma.rn.f32 %f13303, %f12403, %f12405, %f13291;
	// end inline asm
	// begin inline asm
	fma.rn.f32 %f13307, %f13420, %f12406, %f13303;
	// end inline asm
	// begin inline asm
	fma.rn.f32 %f13311, %f12403, %f12406, %f13299;
	// end inline asm
	// begin inline asm
	fma.rn.f32 %f13315, %f12404, %f12405, %f13311;
	// end inline asm
	// begin inline asm
	fma.rn.f32 %f13319, %f12403, %f12405, %f13307;
	// end inline asm
	// begin inline asm
	fma.rn.f32 %f13323, %f13420, %f12406, %f13319;
	// end inline asm
	// begin inline asm
	fma.rn.f32 %f13327, %f12403, %f12406, %f13315;
	// end inline asm
	// begin inline asm
	fma.rn.f32 %f13331, %f12404, %f12405, %f13327;
	// end inline asm
	// begin inline asm
	fma.rn.f32 %f13335, %f12403, %f12405, %f13323;
	// end inline asm
	// begin inline asm
	fma.rn.f32 %f13339, %f13420, %f12406, %f13335;
	// end inline asm
	// begin inline asm
	fma.rn.f32 %f13343, %f12403, %f12406, %f13331;
	// end inline asm
	// begin inline asm
	fma.rn.f32 %f13347, %f12404, %f12405, %f13343;
	// end inline asm
	// begin inline asm
	fma.rn.f32 %f13351, %f12403, %f12405, %f13339;
	// end inline asm
	// begin inline asm
	fma.rn.f32 %f13355, %f13420, %f12406, %f13351;
	// end inline asm
	// begin inline asm
	fma.rn.f32 %f13359, %f12403, %f12406, %f13347;
	// end inline asm
	// begin inline asm
	fma.rn.f32 %f13363, %f12404, %f12405, %f13359;
	// end inline asm
	// begin inline asm
	fma.rn.f32 %f13367, %f12403, %f12405, %f13355;
	// end inline asm
	// begin inline asm
	fma.rn.f32 %f13371, %f13420, %f12406, %f13367;
	// end inline asm
	// begin inline asm
	fma.rn.f32 %f13375, %f12403, %f12406, %f13363;
	// end inline asm
	// begin inline asm
	fma.rn.f32 %f13379, %f12404, %f12405, %f13375;
	// end inline asm
	// begin inline asm
	fma.rn.f32 %f13383, %f12403, %f12405, %f13371;
	// end inline asm
	// begin inline asm
	fma.rn.f32 %f13387, %f13420, %f12406, %f13383;
	// end inline asm
	// begin inline asm
	fma.rn.f32 %f13391, %f12403, %f12406, %f13379;
	// end inline asm
	// begin inline asm
	fma.rn.f32 %f13395, %f12404, %f12405, %f13391;
	// end inline asm
	// begin inline asm
	fma.rn.f32 %f13399, %f12403, %f12405, %f13387;
	// end inline asm
	// begin inline asm
	fma.rn.f32 %f13403, %f13420, %f12406, %f13399;
	// end inline asm
	// begin inline asm
	fma.rn.f32 %f13407, %f12403, %f12406, %f13395;
	// end inline asm
	// begin inline asm
	fma.rn.f32 %f13411, %f12404, %f12405, %f13407;
	// end inline asm
	// begin inline asm
	fma.rn.f32 %f13415, %f12403, %f12405, %f13403;
	// end inline asm
	// begin inline asm
	fma.rn.f32 %f16518, %f13420, %f12406, %f13415;
	// end inline asm
	// begin inline asm
	fma.rn.f32 %f13423, %f12403, %f12406, %f13411;
	// end inline asm
	// begin inline asm
	fma.rn.f32 %f16519, %f12404, %f12405, %f13423;
	// end inline asm
	add.s32 	%r69, %r69, 1;
	add.s64 	%rd70, %rd70, 16;
	setp.ne.s32 	%p13, %r69, 512;
	@%p13 bra 	$L__BB6_25;
	mov.b32 	%r70, 0;
	mov.u64 	%rd71, %rd73;
$L__BB6_27:
	// begin inline asm
	ld.global.v4.f32 {%f13431, %f13432, %f13433, %f13434}, [%rd71];
	// end inline asm
	neg.f32 	%f14448, %f13432;
	// begin inline asm
	fma.rn.f32 %f13435, %f13431, %f13433, %f16518;
	// end inline asm
	// begin inline asm
	fma.rn.f32 %f13439, %f14448, %f13434, %f13435;
	// end inline asm
	// begin inline asm
	fma.rn.f32 %f13443, %f13431, %f13434, %f16519;
	// end inline asm
	// begin inline asm
	fma.rn.f32 %f13447, %f13432, %f13433, %f13443;
	// end inline asm
	// begin inline asm
	fma.rn.f32 %f13451, %f13431, %f13433, %f13439;
	// end inline asm
	// begin inline asm
	fma.rn.f32 %f13455, %f14448, %f13434, %f13451;
	// end inline asm
	// begin inline asm
	fma.rn.f32 %f13459, %f13431, %f13434, %f13447;
	// end inline asm
	// begin inline asm
	fma.rn.f32 %f13463, %f13432, %f13433, %f13459;
	// end inline asm
	// begin inline asm
	fma.rn.f32 %f13467, %f13431, %f13433, %f13455;
	// end inline asm
	// begin inline asm
	fma.rn.f32 %f13471, %f14448, %f13434, %f13467;
	// end inline asm
	// begin inline asm
	fma.rn.f32 %f13475, %f13431, %f13434, %f13463;
	// end inline asm
	// begin inline asm
	fma.rn.f32 %f13479, %f13432, %f13433, %f13475;
	// end inline asm
	// begin inline asm
	fma.rn.f32 %f13483, %f13431, %f13433, %f13471;
	// end inline asm
	// begin inline asm
	fma.rn.f32 %f13487, %f14448, %f13434, %f13483;
	// end inline asm
	// begin inline asm
	fma.rn.f32 %f13491, %f13431, %f13434, %f13479;
	// end inline asm
	// begin inline asm
	fma.rn.f32 %f13495, %f13432, %f13433, %f13491;
	// end inline asm
	// begin inline asm
	fma.rn.f32 %f13499, %f13431, %f13433, %f13487;
	// end inline asm
	// begin inline asm
	fma.rn.f32 %f13503, %f14448, %f13434, %f13499;
	// end inline asm
	// begin inline asm
	fma.rn.f32 %f13507, %f13431, %f13434, %f13495;
	// end inline asm
	// begin inline asm
	fma.rn.f32 %f13511, %f13432, %f13433, %f13507;
	// end inline asm
	// begin inline asm
	fma.rn.f32 %f13515, %f13431, %f13433, %f13503;
	// end inline asm
	// begin inline asm
	fma.rn.f32 %f13519, %f14448, %f13434, %f13515;
	// end inline asm
	// begin inline asm
	fma.rn.f32 %f13523, %f13431, %f13434, %f13511;
	// end inline asm
	// begin inline asm
	fma.rn.f32 %f13527, %f13432, %f13433, %f13523;
	// end inline asm
	// begin inline asm
	fma.rn.f32 %f13531, %f13431, %f13433, %f13519;
	// end inline asm
	// begin inline asm
	fma.rn.f32 %f13535, %f14448, %f13434, %f13531;
	// end inline asm
	// begin inline asm
	fma.rn.f32 %f13539, %f13431, %f13434, %f13527;
	// end inline asm
	// begin inline asm
	fma.rn.f32 %f13543, %f13432, %f13433, %f13539;
	// end inline asm
	// begin inline asm
	fma.rn.f32 %f13547, %f13431, %f13433, %f13535;
	// end inline asm
	// begin inline asm
	fma.rn.f32 %f13551, %f14448, %f13434, %f13547;
	// end inline asm
	// begin inline asm
	fma.rn.f32 %f13555, %f13431, %f13434, %f13543;
	// end inline asm
	// begin inline asm
	fma.rn.f32 %f13559, %f13432, %f13433, %f13555;
	// end inline asm
	// begin inline asm
	fma.rn.f32 %f13563, %f13431, %f13433, %f13551;
	// end inline asm
	// begin inline asm
	fma.rn.f32 %f13567, %f14448, %f13434, %f13563;
	// end inline asm
	// begin inline asm
	fma.rn.f32 %f13571, %f13431, %f13434, %f13559;
	// end inline asm
	// begin inline asm
	fma.rn.f32 %f13575, %f13432, %f13433, %f13571;
	// end inline asm
	// begin inline asm
	fma.rn.f32 %f13579, %f13431, %f13433, %f13567;
	// end inline asm
	// begin inline asm
	fma.rn.f32 %f13583, %f14448, %f13434, %f13579;
	// end inline asm
	// begin inline asm
	fma.rn.f32 %f13587, %f13431, %f13434, %f13575;
	// end inline asm
	// begin inline asm
	fma.rn.f32 %f13591, %f13432, %f13433, %f13587;
	// end inline asm
	// begin inline asm
	fma.rn.f32 %f13595, %f13431, %f13433, %f13583;
	// end inline asm
	// begin inline asm
	fma.rn.f32 %f13599, %f14448, %f13434, %f13595;
	// end inline asm
	// begin inline asm
	fma.rn.f32 %f13603, %f13431, %f13434, %f13591;
	// end inline asm
	// begin inline asm
	fma.rn.f32 %f13607, %f13432, %f13433, %f13603;
	// end inline asm
	// begin inline asm
	fma.rn.f32 %f13611, %f13431, %f13433, %f13599;
	// end inline asm
	// begin inline asm
	fma.rn.f32 %f13615, %f14448, %f13434, %f13611;
	// end inline asm
	// begin inline asm
	fma.rn.f32 %f13619, %f13431, %f13434, %f13607;
	// end inline asm
	// begin inline asm
	fma.rn.f32 %f13623, %f13432, %f13433, %f13619;
	// end inline asm
	// begin inline asm
	fma.rn.f32 %f13627, %f13431, %f13433, %f13615;
	// end inline asm
	// begin inline asm
	fma.rn.f32 %f13631, %f14448, %f13434, %f13627;
	// end inline asm
	// begin inline asm
	fma.rn.f32 %f13635, %f13431, %f13434, %f13623;
	// end inline asm
	// begin inline asm
	fma.rn.f32 %f13639, %f13432, %f13433, %f13635;
	// end inline asm
	// begin inline asm
	fma.rn.f32 %f13643, %f13431, %f13433, %f13631;
	// end inline asm
	// begin inline asm
	fma.rn.f32 %f13647, %f14448, %f13434, %f13643;
	// end inline asm
	// begin inline asm
	fma.rn.f32 %f13651, %f13431, %f13434, %f13639;
	// end inline asm
	// begin inline asm
	fma.rn.f32 %f13655, %f13432, %f13433, %f13651;
	// end inline asm
	// begin inline asm
	fma.rn.f32 %f13659, %f13431, %f13433, %f13647;
	// end inline asm
	// begin inline asm
	fma.rn.f32 %f13663, %f14448, %f13434, %f13659;
	// end inline asm
	// begin inline asm
	fma.rn.f32 %f13667, %f13431, %f13434, %f13655;
	// end inline asm
	// begin inline asm
	fma.rn.f32 %f13671, %f13432, %f13433, %f13667;
	// end inline asm
	// begin inline asm
	fma.rn.f32 %f13675, %f13431, %f13433, %f13663;
	// end inline asm
	// begin inline asm
	fma.rn.f32 %f13679, %f14448, %f13434, %f13675;
	// end inline asm
	// begin inline asm
	fma.rn.f32 %f13683, %f13431, %f13434, %f13671;
	// end inline asm
	// begin inline asm
	fma.rn.f32 %f13687, %f13432, %f13433, %f13683;
	// end inline asm
	// begin inline asm
	fma.rn.f32 %f13691, %f13431, %f13433, %f13679;
	// end inline asm
	// begin inline asm
	fma.rn.f32 %f13695, %f14448, %f13434, %f13691;
	// end inline asm
	// begin inline asm
	fma.rn.f32 %f13699, %f13431, %f13434, %f13687;
	// end inline asm
	// begin inline asm
	fma.rn.f32 %f13703, %f13432, %f13433, %f13699;
	// end inline asm
	// begin inline asm
	fma.rn.f32 %f13707, %f13431, %f13433, %f13695;
	// end inline asm
	// begin inline asm
	fma.rn.f32 %f13711, %f14448, %f13434, %f13707;
	// end inline asm
	// begin inline asm
	fma.rn.f32 %f13715, %f13431, %f13434, %f13703;
	// end inline asm
	// begin inline asm
	fma.rn.f32 %f13719, %f13432, %f13433, %f13715;
	// end inline asm
	// begin inline asm
	fma.rn.f32 %f13723, %f13431, %f13433, %f13711;
	// end inline asm
	// begin inline asm
	fma.rn.f32 %f13727, %f14448, %f13434, %f13723;
	// end inline asm
	// begin inline asm
	fma.rn.f32 %f13731, %f13431, %f13434, %f13719;
	// end inline asm
	// begin inline asm
	fma.rn.f32 %f13735, %f13432, %f13433, %f13731;
	// end inline asm
	// begin inline asm
	fma.rn.f32 %f13739, %f13431, %f13433, %f13727;
	// end inline asm
	// begin inline asm
	fma.rn.f32 %f13743, %f14448, %f13434, %f13739;
	// end inline asm
	// begin inline asm
	fma.rn.f32 %f13747, %f13431, %f13434, %f13735;
	// end inline asm
	// begin inline asm
	fma.rn.f32 %f13751, %f13432, %f13433, %f13747;
	// end inline asm
	// begin inline asm
	fma.rn.f32 %f13755, %f13431, %f13433, %f13743;
	// end inline asm
	// begin inline asm
	fma.rn.f32 %f13759, %f14448, %f13434, %f13755;
	// end inline asm
	// begin inline asm
	fma.rn.f32 %f13763, %f13431, %f13434, %f13751;
	// end inline asm
	// begin inline asm
	fma.rn.f32 %f13767, %f13432, %f13433, %f13763;
	// end inline asm
	// begin inline asm
	fma.rn.f32 %f13771, %f13431, %f13433, %f13759;
	// end inline asm
	// begin inline asm
	fma.rn.f32 %f13775, %f14448, %f13434, %f13771;
	// end inline asm
	// begin inline asm
	fma.rn.f32 %f13779, %f13431, %f13434, %f13767;
	// end inline asm
	// begin inline asm
	fma.rn.f32 %f13783, %f13432, %f13433, %f13779;
	// end inline asm
	// begin inline asm
	fma.rn.f32 %f13787, %f13431, %f13433, %f13775;
	// end inline asm
	// begin inline asm
	fma.rn.f32 %f13791, %f14448, %f13434, %f13787;
	// end inline asm
	// begin inline asm
	fma.rn.f32 %f13795, %f13431, %f13434, %f13783;
	// end inline asm
	// begin inline asm
	fma.rn.f32 %f13799, %f13432, %f13433, %f13795;
	// end inline asm
	// begin inline asm
	fma.rn.f32 %f13803, %f13431, %f13433, %f13791;
	// end inline asm
	// begin inline asm
	fma.rn.f32 %f13807, %f14448, %f13434, %f13803;
	// end inline asm
	// begin inline asm
	fma.rn.f32 %f13811, %f13431, %f13434, %f13799;
	// end inline asm
	// begin inline asm
	fma.rn.f32 %f13815, %f13432, %f13433, %f13811;
	// end inline asm
	// begin inline asm
	fma.rn.f32 %f13819, %f13431, %f13433, %f13807;
	// end inline asm
	// begin inline asm
	fma.rn.f32 %f13823, %f14448, %f13434, %f13819;
	// end inline asm
	// begin inline asm
	fma.rn.f32 %f13827, %f13431, %f13434, %f13815;
	// end inline asm
	// begin inline asm
	fma.rn.f32 %f13831, %f13432, %f13433, %f13827;
	// end inline asm
	// begin inline asm
	fma.rn.f32 %f13835, %f13431, %f13433, %f13823;
	// end inline asm
	// begin inline asm
	fma.rn.f32 %f13839, %f14448, %f13434, %f13835;
	// end inline asm
	// begin inline asm
	fma.rn.f32 %f13843, %f13431, %f13434, %f13831;
	// end inline asm
	// begin inline asm
	fma.rn.f32 %f13847, %f13432, %f13433, %f13843;
	// end inline asm
	// begin inline asm
	fma.rn.f32 %f13851, %f13431, %f13433, %f13839;
	// end inline asm
	// begin inline asm
	fma.rn.f32 %f13855, %f14448, %f13434, %f13851;
	// end inline asm
	// begin inline asm
	fma.rn.f32 %f13859, %f13431, %f13434, %f13847;
	// end inline asm
	// begin inline asm
	fma.rn.f32 %f13863, %f13432, %f13433, %f13859;
	// end inline asm
	// begin inline asm
	fma.rn.f32 %f13867, %f13431, %f13433, %f13855;
	// end inline asm
	// begin inline asm
	fma.rn.f32 %f13871, %f14448, %f13434, %f13867;
	// end inline asm
	// begin inline asm
	fma.rn.f32 %f13875, %f13431, %f13434, %f13863;
	// end inline asm
	// begin inline asm
	fma.rn.f32 %f13879, %f13432, %f13433, %f13875;
	// end inline asm
	// begin inline asm
	fma.rn.f32 %f13883, %f13431, %f13433, %f13871;
	// end inline asm
	// begin inline asm
	fma.rn.f32 %f13887, %f14448, %f13434, %f13883;
	// end inline asm
	// begin inline asm
	fma.rn.f32 %f13891, %f13431, %f13434, %f13879;
	// end inline asm
	// begin inline asm
	fma.rn.f32 %f13895, %f13432, %f13433, %f13891;
	// end inline asm
	// begin inline asm
	fma.rn.f32 %f13899, %f13431, %f13433, %f13887;
	// end inline asm
	// begin inline asm
	fma.rn.f32 %f13903, %f14448, %f13434, %f13899;
	// end inline asm
	// begin inline asm
	fma.rn.f32 %f13907, %f13431, %f13434, %f13895;
	// end inline asm
	// begin inline asm
	fma.rn.f32 %f13911, %f13432, %f13433, %f13907;
	// end inline asm
	// begin inline asm
	fma.rn.f32 %f13915, %f13431, %f13433, %f13903;
	// end inline asm
	// begin inline asm
	fma.rn.f32 %f13919, %f14448, %f13434, %f13915;
	// end inline asm
	// begin inline asm
	fma.rn.f32 %f13923, %f13431, %f13434, %f13911;
	// end inline asm
	// begin inline asm
	fma.rn.f32 %f13927, %f13432, %f13433, %f13923;
	// end inline asm
	// begin inline asm
	fma.rn.f32 %f13931, %f13431, %f13433, %f13919;
	// end inline asm
	// begin inline asm
	fma.rn.f32 %f13935, %f14448, %f13434, %f13931;
	// end inline asm
	// begin inline asm
	fma.rn.f32 %f13939, %f13431, %f13434, %f13927;
	// end inline asm
	// begin inline asm
	fma.rn.f32 %f13943, %f13432, %f13433, %f13939;
	// end inline asm
	// begin inline asm
	fma.rn.f32 %f13947, %f13431, %f13433, %f13935;
	// end inline asm
	// begin inline asm
	fma.rn.f32 %f13951, %f14448, %f13434, %f13947;
	// end inline asm
	// begin inline asm
	fma.rn.f32 %f13955, %f13431, %f13434, %f13943;
	// end inline asm
	// begin inline asm
	fma.rn.f32 %f13959, %f13432, %f13433, %f13955;
	// end inline asm
	// begin inline asm
	fma.rn.f32 %f13963, %f13431, %f13433, %f13951;
	// end inline asm
	// begin inline asm
	fma.rn.f32 %f13967, %f14448, %f13434, %f13963;
	// end inline asm
	// begin inline asm
	fma.rn.f32 %f13971, %f13431, %f13434, %f13959;
	// end inline asm
	// begin inline asm
	fma.rn.f32 %f13975, %f13432, %f13433, %f13971;
	// end inline asm
	// begin inline asm
	fma.rn.f32 %f13979, %f13431, %f13433, %f13967;
	// end inline asm
	// begin inline asm
	fma.rn.f32 %f13983, %f14448, %f13434, %f13979;
	// end inline asm
	// begin inline asm
	fma.rn.f32 %f13987, %f13431, %f13434, %f13975;
	// end inline asm
	// begin inline asm
	fma.rn.f32 %f13991, %f13432, %f13433, %f13987;
	// end inline asm
	// begin inline asm
	fma.rn.f32 %f13995, %f13431, %f13433, %f13983;
	// end inline asm
	// begin inline asm
	fma.rn.f32 %f13999, %f14448, %f13434, %f13995;
	// end inline asm
	// begin inline asm
	fma.rn.f32 %f14003, %f13431, %f13434, %f13991;
	// end inline asm
	// begin inline asm
	fma.rn.f32 %f14007, %f13432, %f13433, %f14003;
	// end inline asm
	// begin inline asm
	fma.rn.f32 %f14011, %f13431, %f13433, %f13999;
	// end inline asm
	// begin inline asm
	fma.rn.f32 %f14015, %f14448, %f13434, %f14011;
	// end inline asm
	// begin inline asm
	fma.rn.f32 %f14019, %f13431, %f13434, %f14007;
	// end inline asm
	// begin inline asm
	fma.rn.f32 %f14023, %f13432, %f13433, %f14019;
	// end inline asm
	// begin inline asm
	fma.rn.f32 %f14027, %f13431, %f13433, %f14015;
	// end inline asm
	// begin inline asm
	fma.rn.f32 %f14031, %f14448, %f13434, %f14027;
	// end inline asm
	// begin inline asm
	fma.rn.f32 %f14035, %f13431, %f13434, %f14023;
	// end inline asm
	// begin inline asm
	fma.rn.f32 %f14039, %f13432, %f13433, %f14035;
	// end inline asm
	// begin inline asm
	fma.rn.f32 %f14043, %f13431, %f13433, %f14031;
	// end inline asm
	// begin inline asm
	fma.rn.f32 %f14047, %f14448, %f13434, %f14043;
	// end inline asm
	// begin inline asm
	fma.rn.f32 %f14051, %f13431, %f13434, %f14039;
	// end inline asm
	// begin inline asm
	fma.rn.f32 %f14055, %f13432, %f13433, %f14051;
	// end inline asm
	// begin inline asm
	fma.rn.f32 %f14059, %f13431, %f13433, %f14047;
	// end inline asm
	// begin inline asm
	fma.rn.f32 %f14063, %f14448, %f13434, %f14059;
	// end inline asm
	// begin inline asm
	fma.rn.f32 %f14067, %f13431, %f13434, %f14055;
	// end inline asm
	// begin inline asm
	fma.rn.f32 %f14071, %f13432, %f13433, %f14067;
	// end inline asm
	// begin inline asm
	fma.rn.f32 %f14075, %f13431, %f13433, %f14063;
	// end inline asm
	// begin inline asm
	fma.rn.f32 %f14079, %f14448, %f13434, %f14075;
	// end inline asm
	// begin inline asm
	fma.rn.f32 %f14083, %f13431, %f13434, %f14071;
	// end inline asm
	// begin inline asm
	fma.rn.f32 %f14087, %f13432, %f13433, %f14083;
	// end inline asm
	// begin inline asm
	fma.rn.f32 %f14091, %f13431, %f13433, %f14079;
	// end inline asm
	// begin inline asm
	fma.rn.f32 %f14095, %f14448, %f13434, %f14091;
	// end inline asm
	// begin inline asm
	fma.rn.f32 %f14099, %f13431, %f13434, %f14087;
	// end inline asm
	// begin inline asm
	fma.rn.f32 %f14103, %f13432, %f13433, %f14099;
	// end inline asm
	// begin inline asm
	fma.rn.f32 %f14107, %f13431, %f13433, %f14095;
	// end inline asm
	// begin inline asm
	fma.rn.f32 %f14111, %f14448, %f13434, %f14107;
	// end inline asm
	// begin inline asm
	fma.rn.f32 %f14115, %f13431, %f13434, %f14103;
	// end inline asm
	// begin inline asm
	fma.rn.f32 %f14119, %f13432, %f13433, %f14115;
	// end inline asm
	// begin inline asm
	fma.rn.f32 %f14123, %f13431, %f13433, %f14111;
	// end inline asm
	// begin inline asm
	fma.rn.f32 %f14127, %f14448, %f13434, %f14123;
	// end inline asm
	// begin inline asm
	fma.rn.f32 %f14131, %f13431, %f13434, %f14119;
	// end inline asm
	// begin inline asm
	fma.rn.f32 %f14135, %f13432, %f13433, %f14131;
	// end inline asm
	// begin inline asm
	fma.rn.f32 %f14139, %f13431, %f13433, %f14127;
	// end inline asm
	// begin inline asm
	fma.rn.f32 %f14143, %f14448, %f13434, %f14139;
	// end inline asm
	// begin inline asm
	fma.rn.f32 %f14147, %f13431, %f13434, %f14135;
	// end inline asm
	// begin inline asm
	fma.rn.f32 %f14151, %f13432, %f13433, %f14147;
	// end inline asm
	// begin inline asm
	fma.rn.f32 %f14155, %f13431, %f13433, %f14143;
	// end inline asm
	// begin inline asm
	fma.rn.f32 %f14159, %f14448, %f13434, %f14155;
	// end inline asm
	// begin inline asm
	fma.rn.f32 %f14163, %f13431, %f13434, %f14151;
	// end inline asm
	// begin inline asm
	fma.rn.f32 %f14167, %f13432, %f13433, %f14163;
	// end inline asm
	// begin inline asm
	fma.rn.f32 %f14171, %f13431, %f13433, %f14159;
	// end inline asm
	// begin inline asm
	fma.rn.f32 %f14175, %f14448, %f13434, %f14171;
	// end inline asm
	// begin inline asm
	fma.rn.f32 %f14179, %f13431, %f13434, %f14167;
	// end inline asm
	// begin inline asm
	fma.rn.f32 %f14183, %f13432, %f13433, %f14179;
	// end inline asm
	// begin inline asm
	fma.rn.f32 %f14187, %f13431, %f13433, %f14175;
	// end inline asm
	// begin inline asm
	fma.rn.f32 %f14191, %f14448, %f13434, %f14187;
	// end inline asm
	// begin inline asm
	fma.rn.f32 %f14195, %f13431, %f13434, %f14183;
	// end inline asm
	// begin inline asm
	fma.rn.f32 %f14199, %f13432, %f13433, %f14195;
	// end inline asm
	// begin inline asm
	fma.rn.f32 %f14203, %f13431, %f13433, %f14191;
	// end inline asm
	// begin inline asm
	fma.rn.f32 %f14207, %f14448, %f13434, %f14203;
	// end inline asm
	// begin inline asm
	fma.rn.f32 %f14211, %f13431, %f13434, %f14199;
	// end inline asm
	// begin inline asm
	fma.rn.f32 %f14215, %f13432, %f13433, %f14211;
	// end inline asm
	// begin inline asm
	fma.rn.f32 %f14219, %f13431, %f13433, %f14207;
	// end inline asm
	// begin inline asm
	fma.rn.f32 %f14223, %f14448, %f13434, %f14219;
	// end inline asm
	// begin inline asm
	fma.rn.f32 %f14227, %f13431, %f13434, %f14215;
	// end inline asm
	// begin inline asm
	fma.rn.f32 %f14231, %f13432, %f13433, %f14227;
	// end inline asm
	// begin inline asm
	fma.rn.f32 %f14235, %f13431, %f13433, %f14223;
	// end inline asm
	// begin inline asm
	fma.rn.f32 %f14239, %f14448, %f13434, %f14235;
	// end inline asm
	// begin inline asm
	fma.rn.f32 %f14243, %f13431, %f13434, %f14231;
	// end inline asm
	// begin inline asm
	fma.rn.f32 %f14247, %f13432, %f13433, %f14243;
	// end inline asm
	// begin inline asm
	fma.rn.f32 %f14251, %f13431, %f13433, %f14239;
	// end inline asm
	// begin inline asm
	fma.rn.f32 %f14255, %f14448, %f13434, %f14251;
	// end inline asm
	// begin inline asm
	fma.rn.f32 %f14259, %f13431, %f13434, %f14247;
	// end inline asm
	// begin inline asm
	fma.rn.f32 %f14263, %f13432, %f13433, %f14259;
	// end inline asm
	// begin inline asm
	fma.rn.f32 %f14267, %f13431, %f13433, %f14255;
	// end inline asm
	// begin inline asm
	fma.rn.f32 %f14271, %f14448, %f13434, %f14267;
	// end inline asm
	// begin inline asm
	fma.rn.f32 %f14275, %f13431, %f13434, %f14263;
	// end inline asm
	// begin inline asm
	fma.rn.f32 %f14279, %f13432, %f13433, %f14275;
	// end inline asm
	// begin inline asm
	fma.rn.f32 %f14283, %f13431, %f13433, %f14271;
	// end inline asm
	// begin inline asm
	fma.rn.f32 %f14287, %f14448, %f13434, %f14283;
	// end inline asm
	// begin inline asm
	fma.rn.f32 %f14291, %f13431, %f13434, %f14279;
	// end inline asm
	// begin inline asm
	fma.rn.f32 %f14295, %f13432, %f13433, %f14291;
	// end inline asm
	// begin inline asm
	fma.rn.f32 %f14299, %f13431, %f13433, %f14287;
	// end inline asm
	// begin inline asm
	fma.rn.f32 %f14303, %f14448, %f13434, %f14299;
	// end inline asm
	// begin inline asm
	fma.rn.f32 %f14307, %f13431, %f13434, %f14295;
	// end inline asm
	// begin inline asm
	fma.rn.f32 %f14311, %f13432, %f13433, %f14307;
	// end inline asm
	// begin inline asm
	fma.rn.f32 %f14315, %f13431, %f13433, %f14303;
	// end inline asm
	// begin inline asm
	fma.rn.f32 %f14319, %f14448, %f13434, %f14315;
	// end inline asm
	// begin inline asm
	fma.rn.f32 %f14323, %f13431, %f13434, %f14311;
	// end inline asm
	// begin inline asm
	fma.rn.f32 %f14327, %f13432, %f13433, %f14323;
	// end inline asm
	// begin inline asm
	fma.rn.f32 %f14331, %f13431, %f13433, %f14319;
	// end inline asm
	// begin inline asm
	fma.rn.f32 %f14335, %f14448, %f13434, %f14331;
	// end inline asm
	// begin inline asm
	fma.rn.f32 %f14339, %f13431, %f13434, %f14327;
	// end inline asm
	// begin inline asm
	fma.rn.f32 %f14343, %f13432, %f13433, %f14339;
	// end inline asm
	// begin inline asm
	fma.rn.f32 %f14347, %f13431, %f13433, %f14335;
	// end inline asm
	// begin inline asm
	fma.rn.f32 %f14351, %f14448, %f13434, %f14347;
	// end inline asm
	// begin inline asm
	fma.rn.f32 %f14355, %f13431, %f13434, %f14343;
	// end inline asm
	// begin inline asm
	fma.rn.f32 %f14359, %f13432, %f13433, %f14355;
	// end inline asm
	// begin inline asm
	fma.rn.f32 %f14363, %f13431, %f13433, %f14351;
	// end inline asm
	// begin inline asm
	fma.rn.f32 %f14367, %f14448, %f13434, %f14363;
	// end inline asm
	// begin inline asm
	fma.rn.f32 %f14371, %f13431, %f13434, %f14359;
	// end inline asm
	// begin inline asm
	fma.rn.f32 %f14375, %f13432, %f13433, %f14371;
	// end inline asm
	// begin inline asm
	fma.rn.f32 %f14379, %f13431, %f13433, %f14367;
	// end inline asm
	// begin inline asm
	fma.rn.f32 %f14383, %f14448, %f13434, %f14379;
	// end inline asm
	// begin inline asm
	fma.rn.f32 %f14387, %f13431, %f13434, %f14375;
	// end inline asm
	// begin inline asm
	fma.rn.f32 %f14391, %f13432, %f13433, %f14387;
	// end inline asm
	// begin inline asm
	fma.rn.f32 %f14395, %f13431, %f13433, %f14383;
	// end inline asm
	// begin inline asm
	fma.rn.f32 %f14399, %f14448, %f13434, %f14395;
	// end inline asm
	// begin inline asm
	fma.rn.f32 %f14403, %f13431, %f13434, %f14391;
	// end inline asm
	// begin inline asm
	fma.rn.f32 %f14407, %f13432, %f13433, %f14403;
	// end inline asm
	// begin inline asm
	fma.rn.f32 %f14411, %f13431, %f13433, %f14399;
	// end inline asm
	// begin inline asm
	fma.rn.f32 %f14415, %f14448, %f13434, %f14411;
	// end inline asm
	// begin inline asm
	fma.rn.f32 %f14419, %f13431, %f13434, %f14407;
	// end inline asm
	// begin inline asm
	fma.rn.f32 %f14423, %f13432, %f13433, %f14419;
	// end inline asm
	// begin inline asm
	fma.rn.f32 %f14427, %f13431, %f13433, %f14415;
	// end inline asm
	// begin inline asm
	fma.rn.f32 %f14431, %f14448, %f13434, %f14427;
	// end inline asm
	// begin inline asm
	fma.rn.f32 %f14435, %f13431, %f13434, %f14423;
	// end inline asm
	// begin inline asm
	fma.rn.f32 %f14439, %f13432, %f13433, %f14435;
	// end inline asm
	// begin inline asm
	fma.rn.f32 %f14443, %f13431, %f13433, %f14431;
	// end inline asm
	// begin inline asm
	fma.rn.f32 %f16518, %f14448, %f13434, %f14443;
	// end inline asm
	// begin inline asm
	fma.rn.f32 %f14451, %f13431, %f13434, %f14439;
	// end inline asm
	// begin inline asm
	fma.rn.f32 %f16519, %f13432, %f13433, %f14451;
	// end inline asm
	add.s32 	%r70, %r70, 1;
	add.s64 	%rd71, %rd71, 16;
	setp.ne.s32 	%p14, %r70, 512;
	@%p14 bra 	$L__BB6_27;
	mov.b32 	%r71, 0;
	mov.u64 	%rd72, %rd73;
$L__BB6_29:
	// begin inline asm
	ld.global.v4.f32 {%f14459, %f14460, %f14461, %f14462}, [%rd72];
	// end inline asm
	neg.f32 	%f15476, %f14460;
	// begin inline asm
	fma.rn.f32 %f14463, %f14459, %f14461, %f16518;
	// end inline asm
	// begin inline asm
	fma.rn.f32 %f14467, %f15476, %f14462, %f14463;
	// end inline asm
	// begin inline asm
	fma.rn.f32 %f14471, %f14459, %f14462, %f16519;
	// end inline asm
	// begin inline asm
	fma.rn.f32 %f14475, %f14460, %f14461, %f14471;
	// end inline asm
	// begin inline asm
	fma.rn.f32 %f14479, %f14459, %f14461, %f14467;
	// end inline asm
	// begin inline asm
	fma.rn.f32 %f14483, %f15476, %f14462, %f14479;
	// end inline asm
	// begin inline asm
	fma.rn.f32 %f14487, %f14459, %f14462, %f14475;
	// end inline asm
	// begin inline asm
	fma.rn.f32 %f14491, %f14460, %f14461, %f14487;
	// end inline asm
	// begin inline asm
	fma.rn.f32 %f14495, %f14459, %f14461, %f14483;
	// end inline asm
	// begin inline asm
	fma.rn.f32 %f14499, %f15476, %f14462, %f14495;
	// end inline asm
	// begin inline asm
	fma.rn.f32 %f14503, %f14459, %f14462, %f14491;
	// end inline asm
	// begin inline asm
	fma.rn.f32 %f14507, %f14460, %f14461, %f14503;
	// end inline asm
	// begin inline asm
	fma.rn.f32 %f14511, %f14459, %f14461, %f14499;
	// end inline asm
	// begin inline asm
	fma.rn.f32 %f14515, %f15476, %f14462, %f14511;
	// end inline asm
	// begin inline asm
	fma.rn.f32 %f14519, %f14459, %f14462, %f14507;
	// end inline asm
	// begin inline asm
	fma.rn.f32 %f14523, %f14460, %f14461, %f14519;
	// end inline asm
	// begin inline asm
	fma.rn.f32 %f14527, %f14459, %f14461, %f14515;
	// end inline asm
	// begin inline asm
	fma.rn.f32 %f14531, %f15476, %f14462, %f14527;
	// end inline asm
	// begin inline asm
	fma.rn.f32 %f14535, %f14459, %f14462, %f14523;
	// end inline asm
	// begin inline asm
	fma.rn.f32 %f14539, %f14460, %f14461, %f14535;
	// end inline asm
	// begin inline asm
	fma.rn.f32 %f14543, %f14459, %f14461, %f14531;
	// end inline asm
	// begin inline asm
	fma.rn.f32 %f14547, %f15476, %f14462, %f14543;
	// end inline asm
	// begin inline asm
	fma.rn.f32 %f14551, %f14459, %f14462, %f14539;
	// end inline asm
	// begin inline asm
	fma.rn.f32 %f14555, %f14460, %f14461, %f14551;
	// end inline asm
	// begin inline asm
	fma.rn.f32 %f14559, %f14459, %f14461, %f14547;
	// end inline asm
	// begin inline asm
	fma.rn.f32 %f14563, %f15476, %f14462, %f14559;
	// end inline asm
	// begin inline asm
	fma.rn.f32 %f14567, %f14459, %f14462, %f14555;
	// end inline asm
	// begin inline asm
	fma.rn.f32 %f14571, %f14460, %f14461, %f14567;
	// end inline asm
	// begin inline asm
	fma.rn.f32 %f14575, %f14459, %f14461, %f14563;
	// end inline asm
	// begin inline asm
	fma.rn.f32 %f14579, %f15476, %f14462, %f14575;
	// end inline asm
	// begin inline asm
	fma.rn.f32 %f14583, %f14459, %f14462, %f14571;
	// end inline asm
	// begin inline asm
	fma.rn.f32 %f14587, %f14460, %f14461, %f14583;
	// end inline asm
	// begin inline asm
	fma.rn.f32 %f14591, %f14459, %f14461, %f14579;
	// end inline asm
	// begin inline asm
	fma.rn.f32 %f14595, %f15476, %f14462, %f14591;
	// end inline asm
	// begin inline asm
	fma.rn.f32 %f14599, %f14459, %f14462, %f14587;
	// end inline asm
	// begin inline asm
	fma.rn.f32 %f14603, %f14460, %f14461, %f14599;
	// end inline asm
	// begin inline asm
	fma.rn.f32 %f14607, %f14459, %f14461, %f14595;
	// end inline asm
	// begin inline asm
	fma.rn.f32 %f14611, %f15476, %f14462, %f14607;
	// end inline asm
	// begin inline asm
	fma.rn.f32 %f14615, %f14459, %f14462, %f14603;
	// end inline asm
	// begin inline asm
	fma.rn.f32 %f14619, %f14460, %f14461, %f14615;
	// end inline asm
	// begin inline asm
	fma.rn.f32 %f14623, %f14459, %f14461, %f14611;
	// end inline asm
	// begin inline asm
	fma.rn.f32 %f14627, %f15476, %f14462, %f14623;
	// end inline asm
	// begin inline asm
	fma.rn.f32 %f14631, %f14459, %f14462, %f14619;
	// end inline asm
	// begin inline asm
	fma.rn.f32 %f14635, %f14460, %f14461, %f14631;
	// end inline asm
	// begin inline asm
	fma.rn.f32 %f14639, %f14459, %f14461, %f14627;
	// end inline asm
	// begin inline asm
	fma.rn.f32 %f14643, %f15476, %f14462, %f14639;
	// end inline asm
	// begin inline asm
	fma.rn.f32 %f14647, %f14459, %f14462, %f14635;
	// end inline asm
	// begin inline asm
	fma.rn.f32 %f14651, %f14460, %f14461, %f14647;
	// end inline asm
	// begin inline asm
	fma.rn.f32 %f14655, %f14459, %f14461, %f14643;
	// end inline asm
	// begin inline asm
	fma.rn.f32 %f14659, %f15476, %f14462, %f14655;
	// end inline asm
	// begin inline asm
	fma.rn.f32 %f14663, %f14459, %f14462, %f14651;
	// end inline asm
	// begin inline asm
	fma.rn.f32 %f14667, %f14460, %f14461, %f14663;
	// end inline asm
	// begin inline asm
	fma.rn.f32 %f14671, %f14459, %f14461, %f14659;
	// end inline asm
	// begin inline asm
	fma.rn.f32 %f14675, %f15476, %f14462, %f14671;
	// end inline asm
	// begin inline asm
	fma.rn.f32 %f14679, %f14459, %f14462, %f14667;
	// end inline asm
	// begin inline asm
	fma.rn.f32 %f14683, %f14460, %f14461, %f14679;
	// end inline asm
	// begin inline asm
	fma.rn.f32 %f14687, %f14459, %f14461, %f14675;
	// end inline asm
	// begin inline asm
	fma.rn.f32 %f14691, %f15476, %f14462, %f14687;
	// end inline asm
	// begin inline asm
	fma.rn.f32 %f14695, %f14459, %f14462, %f14683;
	// end inline asm
	// begin inline asm
	fma.rn.f32 %f14699, %f14460, %f14461, %f14695;
	// end inline asm
	// begin inline asm
	fma.rn.f32 %f14703, %f14459, %f14461, %f14691;
	// end inline asm
	// begin inline asm
	fma.rn.f32 %f14707, %f15476, %f14462, %f14703;
	// end inline asm
	// begin inline asm
	fma.rn.f32 %f14711, %f14459, %f14462, %f14699;
	// end inline asm
	// begin inline asm
	fma.rn.f32 %f14715, %f14460, %f14461, %f14711;
	// end inline asm
	// begin inline asm
	fma.rn.f32 %f14719, %f14459, %f14461, %f14707;
	// end inline asm
	// begin inline asm
	fma.rn.f32 %f14723, %f15476, %f14462, %f14719;
	// end inline asm
	// begin inline asm
	fma.rn.f32 %f14727, %f14459, %f14462, %f14715;
	// end inline asm
	// begin inline asm
	fma.rn.f32 %f14731, %f14460, %f14461, %f14727;
	// end inline asm
	// begin inline asm
	fma.rn.f32 %f14735, %f14459, %f14461, %f14723;
	// end inline asm
	// begin inline asm
	fma.rn.f32 %f14739, %f15476, %f14462, %f14735;
	// end inline asm
	// begin inline asm
	fma.rn.f32 %f14743, %f14459, %f14462, %f14731;
	// end inline asm
	// begin inline asm
	fma.rn.f32 %f14747, %f14460, %f14461, %f14743;
	// end inline asm
	// begin inline asm
	fma.rn.f32 %f14751, %f14459, %f14461, %f14739;
	// end inline asm
	// begin inline asm
	fma.rn.f32 %f14755, %f15476, %f14462, %f14751;
	// end inline asm
	// begin inline asm
	fma.rn.f32 %f14759, %f14459, %f14462, %f14747;
	// end inline asm
	// begin inline asm
	fma.rn.f32 %f14763, %f14460, %f14461, %f14759;
	// end inline asm
	// begin inline asm
	fma.rn.f32 %f14767, %f14459, %f14461, %f14755;
	// end inline asm
	// begin inline asm
	fma.rn.f32 %f14771, %f15476, %f14462, %f14767;
	// end inline asm
	// begin inline asm
	fma.rn.f32 %f14775, %f14459, %f14462, %f14763;
	// end inline asm
	// begin inline asm
	fma.rn.f32 %f14779, %f14460, %f14461, %f14775;
	// end inline asm
	// begin inline asm
	fma.rn.f32 %f14783, %f14459, %f14461, %f14771;
	// end inline asm
	// begin inline asm
	fma.rn.f32 %f14787, %f15476, %f14462, %f14783;
	// end inline asm
	// begin inline asm
	fma.rn.f32 %f14791, %f14459, %f14462, %f14779;
	// end inline asm
	// begin inline asm
	fma.rn.f32 %f14795, %f14460, %f14461, %f14791;
	// end inline asm
	// begin inline asm
	fma.rn.f32 %f14799, %f14459, %f14461, %f14787;
	// end inline asm
	// begin inline asm
	fma.rn.f32 %f14803, %f15476, %f14462, %f14799;
	// end inline asm
	// begin inline asm
	fma.rn.f32 %f14807, %f14459, %f14462, %f14795;
	// end inline asm
	// begin inline asm
	fma.rn.f32 %f14811, %f14460, %f14461, %f14807;
	// end inline asm
	// begin inline asm
	fma.rn.f32 %f14815, %f14459, %f14461, %f14803;
	// end inline asm
	// begin inline asm
	fma.rn.f32 %f14819, %f15476, %f14462, %f14815;
	// end inline asm
	// begin inline asm
	fma.rn.f32 %f14823, %f14459, %f14462, %f14811;
	// end inline asm
	// begin inline asm
	fma.rn.f32 %f14827, %f14460, %f14461, %f14823;
	// end inline asm
	// begin inline asm
	fma.rn.f32 %f14831, %f14459, %f14461, %f14819;
	// end inline asm
	// begin inline asm
	fma.rn.f32 %f14835, %f15476, %f14462, %f14831;
	// end inline asm
	// begin inline asm
	fma.rn.f32 %f14839, %f14459, %f14462, %f14827;
	// end inline asm
	// begin inline asm
	fma.rn.f32 %f14843, %f14460, %f14461, %f14839;
	// end inline asm
	// begin inline asm
	fma.rn.f32 %f14847, %f14459, %f14461, %f14835;
	// end inline asm
	// begin inline asm
	fma.rn.f32 %f14851, %f15476, %f14462, %f14847;
	// end inline asm
	// begin inline asm
	fma.rn.f32 %f14855, %f14459, %f14462, %f14843;
	// end inline asm
	// begin inline asm
	fma.rn.f32 %f14859, %f14460, %f14461, %f14855;
	// end inline asm
	// begin inline asm
	fma.rn.f32 %f14863, %f14459, %f14461, %f14851;
	// end inline asm
	// begin inline asm
	fma.rn.f32 %f14867, %f15476, %f14462, %f14863;
	// end inline asm
	// begin inline asm
	fma.rn.f32 %f14871, %f14459, %f14462, %f14859;
	// end inline asm
	// begin inline asm
	fma.rn.f32 %f14875, %f14460, %f14461, %f14871;
	// end inline asm
	// begin inline asm
	fma.rn.f32 %f14879, %f14459, %f14461, %f14867;
	// end inline asm
	// begin inline asm
	fma.rn.f32 %f14883, %f15476, %f14462, %f14879;
	// end inline asm
	// begin inline asm
	fma.rn.f32 %f14887, %f14459, %f14462, %f14875;
	// end inline asm
	// begin inline asm
	fma.rn.f32 %f14891, %f14460, %f14461, %f14887;
	// end inline asm
	// begin inline asm
	fma.rn.f32 %f14895, %f14459, %f14461, %f14883;
	// end inline asm
	// begin inline asm
	fma.rn.f32 %f14899, %f15476, %f14462, %f14895;
	// end inline asm
	// begin inline asm
	fma.rn.f32 %f14903, %f14459, %f14462, %f14891;
	// end inline asm
	// begin inline asm
	fma.rn.f32 %f14907, %f14460, %f14461, %f14903;
	// end inline asm
	// begin inline asm
	fma.rn.f32 %f14911, %f14459, %f14461, %f14899;
	// end inline asm
	// begin inline asm
	fma.rn.f32 %f14915, %f15476, %f14462, %f14911;
	// end inline asm
	// begin inline asm
	fma.rn.f32 %f14919, %f14459, %f14462, %f14907;
	// end inline asm
	// begin inline asm
	fma.rn.f32 %f14923, %f14460, %f14461, %f14919;
	// end inline asm
	// begin inline asm
	fma.rn.f32 %f14927, %f14459, %f14461, %f14915;
	// end inline asm
	// begin inline asm
	fma.rn.f32 %f14931, %f15476, %f14462, %f14927;
	// end inline asm
	// begin inline asm
	fma.rn.f32 %f14935, %f14459, %f14462, %f14923;
	// end inline asm
	// begin inline asm
	fma.rn.f32 %f14939, %f14460, %f14461, %f14935;
	// end inline asm
	// begin inline asm
	fma.rn.f32 %f14943, %f14459, %f14461, %f14931;
	// end inline asm
	// begin inline asm
	fma.rn.f32 %f14947, %f15476, %f14462, %f14943;
	// end inline asm
	// begin inline asm
	fma.rn.f32 %f14951, %f14459, %f14462, %f14939;
	// end inline asm
	// begin inline asm
	fma.rn.f32 %f14955, %f14460, %f14461, %f14951;
	// end inline asm
	// begin inline asm
	fma.rn.f32 %f14959, %f14459, %f14461, %f14947;
	// end inline asm
	// begin inline asm
	fma.rn.f32 %f14963, %f15476, %f14462, %f14959;
	// end inline asm
	// begin inline asm
	fma.rn.f32 %f14967, %f14459, %f14462, %f14955;
	// end inline asm
	// begin inline asm
	fma.rn.f32 %f14971, %f14460, %f14461, %f14967;
	// end inline asm
	// begin inline asm
	fma.rn.f32 %f14975, %f14459, %f14461, %f14963;
	// end inline asm
	// begin inline asm
	fma.rn.f32 %f14979, %f15476, %f14462, %f14975;
	// end inline asm
	// begin inline asm
	fma.rn.f32 %f14983, %f14459, %f14462, %f14971;
	// end inline asm
	// begin inline asm
	fma.rn.f32 %f14987, %f14460, %f14461, %f14983;
	// end inline asm
	// begin inline asm
	fma.rn.f32 %f14991, %f14459, %f14461, %f14979;
	// end inline asm
	// begin inline asm
	fma.rn.f32 %f14995, %f15476, %f14462, %f14991;
	// end inline asm
	// begin inline asm
	fma.rn.f32 %f14999, %f14459, %f14462, %f14987;
	// end inline asm
	// begin inline asm
	fma.rn.f32 %f15003, %f14460, %f14461, %f14999;
	// end inline asm
	// begin inline asm
	fma.rn.f32 %f15007, %f14459, %f14461, %f14995;
	// end inline asm
	// begin inline asm
	fma.rn.f32 %f15011, %f15476, %f14462, %f15007;
	// end inline asm
	// begin inline asm
	fma.rn.f32 %f15015, %f14459, %f14462, %f15003;
	// end inline asm
	// begin inline asm
	fma.rn.f32 %f15019, %f14460, %f14461, %f15015;
	// end inline asm
	// begin inline asm
	fma.rn.f32 %f15023, %f14459, %f14461, %f15011;
	// end inline asm
	// begin inline asm
	fma.rn.f32 %f15027, %f15476, %f14462, %f15023;
	// end inline asm
	// begin inline asm
	fma.rn.f32 %f15031, %f14459, %f14462, %f15019;
	// end inline asm
	// begin inline asm
	fma.rn.f32 %f15035, %f14460, %f14461, %f15031;
	// end inline asm
	// begin inline asm
	fma.rn.f32 %f15039, %f14459, %f14461, %f15027;
	// end inline asm
	// begin inline asm
	fma.rn.f32 %f15043, %f15476, %f14462, %f15039;
	// end inline asm
	// begin inline asm
	fma.rn.f32 %f15047, %f14459, %f14462, %f15035;
	// end inline asm
	// begin inline asm
	fma.rn.f32 %f15051, %f14460, %f14461, %f15047;
	// end inline asm
	// begin inline asm
	fma.rn.f32 %f15055, %f14459, %f14461, %f15043;
	// end inline asm
	// begin inline asm
	fma.rn.f32 %f15059, %f15476, %f14462, %f15055;
	// end inline asm
	// begin inline asm
	fma.rn.f32 %f15063, %f14459, %f14462, %f15051;
	// end inline asm
	// begin inline asm
	fma.rn.f32 %f15067, %f14460, %f14461, %f15063;
	// end inline asm
	// begin inline asm
	fma.rn.f32 %f15071, %f14459, %f14461, %f15059;
	// end inline asm
	// begin inline asm
	fma.rn.f32 %f15075, %f15476, %f14462, %f15071;
	// end inline asm
	// begin inline asm
	fma.rn.f32 %f15079, %f14459, %f14462, %f15067;
	// end inline asm
	// begin inline asm
	fma.rn.f32 %f15083, %f14460, %f14461, %f15079;
	// end inline asm
	// begin inline asm
	fma.rn.f32 %f15087, %f14459, %f14461, %f15075;
	// end inline asm
	// begin inline asm
	fma.rn.f32 %f15091, %f15476, %f14462, %f15087;
	// end inline asm
	// begin inline asm
	fma.rn.f32 %f15095, %f14459, %f14462, %f15083;
	// end inline asm
	// begin inline asm
	fma.rn.f32 %f15099, %f14460, %f14461, %f15095;
	// end inline asm
	// begin inline asm
	fma.rn.f32 %f15103, %f14459, %f14461, %f15091;
	// end inline asm
	// begin inline asm
	fma.rn.f32 %f15107, %f15476, %f14462, %f15103;
	// end inline asm
	// begin inline asm
	fma.rn.f32 %f15111, %f14459, %f14462, %f15099;
	// end inline asm
	// begin inline asm
	fma.rn.f32 %f15115, %f14460, %f14461, %f15111;
	// end inline asm
	// begin inline asm
	fma.rn.f32 %f15119, %f14459, %f14461, %f15107;
	// end inline asm
	// begin inline asm
	fma.rn.f32 %f15123, %f15476, %f14462, %f15119;
	// end inline asm
	// begin inline asm
	fma.rn.f32 %f15127, %f14459, %f14462, %f15115;
	// end inline asm
	// begin inline asm
	fma.rn.f32 %f15131, %f14460, %f14461, %f15127;
	// end inline asm
	// begin inline asm
	fma.rn.f32 %f15135, %f14459, %f14461, %f15123;
	// end inline asm
	// begin inline asm
	fma.rn.f32 %f15139, %f15476, %f14462, %f15135;
	// end inline asm
	// begin inline asm
	fma.rn.f32 %f15143, %f14459, %f14462, %f15131;
	// end inline asm
	// begin inline asm
	fma.rn.f32 %f15147, %f14460, %f14461, %f15143;
	// end inline asm
	// begin inline asm
	fma.rn.f32 %f15151, %f14459, %f14461, %f15139;
	// end inline asm
	// begin inline asm
	fma.rn.f32 %f15155, %f15476, %f14462, %f15151;
	// end inline asm
	// begin inline asm
	fma.rn.f32 %f15159, %f14459, %f14462, %f15147;
	// end inline asm
	// begin inline asm
	fma.rn.f32 %f15163, %f14460, %f14461, %f15159;
	// end inline asm
	// begin inline asm
	fma.rn.f32 %f15167, %f14459, %f14461, %f15155;
	// end inline asm
	// begin inline asm
	fma.rn.f32 %f15171, %f15476, %f14462, %f15167;
	// end inline asm
	// begin inline asm
	fma.rn.f32 %f15175, %f14459, %f14462, %f15163;
	// end inline asm
	// begin inline asm
	fma.rn.f32 %f15179, %f14460, %f14461, %f15175;
	// end inline asm
	// begin inline asm
	fma.rn.f32 %f15183, %f14459, %f14461, %f15171;
	// end inline asm
	// begin inline asm
	fma.rn.f32 %f15187, %f15476, %f14462, %f15183;
	// end inline asm
	// begin inline asm
	fma.rn.f32 %f15191, %f14459, %f14462, %f15179;
	// end inline asm
	// begin inline asm
	fma.rn.f32 %f15195, %f14460, %f14461, %f15191;
	// end inline asm
	// begin inline asm
	fma.rn.f32 %f15199, %f14459, %f14461, %f15187;
	// end inline asm
	// begin inline asm
	fma.rn.f32 %f15203, %f15476, %f14462, %f15199;
	// end inline asm
	// begin inline asm
	fma.rn.f32 %f15207, %f14459, %f14462, %f15195;
	// end inline asm
	// begin inline asm
	fma.rn.f32 %f15211, %f14460, %f14461, %f15207;
	// end inline asm
	// begin inline asm
	fma.rn.f32 %f15215, %f14459, %f14461, %f15203;
	// end inline asm
	// begin inline asm
	fma.rn.f32 %f15219, %f15476, %f14462, %f15215;
	// end inline asm
	// begin inline asm
	fma.rn.f32 %f15223, %f14459, %f14462, %f15211;
	// end inline asm
	// begin inline asm
	fma.rn.f32 %f15227, %f14460, %f14461, %f15223;
	// end inline asm
	// begin inline asm
	fma.rn.f32 %f15231, %f14459, %f14461, %f15219;
	// end inline asm
	// begin inline asm
	fma.rn.f32 %f15235, %f15476, %f14462, %f15231;
	// end inline asm
	// begin inline asm
	fma.rn.f32 %f15239, %f14459, %f14462, %f15227;
	// end inline asm
	// begin inline asm
	fma.rn.f32 %f15243, %f14460, %f14461, %f15239;
	// end inline asm
	// begin inline asm
	fma.rn.f32 %f15247, %f14459, %f14461, %f15235;
	// end inline asm
	// begin inline asm
	fma.rn.f32 %f15251, %f15476, %f14462, %f15247;
	// end inline asm
	// begin inline asm
	fma.rn.f32 %f15255, %f14459, %f14462, %f15243;
	// end inline asm
	// begin inline asm
	fma.rn.f32 %f15259, %f14460, %f14461, %f15255;
	// end inline asm
	// begin inline asm
	fma.rn.f32 %f15263, %f14459, %f14461, %f15251;
	// end inline asm
	// begin inline asm
	fma.rn.f32 %f15267, %f15476, %f14462, %f15263;
	// end inline asm
	// begin inline asm
	fma.rn.f32 %f15271, %f14459, %f14462, %f15259;
	// end inline asm
	// begin inline asm
	fma.rn.f32 %f15275, %f14460, %f14461, %f15271;
	// end inline asm
	// begin inline asm
	fma.rn.f32 %f15279, %f14459, %f14461, %f15267;
	// end inline asm
	// begin inline asm
	fma.rn.f32 %f15283, %f15476, %f14462, %f15279;
	// end inline asm
	// begin inline asm
	fma.rn.f32 %f15287, %f14459, %f14462, %f15275;
	// end inline asm
	// begin inline asm
	fma.rn.f32 %f15291, %f14460, %f14461, %f15287;
	// end inline asm
	// begin inline asm
	fma.rn.f32 %f15295, %f14459, %f14461, %f15283;
	// end inline asm
	// begin inline asm
	fma.rn.f32 %f15299, %f15476, %f14462, %f15295;
	// end inline asm
	// begin inline asm
	fma.rn.f32 %f15303, %f14459, %f14462, %f15291;
	// end inline asm
	// begin inline asm
	fma.rn.f32 %f15307, %f14460, %f14461, %f15303;
	// end inline asm
	// begin inline asm
	fma.rn.f32 %f15311, %f14459, %f14461, %f15299;
	// end inline asm
	// begin inline asm
	fma.rn.f32 %f15315, %f15476, %f14462, %f15311;
	// end inline asm
	// begin inline asm
	fma.rn.f32 %f15319, %f14459, %f14462, %f15307;
	// end inline asm
	// begin inline asm
	fma.rn.f32 %f15323, %f14460, %f14461, %f15319;
	// end inline asm
	// begin inline asm
	fma.rn.f32 %f15327, %f14459, %f14461, %f15315;
	// end inline asm
	// begin inline asm
	fma.rn.f32 %f15331, %f15476, %f14462, %f15327;
	// end inline asm
	// begin inline asm
	fma.rn.f32 %f15335, %f14459, %f14462, %f15323;
	// end inline asm
	// begin inline asm
	fma.rn.f32 %f15339, %f14460, %f14461, %f15335;
	// end inline asm
	// begin inline asm
	fma.rn.f32 %f15343, %f14459, %f14461, %f15331;
	// end inline asm
	// begin inline asm
	fma.rn.f32 %f15347, %f15476, %f14462, %f15343;
	// end inline asm
	// begin inline asm
	fma.rn.f32 %f15351, %f14459, %f14462, %f15339;
	// end inline asm
	// begin inline asm
	fma.rn.f32 %f15355, %f14460, %f14461, %f15351;
	// end inline asm
	// begin inline asm
	fma.rn.f32 %f15359, %f14459, %f14461, %f15347;
	// end inline asm
	// begin inline asm
	fma.rn.f32 %f15363, %f15476, %f14462, %f15359;
	// end inline asm
	// begin inline asm
	fma.rn.f32 %f15367, %f14459, %f14462, %f15355;
	// end inline asm
	// begin inline asm
	fma.rn.f32 %f15371, %f14460, %f14461, %f15367;
	// end inline asm
	// begin inline asm
	fma.rn.f32 %f15375, %f14459, %f14461, %f15363;
	// end inline asm
	// begin inline asm
	fma.rn.f32 %f15379, %f15476, %f14462, %f15375;
	// end inline asm
	// begin inline asm
	fma.rn.f32 %f15383, %f14459, %f14462, %f15371;
	// end inline asm
	// begin inline asm
	fma.rn.f32 %f15387, %f14460, %f14461, %f15383;
	// end inline asm
	// begin inline asm
	fma.rn.f32 %f15391, %f14459, %f14461, %f15379;
	// end inline asm
	// begin inline asm
	fma.rn.f32 %f15395, %f15476, %f14462, %f15391;
	// end inline asm
	// begin inline asm
	fma.rn.f32 %f15399, %f14459, %f14462, %f15387;
	// end inline asm
	// begin inline asm
	fma.rn.f32 %f15403, %f14460, %f14461, %f15399;
	// end inline asm
	// begin inline asm
	fma.rn.f32 %f15407, %f14459, %f14461, %f15395;
	// end inline asm
	// begin inline asm
	fma.rn.f32 %f15411, %f15476, %f14462, %f15407;
	// end inline asm
	// begin inline asm
	fma.rn.f32 %f15415, %f14459, %f14462, %f15403;
	// end inline asm
	// begin inline asm
	fma.rn.f32 %f15419, %f14460, %f14461, %f15415;
	// end inline asm
	// begin inline asm
	fma.rn.f32 %f15423, %f14459, %f14461, %f15411;
	// end inline asm
	// begin inline asm
	fma.rn.f32 %f15427, %f15476, %f14462, %f15423;
	// end inline asm
	// begin inline asm
	fma.rn.f32 %f15431, %f14459, %f14462, %f15419;
	// end inline asm
	// begin inline asm
	fma.rn.f32 %f15435, %f14460, %f14461, %f15431;
	// end inline asm
	// begin inline asm
	fma.rn.f32 %f15439, %f14459, %f14461, %f15427;
	// end inline asm
	// begin inline asm
	fma.rn.f32 %f15443, %f15476, %f14462, %f15439;
	// end inline asm
	// begin inline asm
	fma.rn.f32 %f15447, %f14459, %f14462, %f15435;
	// end inline asm
	// begin inline asm
	fma.rn.f32 %f15451, %f14460, %f14461, %f15447;
	// end inline asm
	// begin inline asm
	fma.rn.f32 %f15455, %f14459, %f14461, %f15443;
	// end inline asm
	// begin inline asm
	fma.rn.f32 %f15459, %f15476, %f14462, %f15455;
	// end inline asm
	// begin inline asm
	fma.rn.f32 %f15463, %f14459, %f14462, %f15451;
	// end inline asm
	// begin inline asm
	fma.rn.f32 %f15467, %f14460, %f14461, %f15463;
	// end inline asm
	// begin inline asm
	fma.rn.f32 %f15471, %f14459, %f14461, %f15459;
	// end inline asm
	// begin inline asm
	fma.rn.f32 %f16518, %f15476, %f14462, %f15471;
	// end inline asm
	// begin inline asm
	fma.rn.f32 %f15479, %f14459, %f14462, %f15467;
	// end inline asm
	// begin inline asm
	fma.rn.f32 %f16519, %f14460, %f14461, %f15479;
	// end inline asm
	add.s32 	%r71, %r71, 1;
	add.s64 	%rd72, %rd72, 16;
	setp.ne.s32 	%p15, %r71, 512;
	@%p15 bra 	$L__BB6_29;
	mov.b32 	%r72, 0;
$L__BB6_31:
	// begin inline asm
	ld.global.v4.f32 {%f15487, %f15488, %f15489, %f15490}, [%rd73];
	// end inline asm
	neg.f32 	%f16504, %f15488;
	// begin inline asm
	fma.rn.f32 %f15491, %f15487, %f15489, %f16518;
	// end inline asm
	// begin inline asm
	fma.rn.f32 %f15495, %f16504, %f15490, %f15491;
	// end inline asm
	// begin inline asm
	fma.rn.f32 %f15499, %f15487, %f15490, %f16519;
	// end inline asm
	// begin inline asm
	fma.rn.f32 %f15503, %f15488, %f15489, %f15499;
	// end inline asm
	// begin inline asm
	fma.rn.f32 %f15507, %f15487, %f15489, %f15495;
	// end inline asm
	// begin inline asm
	fma.rn.f32 %f15511, %f16504, %f15490, %f15507;
	// end inline asm
	// begin inline asm
	fma.rn.f32 %f15515, %f15487, %f15490, %f15503;
	// end inline asm
	// begin inline asm
	fma.rn.f32 %f15519, %f15488, %f15489, %f15515;
	// end inline asm
	// begin inline asm
	fma.rn.f32 %f15523, %f15487, %f15489, %f15511;
	// end inline asm
	// begin inline asm
	fma.rn.f32 %f15527, %f16504, %f15490, %f15523;
	// end inline asm
	// begin inline asm
	fma.rn.f32 %f15531, %f15487, %f15490, %f15519;
	// end inline asm
	// begin inline asm
	fma.rn.f32 %f15535, %f15488, %f15489, %f15531;
	// end inline asm
	// begin inline asm
	fma.rn.f32 %f15539, %f15487, %f15489, %f15527;
	// end inline asm
	// begin inline asm
	fma.rn.f32 %f15543, %f16504, %f15490, %f15539;
	// end inline asm
	// begin inline asm
	fma.rn.f32 %f15547, %f15487, %f15490, %f15535;
	// end inline asm
	// begin inline asm
	fma.rn.f32 %f15551, %f15488, %f15489, %f15547;
	// end inline asm
	// begin inline asm
	fma.rn.f32 %f15555, %f15487, %f15489, %f15543;
	// end inline asm
	// begin inline asm
	fma.rn.f32 %f15559, %f16504, %f15490, %f15555;
	// end inline asm
	// begin inline asm
	fma.rn.f32 %f15563, %f15487, %f15490, %f15551;
	// end inline asm
	// begin inline asm
	fma.rn.f32 %f15567, %f15488, %f15489, %f15563;
	// end inline asm
	// begin inline asm
	fma.rn.f32 %f15571, %f15487, %f15489, %f15559;
	// end inline asm
	// begin inline asm
	fma.rn.f32 %f15575, %f16504, %f15490, %f15571;
	// end inline asm
	// begin inline asm
	fma.rn.f32 %f15579, %f15487, %f15490, %f15567;
	// end inline asm
	// begin inline asm
	fma.rn.f32 %f15583, %f15488, %f15489, %f15579;
	// end inline asm
	// begin inline asm
	fma.rn.f32 %f15587, %f15487, %f15489, %f15575;
	// end inline asm
	// begin inline asm
	fma.rn.f32 %f15591, %f16504, %f15490, %f15587;
	// end inline asm
	// begin inline asm
	fma.rn.f32 %f15595, %f15487, %f15490, %f15583;
	// end inline asm
	// begin inline asm
	fma.rn.f32 %f15599, %f15488, %f15489, %f15595;
	// end inline asm
	// begin inline asm
	fma.rn.f32 %f15603, %f15487, %f15489, %f15591;
	// end inline asm
	// begin inline asm
	fma.rn.f32 %f15607, %f16504, %f15490, %f15603;
	// end inline asm
	// begin inline asm
	fma.rn.f32 %f15611, %f15487, %f15490, %f15599;
	// end inline asm
	// begin inline asm
	fma.rn.f32 %f15615, %f15488, %f15489, %f15611;
	// end inline asm
	// begin inline asm
	fma.rn.f32 %f15619, %f15487, %f15489, %f15607;
	// end inline asm
	// begin inline asm
	fma.rn.f32 %f15623, %f16504, %f15490, %f15619;
	// end inline asm
	// begin inline asm
	fma.rn.f32 %f15627, %f15487, %f15490, %f15615;
	// end inline asm
	// begin inline asm
	fma.rn.f32 %f15631, %f15488, %f15489, %f15627;
	// end inline asm
	// begin inline asm
	fma.rn.f32 %f15635, %f15487, %f15489, %f15623;
	// end inline asm
	// begin inline asm
	fma.rn.f32 %f15639, %f16504, %f15490, %f15635;
	// end inline asm
	// begin inline asm
	fma.rn.f32 %f15643, %f15487, %f15490, %f15631;
	// end inline asm
	// begin inline asm
	fma.rn.f32 %f15647, %f15488, %f15489, %f15643;
	// end inline asm
	// begin inline asm
	fma.rn.f32 %f15651, %f15487, %f15489, %f15639;
	// end inline asm
	// begin inline asm
	fma.rn.f32 %f15655, %f16504, %f15490, %f15651;
	// end inline asm
	// begin inline asm
	fma.rn.f32 %f15659, %f15487, %f15490, %f15647;
	// end inline asm
	// begin inline asm
	fma.rn.f32 %f15663, %f15488, %f15489, %f15659;
	// end inline asm
	// begin inline asm
	fma.rn.f32 %f15667, %f15487, %f15489, %f15655;
	// end inline asm
	// begin inline asm
	fma.rn.f32 %f15671, %f16504, %f15490, %f15667;
	// end inline asm
	// begin inline asm
	fma.rn.f32 %f15675, %f15487, %f15490, %f15663;
	// end inline asm
	// begin inline asm
	fma.rn.f32 %f15679, %f15488, %f15489, %f15675;
	// end inline asm
	// begin inline asm
	fma.rn.f32 %f15683, %f15487, %f15489, %f15671;
	// end inline asm
	// begin inline asm
	fma.rn.f32 %f15687, %f16504, %f15490, %f15683;
	// end inline asm
	// begin inline asm
	fma.rn.f32 %f15691, %f15487, %f15490, %f15679;
	// end inline asm
	// begin inline asm
	fma.rn.f32 %f15695, %f15488, %f15489, %f15691;
	// end inline asm
	// begin inline asm
	fma.rn.f32 %f15699, %f15487, %f15489, %f15687;
	// end inline asm
	// begin inline asm
	fma.rn.f32 %f15703, %f16504, %f15490, %f15699;
	// end inline asm
	// begin inline asm
	fma.rn.f32 %f15707, %f15487, %f15490, %f15695;
	// end inline asm
	// begin inline asm
	fma.rn.f32 %f15711, %f15488, %f15489, %f15707;
	// end inline asm
	// begin inline asm
	fma.rn.f32 %f15715, %f15487, %f15489, %f15703;
	// end inline asm
	// begin inline asm
	fma.rn.f32 %f15719, %f16504, %f15490, %f15715;
	// end inline asm
	// begin inline asm
	fma.rn.f32 %f15723, %f15487, %f15490, %f15711;
	// end inline asm
	// begin inline asm
	fma.rn.f32 %f15727, %f15488, %f15489, %f15723;
	// end inline asm
	// begin inline asm
	fma.rn.f32 %f15731, %f15487, %f15489, %f15719;
	// end inline asm
	// begin inline asm
	fma.rn.f32 %f15735, %f16504, %f15490, %f15731;
	// end inline asm
	// begin inline asm
	fma.rn.f32 %f15739, %f15487, %f15490, %f15727;
	// end inline asm
	// begin inline asm
	fma.rn.f32 %f15743, %f15488, %f15489, %f15739;
	// end inline asm
	// begin inline asm
	fma.rn.f32 %f15747, %f15487, %f15489, %f15735;
	// end inline asm
	// begin inline asm
	fma.rn.f32 %f15751, %f16504, %f15490, %f15747;
	// end inline asm
	// begin inline asm
	fma.rn.f32 %f15755, %f15487, %f15490, %f15743;
	// end inline asm
	// begin inline asm
	fma.rn.f32 %f15759, %f15488, %f15489, %f15755;
	// end inline asm
	// begin inline asm
	fma.rn.f32 %f15763, %f15487, %f15489, %f15751;
	// end inline asm
	// begin inline asm
	fma.rn.f32 %f15767, %f16504, %f15490, %f15763;
	// end inline asm
	// begin inline asm
	fma.rn.f32 %f15771, %f15487, %f15490, %f15759;
	// end inline asm
	// begin inline asm
	fma.rn.f32 %f15775, %f15488, %f15489, %f15771;
	// end inline asm
	// begin inline asm
	fma.rn.f32 %f15779, %f15487, %f15489, %f15767;
	// end inline asm
	// begin inline asm
	fma.rn.f32 %f15783, %f16504, %f15490, %f15779;
	// end inline asm
	// begin inline asm
	fma.rn.f32 %f15787, %f15487, %f15490, %f15775;
	// end inline asm
	// begin inline asm
	fma.rn.f32 %f15791, %f15488, %f15489, %f15787;
	// end inline asm
	// begin inline asm
	fma.rn.f32 %f15795, %f15487, %f15489, %f15783;
	// end inline asm
	// begin inline asm
	fma.rn.f32 %f15799, %f16504, %f15490, %f15795;
	// end inline asm
	// begin inline asm
	fma.rn.f32 %f15803, %f15487, %f15490, %f15791;
	// end inline asm
	// begin inline asm
	fma.rn.f32 %f15807, %f15488, %f15489, %f15803;
	// end inline asm
	// begin inline asm
	fma.rn.f32 %f15811, %f15487, %f15489, %f15799;
	// end inline asm
	// begin inline asm
	fma.rn.f32 %f15815, %f16504, %f15490, %f15811;
	// end inline asm
	// begin inline asm
	fma.rn.f32 %f15819, %f15487, %f15490, %f15807;
	// end inline asm
	// begin inline asm
	fma.rn.f32 %f15823, %f15488, %f15489, %f15819;
	// end inline asm
	// begin inline asm
	fma.rn.f32 %f15827, %f15487, %f15489, %f15815;
	// end inline asm
	// begin inline asm
	fma.rn.f32 %f15831, %f16504, %f15490, %f15827;
	// end inline asm
	// begin inline asm
	fma.rn.f32 %f15835, %f15487, %f15490, %f15823;
	// end inline asm
	// begin inline asm
	fma.rn.f32 %f15839, %f15488, %f15489, %f15835;
	// end inline asm
	// begin inline asm
	fma.rn.f32 %f15843, %f15487, %f15489, %f15831;
	// end inline asm
	// begin inline asm
	fma.rn.f32 %f15847, %f16504, %f15490, %f15843;
	// end inline asm
	// begin inline asm
	fma.rn.f32 %f15851, %f15487, %f15490, %f15839;
	// end inline asm
	// begin inline asm
	fma.rn.f32 %f15855, %f15488, %f15489, %f15851;
	// end inline asm
	// begin inline asm
	fma.rn.f32 %f15859, %f15487, %f15489, %f15847;
	// end inline asm
	// begin inline asm
	fma.rn.f32 %f15863, %f16504, %f15490, %f15859;
	// end inline asm
	// begin inline asm
	fma.rn.f32 %f15867, %f15487, %f15490, %f15855;
	// end inline asm
	// begin inline asm
	fma.rn.f32 %f15871, %f15488, %f15489, %f15867;
	// end inline asm
	// begin inline asm
	fma.rn.f32 %f15875, %f15487, %f15489, %f15863;
	// end inline asm
	// begin inline asm
	fma.rn.f32 %f15879, %f16504, %f15490, %f15875;
	// end inline asm
	// begin inline asm
	fma.rn.f32 %f15883, %f15487, %f15490, %f15871;
	// end inline asm
	// begin inline asm
	fma.rn.f32 %f15887, %f15488, %f15489, %f15883;
	// end inline asm
	// begin inline asm
	fma.rn.f32 %f15891, %f15487, %f15489, %f15879;
	// end inline asm
	// begin inline asm
	fma.rn.f32 %f15895, %f16504, %f15490, %f15891;
	// end inline asm
	// begin inline asm
	fma.rn.f32 %f15899, %f15487, %f15490, %f15887;
	// end inline asm
	// begin inline asm
	fma.rn.f32 %f15903, %f15488, %f15489, %f15899;
	// end inline asm
	// begin inline asm
	fma.rn.f32 %f15907, %f15487, %f15489, %f15895;
	// end inline asm
	// begin inline asm
	fma.rn.f32 %f15911, %f16504, %f15490, %f15907;
	// end inline asm
	// begin inline asm
	fma.rn.f32 %f15915, %f15487, %f15490, %f15903;
	// end inline asm
	// begin inline asm
	fma.rn.f32 %f15919, %f15488, %f15489, %f15915;
	// end inline asm
	// begin inline asm
	fma.rn.f32 %f15923, %f15487, %f15489, %f15911;
	// end inline asm
	// begin inline asm
	fma.rn.f32 %f15927, %f16504, %f15490, %f15923;
	// end inline asm
	// begin inline asm
	fma.rn.f32 %f15931, %f15487, %f15490, %f15919;
	// end inline asm
	// begin inline asm
	fma.rn.f32 %f15935, %f15488, %f15489, %f15931;
	// end inline asm
	// begin inline asm
	fma.rn.f32 %f15939, %f15487, %f15489, %f15927;
	// end inline asm
	// begin inline asm
	fma.rn.f32 %f15943, %f16504, %f15490, %f15939;
	// end inline asm
	// begin inline asm
	fma.rn.f32 %f15947, %f15487, %f15490, %f15935;
	// end inline asm
	// begin inline asm
	fma.rn.f32 %f15951, %f15488, %f15489, %f15947;
	// end inline asm
	// begin inline asm
	fma.rn.f32 %f15955, %f15487, %f15489, %f15943;
	// end inline asm
	// begin inline asm
	fma.rn.f32 %f15959, %f16504, %f15490, %f15955;
	// end inline asm
	// begin inline asm
	fma.rn.f32 %f15963, %f15487, %f15490, %f15951;
	// end inline asm
	// begin inline asm
	fma.rn.f32 %f15967, %f15488, %f15489, %f15963;
	// end inline asm
	// begin inline asm
	fma.rn.f32 %f15971, %f15487, %f15489, %f15959;
	// end inline asm
	// begin inline asm
	fma.rn.f32 %f15975, %f16504, %f15490, %f15971;
	// end inline asm
	// begin inline asm
	fma.rn.f32 %f15979, %f15487, %f15490, %f15967;
	// end inline asm
	// begin inline asm
	fma.rn.f32 %f15983, %f15488, %f15489, %f15979;
	// end inline asm
	// begin inline asm
	fma.rn.f32 %f15987, %f15487, %f15489, %f15975;
	// end inline asm
	// begin inline asm
	fma.rn.f32 %f15991, %f16504, %f15490, %f15987;
	// end inline asm
	// begin inline asm
	fma.rn.f32 %f15995, %f15487, %f15490, %f15983;
	// end inline asm
	// begin inline asm
	fma.rn.f32 %f15999, %f15488, %f15489, %f15995;
	// end inline asm
	// begin inline asm
	fma.rn.f32 %f16003, %f15487, %f15489, %f15991;
	// end inline asm
	// begin inline asm
	fma.rn.f32 %f16007, %f16504, %f15490, %f16003;
	// end inline asm
	// begin inline asm
	fma.rn.f32 %f16011, %f15487, %f15490, %f15999;
	// end inline asm
	// begin inline asm
	fma.rn.f32 %f16015, %f15488, %f15489, %f16011;
	// end inline asm
	// begin inline asm
	fma.rn.f32 %f16019, %f15487, %f15489, %f16007;
	// end inline asm
	// begin inline asm
	fma.rn.f32 %f16023, %f16504, %f15490, %f16019;
	// end inline asm
	// begin inline asm
	fma.rn.f32 %f16027, %f15487, %f15490, %f16015;
	// end inline asm
	// begin inline asm
	fma.rn.f32 %f16031, %f15488, %f15489, %f16027;
	// end inline asm
	// begin inline asm
	fma.rn.f32 %f16035, %f15487, %f15489, %f16023;
	// end inline asm
	// begin inline asm
	fma.rn.f32 %f16039, %f16504, %f15490, %f16035;
	// end inline asm
	// begin inline asm
	fma.rn.f32 %f16043, %f15487, %f15490, %f16031;
	// end inline asm
	// begin inline asm
	fma.rn.f32 %f16047, %f15488, %f15489, %f16043;
	// end inline asm
	// begin inline asm
	fma.rn.f32 %f16051, %f15487, %f15489, %f16039;
	// end inline asm
	// begin inline asm
	fma.rn.f32 %f16055, %f16504, %f15490, %f16051;
	// end inline asm
	// begin inline asm
	fma.rn.f32 %f16059, %f15487, %f15490, %f16047;
	// end inline asm
	// begin inline asm
	fma.rn.f32 %f16063, %f15488, %f15489, %f16059;
	// end inline asm
	// begin inline asm
	fma.rn.f32 %f16067, %f15487, %f15489, %f16055;
	// end inline asm
	// begin inline asm
	fma.rn.f32 %f16071, %f16504, %f15490, %f16067;
	// end inline asm
	// begin inline asm
	fma.rn.f32 %f16075, %f15487, %f15490, %f16063;
	// end inline asm
	// begin inline asm
	fma.rn.f32 %f16079, %f15488, %f15489, %f16075;
	// end inline asm
	// begin inline asm
	fma.rn.f32 %f16083, %f15487, %f15489, %f16071;
	// end inline asm
	// begin inline asm
	fma.rn.f32 %f16087, %f16504, %f15490, %f16083;
	// end inline asm
	// begin inline asm
	fma.rn.f32 %f16091, %f15487, %f15490, %f16079;
	// end inline asm
	// begin inline asm
	fma.rn.f32 %f16095, %f15488, %f15489, %f16091;
	// end inline asm
	// begin inline asm
	fma.rn.f32 %f16099, %f15487, %f15489, %f16087;
	// end inline asm
	// begin inline asm
	fma.rn.f32 %f16103, %f16504, %f15490, %f16099;
	// end inline asm
	// begin inline asm
	fma.rn.f32 %f16107, %f15487, %f15490, %f16095;
	// end inline asm
	// begin inline asm
	fma.rn.f32 %f16111, %f15488, %f15489, %f16107;
	// end inline asm
	// begin inline asm
	fma.rn.f32 %f16115, %f15487, %f15489, %f16103;
	// end inline asm
	// begin inline asm
	fma.rn.f32 %f16119, %f16504, %f15490, %f16115;
	// end inline asm
	// begin inline asm
	fma.rn.f32 %f16123, %f15487, %f15490, %f16111;
	// end inline asm
	// begin inline asm
	fma.rn.f32 %f16127, %f15488, %f15489, %f16123;
	// end inline asm
	// begin inline asm
	fma.rn.f32 %f16131, %f15487, %f15489, %f16119;
	// end inline asm
	// begin inline asm
	fma.rn.f32 %f16135, %f16504, %f15490, %f16131;
	// end inline asm
	// begin inline asm
	fma.rn.f32 %f16139, %f15487, %f15490, %f16127;
	// end inline asm
	// begin inline asm
	fma.rn.f32 %f16143, %f15488, %f15489, %f16139;
	// end inline asm
	// begin inline asm
	fma.rn.f32 %f16147, %f15487, %f15489, %f16135;
	// end inline asm
	// begin inline asm
	fma.rn.f32 %f16151, %f16504, %f15490, %f16147;
	// end inline asm
	// begin inline asm
	fma.rn.f32 %f16155, %f15487, %f15490, %f16143;
	// end inline asm
	// begin inline asm
	fma.rn.f32 %f16159, %f15488, %f15489, %f16155;
	// end inline asm
	// begin inline asm
	fma.rn.f32 %f16163, %f15487, %f15489, %f16151;
	// end inline asm
	// begin inline asm
	fma.rn.f32 %f16167, %f16504, %f15490, %f16163;
	// end inline asm
	// begin inline asm
	fma.rn.f32 %f16171, %f15487, %f15490, %f16159;
	// end inline asm
	// begin inline asm
	fma.rn.f32 %f16175, %f15488, %f15489, %f16171;
	// end inline asm
	// begin inline asm
	fma.rn.f32 %f16179, %f15487, %f15489, %f16167;
	// end inline asm
	// begin inline asm
	fma.rn.f32 %f16183, %f16504, %f15490, %f16179;
	// end inline asm
	// begin inline asm
	fma.rn.f32 %f16187, %f15487, %f15490, %f16175;
	// end inline asm
	// begin inline asm
	fma.rn.f32 %f16191, %f15488, %f15489, %f16187;
	// end inline asm
	// begin inline asm
	fma.rn.f32 %f16195, %f15487, %f15489, %f16183;
	// end inline asm
	// begin inline asm
	fma.rn.f32 %f16199, %f16504, %f15490, %f16195;
	// end inline asm
	// begin inline asm
	fma.rn.f32 %f16203, %f15487, %f15490, %f16191;
	// end inline asm
	// begin inline asm
	fma.rn.f32 %f16207, %f15488, %f15489, %f16203;
	// end inline asm
	// begin inline asm
	fma.rn.f32 %f16211, %f15487, %f15489, %f16199;
	// end inline asm
	// begin inline asm
	fma.rn.f32 %f16215, %f16504, %f15490, %f16211;
	// end inline asm
	// begin inline asm
	fma.rn.f32 %f16219, %f15487, %f15490, %f16207;
	// end inline asm
	// begin inline asm
	fma.rn.f32 %f16223, %f15488, %f15489, %f16219;
	// end inline asm
	// begin inline asm
	fma.rn.f32 %f16227, %f15487, %f15489, %f16215;
	// end inline asm
	// begin inline asm
	fma.rn.f32 %f16231, %f16504, %f15490, %f16227;
	// end inline asm
	// begin inline asm
	fma.rn.f32 %f16235, %f15487, %f15490, %f16223;
	// end inline asm
	// begin inline asm
	fma.rn.f32 %f16239, %f15488, %f15489, %f16235;
	// end inline asm
	// begin inline asm
	fma.rn.f32 %f16243, %f15487, %f15489, %f16231;
	// end inline asm
	// begin inline asm
	fma.rn.f32 %f16247, %f16504, %f15490, %f16243;
	// end inline asm
	// begin inline asm
	fma.rn.f32 %f16251, %f15487, %f15490, %f16239;
	// end inline asm
	// begin inline asm
	fma.rn.f32 %f16255, %f15488, %f15489, %f16251;
	// end inline asm
	// begin inline asm
	fma.rn.f32 %f16259, %f15487, %f15489, %f16247;
	// end inline asm
	// begin inline asm
	fma.rn.f32 %f16263, %f16504, %f15490, %f16259;
	// end inline asm
	// begin inline asm
	fma.rn.f32 %f16267, %f15487, %f15490, %f16255;
	// end inline asm
	// begin inline asm
	fma.rn.f32 %f16271, %f15488, %f15489, %f16267;
	// end inline asm
	// begin inline asm
	fma.rn.f32 %f16275, %f15487, %f15489, %f16263;
	// end inline asm
	// begin inline asm
	fma.rn.f32 %f16279, %f16504, %f15490, %f16275;
	// end inline asm
	// begin inline asm
	fma.rn.f32 %f16283, %f15487, %f15490, %f16271;
	// end inline asm
	// begin inline asm
	fma.rn.f32 %f16287, %f15488, %f15489, %f16283;
	// end inline asm
	// begin inline asm
	fma.rn.f32 %f16291, %f15487, %f15489, %f16279;
	// end inline asm
	// begin inline asm
	fma.rn.f32 %f16295, %f16504, %f15490, %f16291;
	// end inline asm
	// begin inline asm
	fma.rn.f32 %f16299, %f15487, %f15490, %f16287;
	// end inline asm
	// begin inline asm
	fma.rn.f32 %f16303, %f15488, %f15489, %f16299;
	// end inline asm
	// begin inline asm
	fma.rn.f32 %f16307, %f15487, %f15489, %f16295;
	// end inline asm
	// begin inline asm
	fma.rn.f32 %f16311, %f16504, %f15490, %f16307;
	// end inline asm
	// begin inline asm
	fma.rn.f32 %f16315, %f15487, %f15490, %f16303;
	// end inline asm
	// begin inline asm
	fma.rn.f32 %f16319, %f15488, %f15489, %f16315;
	// end inline asm
	// begin inline asm
	fma.rn.f32 %f16323, %f15487, %f15489, %f16311;
	// end inline asm
	// begin inline asm
	fma.rn.f32 %f16327, %f16504, %f15490, %f16323;
	// end inline asm
	// begin inline asm
	fma.rn.f32 %f16331, %f15487, %f15490, %f16319;
	// end inline asm
	// begin inline asm
	fma.rn.f32 %f16335, %f15488, %f15489, %f16331;
	// end inline asm
	// begin inline asm
	fma.rn.f32 %f16339, %f15487, %f15489, %f16327;
	// end inline asm
	// begin inline asm
	fma.rn.f32 %f16343, %f16504, %f15490, %f16339;
	// end inline asm
	// begin inline asm
	fma.rn.f32 %f16347, %f15487, %f15490, %f16335;
	// end inline asm
	// begin inline asm
	fma.rn.f32 %f16351, %f15488, %f15489, %f16347;
	// end inline asm
	// begin inline asm
	fma.rn.f32 %f16355, %f15487, %f15489, %f16343;
	// end inline asm
	// begin inline asm
	fma.rn.f32 %f16359, %f16504, %f15490, %f16355;
	// end inline asm
	// begin inline asm
	fma.rn.f32 %f16363, %f15487, %f15490, %f16351;
	// end inline asm
	// begin inline asm
	fma.rn.f32 %f16367, %f15488, %f15489, %f16363;
	// end inline asm
	// begin inline asm
	fma.rn.f32 %f16371, %f15487, %f15489, %f16359;
	// end inline asm
	// begin inline asm
	fma.rn.f32 %f16375, %f16504, %f15490, %f16371;
	// end inline asm
	// begin inline asm
	fma.rn.f32 %f16379, %f15487, %f15490, %f16367;
	// end inline asm
	// begin inline asm
	fma.rn.f32 %f16383, %f15488, %f15489, %f16379;
	// end inline asm
	// begin inline asm
	fma.rn.f32 %f16387, %f15487, %f15489, %f16375;
	// end inline asm
	// begin inline asm
	fma.rn.f32 %f16391, %f16504, %f15490, %f16387;
	// end inline asm
	// begin inline asm
	fma.rn.f32 %f16395, %f15487, %f15490, %f16383;
	// end inline asm
	// begin inline asm
	fma.rn.f32 %f16399, %f15488, %f15489, %f16395;
	// end inline asm
	// begin inline asm
	fma.rn.f32 %f16403, %f15487, %f15489, %f16391;
	// end inline asm
	// begin inline asm
	fma.rn.f32 %f16407, %f16504, %f15490, %f16403;
	// end inline asm
	// begin inline asm
	fma.rn.f32 %f16411, %f15487, %f15490, %f16399;
	// end inline asm
	// begin inline asm
	fma.rn.f32 %f16415, %f15488, %f15489, %f16411;
	// end inline asm
	// begin inline asm
	fma.rn.f32 %f16419, %f15487, %f15489, %f16407;
	// end inline asm
	// begin inline asm
	fma.rn.f32 %f16423, %f16504, %f15490, %f16419;
	// end inline asm
	// begin inline asm
	fma.rn.f32 %f16427, %f15487, %f15490, %f16415;
	// end inline asm
	// begin inline asm
	fma.rn.f32 %f16431, %f15488, %f15489, %f16427;
	// end inline asm
	// begin inline asm
	fma.rn.f32 %f16435, %f15487, %f15489, %f16423;
	// end inline asm
	// begin inline asm
	fma.rn.f32 %f16439, %f16504, %f15490, %f16435;
	// end inline asm
	// begin inline asm
	fma.rn.f32 %f16443, %f15487, %f15490, %f16431;
	// end inline asm
	// begin inline asm
	fma.rn.f32 %f16447, %f15488, %f15489, %f16443;
	// end inline asm
	// begin inline asm
	fma.rn.f32 %f16451, %f15487, %f15489, %f16439;
	// end inline asm
	// begin inline asm
	fma.rn.f32 %f16455, %f16504, %f15490, %f16451;
	// end inline asm
	// begin inline asm
	fma.rn.f32 %f16459, %f15487, %f15490, %f16447;
	// end inline asm
	// begin inline asm
	fma.rn.f32 %f16463, %f15488, %f15489, %f16459;
	// end inline asm
	// begin inline asm
	fma.rn.f32 %f16467, %f15487, %f15489, %f16455;
	// end inline asm
	// begin inline asm
	fma.rn.f32 %f16471, %f16504, %f15490, %f16467;
	// end inline asm
	// begin inline asm
	fma.rn.f32 %f16475, %f15487, %f15490, %f16463;
	// end inline asm
	// begin inline asm
	fma.rn.f32 %f16479, %f15488, %f15489, %f16475;
	// end inline asm
	// begin inline asm
	fma.rn.f32 %f16483, %f15487, %f15489, %f16471;
	// end inline asm
	// begin inline asm
	fma.rn.f32 %f16487, %f16504, %f15490, %f16483;
	// end inline asm
	// begin inline asm
	fma.rn.f32 %f16491, %f15487, %f15490, %f16479;
	// end inline asm
	// begin inline asm
	fma.rn.f32 %f16495, %f15488, %f15489, %f16491;
	// end inline asm
	// begin inline asm
	fma.rn.f32 %f16499, %f15487, %f15489, %f16487;
	// end inline asm
	// begin inline asm
	fma.rn.f32 %f16518, %f16504, %f15490, %f16499;
	// end inline asm
	// begin inline asm
	fma.rn.f32 %f16507, %f15487, %f15490, %f16495;
	// end inline asm
	// begin inline asm
	fma.rn.f32 %f16519, %f15488, %f15489, %f16507;
	// end inline asm
	add.s32 	%r72, %r72, 1;
	add.s64 	%rd73, %rd73, 16;
	setp.ne.s32 	%p16, %r72, 512;
	@%p16 bra 	$L__BB6_31;
	cvta.to.global.u64 	%rd53, %rd35;
	mad.lo.s32 	%r56, %r3, %r2, %r1;
	cvt.u64.u32 	%rd54, %r56;
	add.s64 	%rd55, %rd1, %rd54;
	shl.b64 	%rd56, %rd55, 4;
	add.s64 	%rd57, %rd53, %rd56;
	mov.f32 	%f16515, 0f00000000;
	st.global.v4.f32 	[%rd57], {%f16518, %f16519, %f16515, %f16515};
	ret;

}


// ===== COMPILED SASS (sm_100) =====

	.target	sm_100

	.elftype	@"ET_EXEC"


//--------------------- .note.nv.tkinfo           --------------------------
	.section	.note.nv.tkinfo,"",@"SHT_NOTE"
	.sectionflags	@"SHF_NOTE_NV_TKINFO"
	.tkinfo
        /*0018*/ 	.word	0x00000002
        /*0030*/ 	.string	""
        /*0030*/ 	.string	"ptxas"
        /*0030*/ 	.string	"Cuda compilation tools, release 13.0, V13.0.88"
        /*0030*/ 	.string	"Build cuda_13.0.r13.0/compiler.36424714_0"
        /*0030*/ 	.string	"-arch sm_100 -m 64 "



//--------------------- .note.nv.cuinfo           --------------------------
	.section	.note.nv.cuinfo,"",@"SHT_NOTE"
	.sectionflags	@"SHF_NOTE_NV_CUINFO"
        /*0018*/ 	.short	0x0002
        /*001a*/ 	.short	0x0064
        /*001c*/ 	.short	0x0082
	.zero		2


//--------------------- .nv.info                  --------------------------
	.section	.nv.info,"",@"SHT_CUDA_INFO"
	.align	4


	//----- nvinfo : EIATTR_REGCOUNT
	.align		4
        /*0000*/ 	.byte	0x04, 0x2f
        /*0002*/ 	.short	(.L_1 - .L_0)
	.align		4
.L_0:
        /*0004*/ 	.word	index@(_Z12fp32_dmem_01P6float4)
        /*0008*/ 	.word	0x00000020


	//----- nvinfo : EIATTR_FRAME_SIZE
	.align		4
.L_1:
        /*000c*/ 	.byte	0x04, 0x11
        /*000e*/ 	.short	(.L_3 - .L_2)
	.align		4
.L_2:
        /*0010*/ 	.word	index@(_Z12fp32_dmem_01P6float4)
        /*0014*/ 	.word	0x00000000


	//----- nvinfo : EIATTR_REGCOUNT
	.align		4
.L_3:
        /*0018*/ 	.byte	0x04, 0x2f
        /*001a*/ 	.short	(.L_5 - .L_4)
	.align		4
.L_4:
        /*001c*/ 	.word	index@(_Z12fp32_dmem_02P6float4)
        /*0020*/ 	.word	0x00000020


	//----- nvinfo : EIATTR_FRAME_SIZE
	.align		4
.L_5:
        /*0024*/ 	.byte	0x04, 0x11
        /*0026*/ 	.short	(.L_7 - .L_6)
	.align		4
.L_6:
        /*0028*/ 	.word	index@(_Z12fp32_dmem_02P6float4)
        /*002c*/ 	.word	0x00000000


	//----- nvinfo : EIATTR_REGCOUNT
	.align		4
.L_7:
        /*0030*/ 	.byte	0x04, 0x2f
        /*0032*/ 	.short	(.L_9 - .L_8)
	.align		4
.L_8:
        /*0034*/ 	.word	index@(_Z12fp32_dmem_04P6float4)
        /*0038*/ 	.word	0x00000020


	//----- nvinfo : EIATTR_FRAME_SIZE
	.align		4
.L_9:
        /*003c*/ 	.byte	0x04, 0x11
        /*003e*/ 	.short	(.L_11 - .L_10)
	.align		4
.L_10:
        /*0040*/ 	.word	index@(_Z12fp32_dmem_04P6float4)
        /*0044*/ 	.word	0x00000000


	//----- nvinfo : EIATTR_REGCOUNT
	.align		4
.L_11:
        /*0048*/ 	.byte	0x04, 0x2f
        /*004a*/ 	.short	(.L_13 - .L_12)
	.align		4
.L_12:
        /*004c*/ 	.word	index@(_Z12fp32_dmem_08P6float4)
        /*0050*/ 	.word	0x00000020


	//----- nvinfo : EIATTR_FRAME_SIZE
	.align		4
.L_13:
        /*0054*/ 	.byte	0x04, 0x11
        /*0056*/ 	.short	(.L_15 - .L_14)
	.align		4
.L_14:
        /*0058*/ 	.word	index@(_Z12fp32_dmem_08P6float4)
        /*005c*/ 	.word	0x00000000


	//----- nvinfo : EIATTR_REGCOUNT
	.align		4
.L_15:
        /*0060*/ 	.byte	0x04, 0x2f
        /*0062*/ 	.short	(.L_17 - .L_16)
	.align		4
.L_16:
        /*0064*/ 	.word	index@(_Z12fp32_dmem_16P6float4)
        /*0068*/ 	.word	0x0000001e


	//----- nvinfo : EIATTR_FRAME_SIZE
	.align		4
.L_17:
        /*006c*/ 	.byte	0x04, 0x11
        /*006e*/ 	.short	(.L_19 - .L_18)
	.align		4
.L_18:
        /*0070*/ 	.word	index@(_Z12fp32_dmem_16P6float4)
        /*0074*/ 	.word	0x00000000


	//----- nvinfo : EIATTR_REGCOUNT
	.align		4
.L_19:
        /*0078*/ 	.byte	0x04, 0x2f
        /*007a*/ 	.short	(.L_21 - .L_20)
	.align		4
.L_20:
        /*007c*/ 	.word	index@(_Z12fp32_dmem_32P6float4)
        /*0080*/ 	.word	0x00000013


	//----- nvinfo : EIATTR_FRAME_SIZE
	.align		4
.L_21:
        /*0084*/ 	.byte	0x04, 0x11
        /*0086*/ 	.short	(.L_23 - .L_22)
	.align		4
.L_22:
        /*0088*/ 	.word	index@(_Z12fp32_dmem_32P6float4)
        /*008c*/ 	.word	0x00000000


	//----- nvinfo : EIATTR_REGCOUNT
	.align		4
.L_23:
        /*0090*/ 	.byte	0x04, 0x2f
        /*0092*/ 	.short	(.L_25 - .L_24)
	.align		4
.L_24:
        /*0094*/ 	.word	index@(_Z12fp32_dmem_64P6float4)
        /*0098*/ 	.word	0x00000013


	//----- nvinfo : EIATTR_FRAME_SIZE
	.align		4
.L_25:
        /*009c*/ 	.byte	0x04, 0x11
        /*009e*/ 	.short	(.L_27 - .L_26)
	.align		4
.L_26:
        /*00a0*/ 	.word	index@(_Z12fp32_dmem_64P6float4)
        /*00a4*/ 	.word	0x00000000


	//----- nvinfo : EIATTR_MIN_STACK_SIZE
	.align		4
.L_27:
        /*00a8*/ 	.byte	0x04, 0x12
        /*00aa*/ 	.short	(.L_29 - .L_28)
	.align		4
.L_28:
        /*00ac*/ 	.word	index@(_Z12fp32_dmem_64P6float4)
        /*00b0*/ 	.word	0x00000000


	//----- nvinfo : EIATTR_MIN_STACK_SIZE
	.align		4
.L_29:
        /*00b4*/ 	.byte	0x04, 0x12
        /*00b6*/ 	.short	(.L_31 - .L_30)
	.align		4
.L_30:
        /*00b8*/ 	.word	index@(_Z12fp32_dmem_32P6float4)
        /*00bc*/ 	.word	0x00000000


	//----- nvinfo : EIATTR_MIN_STACK_SIZE
	.align		4
.L_31:
        /*00c0*/ 	.byte	0x04, 0x12
        /*00c2*/ 	.short	(.L_33 - .L_32)
	.align		4
.L_32:
        /*00c4*/ 	.word	index@(_Z12fp32_dmem_16P6float4)
        /*00c8*/ 	.word	0x00000000


	//----- nvinfo : EIATTR_MIN_STACK_SIZE
	.align		4
.L_33:
        /*00cc*/ 	.byte	0x04, 0x12
        /*00ce*/ 	.short	(.L_35 - .L_34)
	.align		4
.L_34:
        /*00d0*/ 	.word	index@(_Z12fp32_dmem_08P6float4)
        /*00d4*/ 	.word	0x00000000


	//----- nvinfo : EIATTR_MIN_STACK_SIZE
	.align		4
.L_35:
        /*00d8*/ 	.byte	0x04, 0x12
        /*00da*/ 	.short	(.L_37 - .L_36)
	.align		4
.L_36:
        /*00dc*/ 	.word	index@(_Z12fp32_dmem_04P6float4)
        /*00e0*/ 	.word	0x00000000


	//----- nvinfo : EIATTR_MIN_STACK_SIZE
	.align		4
.L_37:
        /*00e4*/ 	.byte	0x04, 0x12
        /*00e6*/ 	.short	(.L_39 - .L_38)
	.align		4
.L_38:
        /*00e8*/ 	.word	index@(_Z12fp32_dmem_02P6float4)
        /*00ec*/ 	.word	0x00000000


	//----- nvinfo : EIATTR_MIN_STACK_SIZE
	.align		4
.L_39:
        /*00f0*/ 	.byte	0x04, 0x12
        /*00f2*/ 	.short	(.L_41 - .L_40)
	.align		4
.L_40:
        /*00f4*/ 	.word	index@(_Z12fp32_dmem_01P6float4)
        /*00f8*/ 	.word	0x00000000
.L_41:


//--------------------- .nv.compat                --------------------------
	.section	.nv.compat,"",@"SHT_CUDA_COMPAT_INFO"
	.align	4
        /*0000*/ 	.byte	0x02, 0x09, 0x00, 0x00, 0x02, 0x02, 0x01, 0x00, 0x02, 0x05, 0x05, 0x00, 0x03, 0x07, 0x01, 0x01
        /*0010*/ 	.byte	0x02, 0x03, 0x00, 0x00, 0x02, 0x06, 0x01, 0x00, 0x04, 0x0b, 0x08, 0x00, 0x09, 0x00, 0x00, 0x00
        /*0020*/ 	.byte	0x00, 0x00, 0x00, 0x00


//--------------------- .nv.info._Z12fp32_dmem_64P6float4 --------------------------
	.section	.nv.info._Z12fp32_dmem_64P6float4,"",@"SHT_CUDA_INFO"
	.sectionflags	@""
	.align	4


	//----- nvinfo : EIATTR_CUDA_API_VERSION
	.align		4
        /*0000*/ 	.byte	0x04, 0x37
        /*0002*/ 	.short	(.L_43 - .L_42)
.L_42:
        /*0004*/ 	.word	0x00000082


	//----- nvinfo : EIATTR_KPARAM_INFO
	.align		4
.L_43:
        /*0008*/ 	.byte	0x04, 0x17
        /*000a*/ 	.short	(.L_45 - .L_44)
.L_44:
        /*000c*/ 	.word	0x00000000
        /*0010*/ 	.short	0x0000
        /*0012*/ 	.short	0x0000
        /*0014*/ 	.byte	0x00, 0xf5, 0x21, 0x00


	//----- nvinfo : EIATTR_SPARSE_MMA_MASK
	.align		4
.L_45:
        /*0018*/ 	.byte	0x03, 0x50
        /*001a*/ 	.short	0x0000


	//----- nvinfo : EIATTR_MAXREG_COUNT
	.align		4
        /*001c*/ 	.byte	0x03, 0x1b
        /*001e*/ 	.short	0x00ff


	//----- nvinfo : EIATTR_MERCURY_ISA_VERSION
	.align		4
        /*0020*/ 	.byte	0x03, 0x5f
        /*0022*/ 	.short	0x0101


	//----- nvinfo : EIATTR_VRC_CTA_INIT_COUNT
	.align		4
        /*0024*/ 	.byte	0x02, 0x4a
	.zero		1
	.zero		1


	//----- nvinfo : EIATTR_EXIT_INSTR_OFFSETS
	.align		4
        /*0028*/ 	.byte	0x04, 0x1c
        /*002a*/ 	.short	(.L_47 - .L_46)


	//   ....[0]....
.L_46:
        /*002c*/ 	.word	0x00010a50


	//----- nvinfo : EIATTR_CBANK_PARAM_SIZE
	.align		4
.L_47:
        /*0030*/ 	.byte	0x03, 0x19
        /*0032*/ 	.short	0x0008


	//----- nvinfo : EIATTR_PARAM_CBANK
	.align		4
        /*0034*/ 	.byte	0x04, 0x0a
        /*0036*/ 	.short	(.L_49 - .L_48)
	.align		4
.L_48:
        /*0038*/ 	.word	index@(.nv.constant0._Z12fp32_dmem_64P6float4)
        /*003c*/ 	.short	0x0380
        /*003e*/ 	.short	0x0008


	//----- nvinfo : EIATTR_SW_WAR
	.align		4
.L_49:
        /*0040*/ 	.byte	0x04, 0x36
        /*0042*/ 	.short	(.L_51 - .L_50)
.L_50:
        /*0044*/ 	.word	0x00000008
.L_51:


//--------------------- .nv.info._Z12fp32_dmem_32P6float4 --------------------------
	.section	.nv.info._Z12fp32_dmem_32P6float4,"",@"SHT_CUDA_INFO"
	.sectionflags	@""
	.align	4


	//----- nvinfo : EIATTR_CUDA_API_VERSION
	.align		4
        /*0000*/ 	.byte	0x04, 0x37
        /*0002*/ 	.short	(.L_53 - .L_52)
.L_52:
        /*0004*/ 	.word	0x00000082


	//----- nvinfo : EIATTR_KPARAM_INFO
	.align		4
.L_53:
        /*0008*/ 	.byte	0x04, 0x17
        /*000a*/ 	.short	(.L_55 - .L_54)
.L_54:
        /*000c*/ 	.word	0x00000000
        /*0010*/ 	.short	0x0000
        /*0012*/ 	.short	0x0000
        /*0014*/ 	.byte	0x00, 0xf5, 0x21, 0x00


	//----- nvinfo : EIATTR_SPARSE_MMA_MASK
	.align		4
.L_55:
        /*0018*/ 	.byte	0x03, 0x50
        /*001a*/ 	.short	0x0000


	//----- nvinfo : EIATTR_MAXREG_COUNT
	.align		4
        /*001c*/ 	.byte	0x03, 0x1b
        /*001e*/ 	.short	0x00ff


	//----- nvinfo : EIATTR_MERCURY_ISA_VERSION
	.align		4
        /*0020*/ 	.byte	0x03, 0x5f
        /*0022*/ 	.short	0x0101


	//----- nvinfo : EIATTR_VRC_CTA_INIT_COUNT
	.align		4
        /*0024*/ 	.byte	0x02, 0x4a
	.zero		1
	.zero		1


	//----- nvinfo : EIATTR_EXIT_INSTR_OFFSETS
	.align		4
        /*0028*/ 	.byte	0x04, 0x1c
        /*002a*/ 	.short	(.L_57 - .L_56)


	//   ....[0]....
.L_56:
        /*002c*/ 	.word	0x00011350


	//----- nvinfo : EIATTR_CBANK_PARAM_SIZE
	.align		4
.L_57:
        /*0030*/ 	.byte	0x03, 0x19
        /*0032*/ 	.short	0x0008


	//----- nvinfo : EIATTR_PARAM_CBANK
	.align		4
        /*0034*/ 	.byte	0x04, 0x0a
        /*0036*/ 	.short	(.L_59 - .L_58)
	.align		4
.L_58:
        /*0038*/ 	.word	index@(.nv.constant0._Z12fp32_dmem_32P6float4)
        /*003c*/ 	.short	0x0380
        /*003e*/ 	.short	0x0008


	//----- nvinfo : EIATTR_SW_WAR
	.align		4
.L_59:
        /*0040*/ 	.byte	0x04, 0x36
        /*0042*/ 	.short	(.L_61 - .L_60)
.L_60:
        /*0044*/ 	.word	0x00000008
.L_61:


//--------------------- .nv.info._Z12fp32_dmem_16P6float4 --------------------------
	.section	.nv.info._Z12fp32_dmem_16P6float4,"",@"SHT_CUDA_INFO"
	.sectionflags	@""
	.align	4


	//----- nvinfo : EIATTR_CUDA_API_VERSION
	.align		4
        /*0000*/ 	.byte	0x04, 0x37
        /*0002*/ 	.short	(.L_63 - .L_62)
.L_62:
        /*0004*/ 	.word	0x00000082


	//----- nvinfo : EIATTR_KPARAM_INFO
	.align		4
.L_63:
        /*0008*/ 	.byte	0x04, 0x17
        /*000a*/ 	.short	(.L_65 - .L_64)
.L_64:
        /*000c*/ 	.word	0x00000000
        /*0010*/ 	.short	0x0000
        /*0012*/ 	.short	0x0000
        /*0014*/ 	.byte	0x00, 0xf5, 0x21, 0x00


	//----- nvinfo : EIATTR_SPARSE_MMA_MASK
	.align		4
.L_65:
        /*0018*/ 	.byte	0x03, 0x50
        /*001a*/ 	.short	0x0000


	//----- nvinfo : EIATTR_MAXREG_COUNT
	.align		4
        /*001c*/ 	.byte	0x03, 0x1b
        /*001e*/ 	.short	0x00ff


	//----- nvinfo : EIATTR_MERCURY_ISA_VERSION
	.align		4
        /*0020*/ 	.byte	0x03, 0x5f
        /*0022*/ 	.short	0x0101


	//----- nvinfo : EIATTR_VRC_CTA_INIT_COUNT
	.align		4
        /*0024*/ 	.byte	0x02, 0x4a
	.zero		1
	.zero		1


	//----- nvinfo : EIATTR_EXIT_INSTR_OFFSETS
	.align		4
        /*0028*/ 	.byte	0x04, 0x1c
        /*002a*/ 	.short	(.L_67 - .L_66)


	//   ....[0]....
.L_66:
        /*002c*/ 	.word	0x00001250


	//----- nvinfo : EIATTR_CBANK_PARAM_SIZE
	.align		4
.L_67:
        /*0030*/ 	.byte	0x03, 0x19
        /*0032*/ 	.short	0x0008


	//----- nvinfo : EIATTR_PARAM_CBANK
	.align		4
        /*0034*/ 	.byte	0x04, 0x0a
        /*0036*/ 	.short	(.L_69 - .L_68)
	.align		4
.L_68:
        /*0038*/ 	.word	index@(.nv.constant0._Z12fp32_dmem_16P6float4)
        /*003c*/ 	.short	0x0380
        /*003e*/ 	.short	0x0008


	//----- nvinfo : EIATTR_SW_WAR
	.align		4
.L_69:
        /*0040*/ 	.byte	0x04, 0x36
        /*0042*/ 	.short	(.L_71 - .L_70)
.L_70:
        /*0044*/ 	.word	0x00000008
.L_71:


//--------------------- .nv.info._Z12fp32_dmem_08P6float4 --------------------------
	.section	.nv.info._Z12fp32_dmem_08P6float4,"",@"SHT_CUDA_INFO"
	.sectionflags	@""
	.align	4


	//----- nvinfo : EIATTR_CUDA_API_VERSION
	.align		4
        /*0000*/ 	.byte	0x04, 0x37
        /*0002*/ 	.short	(.L_73 - .L_72)
.L_72:
        /*0004*/ 	.word	0x00000082


	//----- nvinfo : EIATTR_KPARAM_INFO
	.align		4
.L_73:
        /*0008*/ 	.byte	0x04, 0x17
        /*000a*/ 	.short	(.L_75 - .L_74)
.L_74:
        /*000c*/ 	.word	0x00000000
        /*0010*/ 	.short	0x0000
        /*0012*/ 	.short	0x0000
        /*0014*/ 	.byte	0x00, 0xf5, 0x21, 0x00


	//----- nvinfo : EIATTR_SPARSE_MMA_MASK
	.align		4
.L_75:
        /*0018*/ 	.byte	0x03, 0x50
        /*001a*/ 	.short	0x0000


	//----- nvinfo : EIATTR_MAXREG_COUNT
	.align		4
        /*001c*/ 	.byte	0x03, 0x1b
        /*001e*/ 	.short	0x00ff


	//----- nvinfo : EIATTR_MERCURY_ISA_VERSION
	.align		4
        /*0020*/ 	.byte	0x03, 0x5f
        /*0022*/ 	.short	0x0101


	//----- nvinfo : EIATTR_VRC_CTA_INIT_COUNT
	.align		4
        /*0024*/ 	.byte	0x02, 0x4a
	.zero		1
	.zero		1


	//----- nvinfo : EIATTR_EXIT_INSTR_OFFSETS
	.align		4
        /*0028*/ 	.byte	0x04, 0x1c
        /*002a*/ 	.short	(.L_77 - .L_76)


	//   ....[0]....
.L_76:
        /*002c*/ 	.word	0x00001290


	//----- nvinfo : EIATTR_CBANK_PARAM_SIZE
	.align		4
.L_77:
        /*0030*/ 	.byte	0x03, 0x19
        /*0032*/ 	.short	0x0008


	//----- nvinfo : EIATTR_PARAM_CBANK
	.align		4
        /*0034*/ 	.byte	0x04, 0x0a
        /*0036*/ 	.short	(.L_79 - .L_78)
	.align		4
.L_78:
        /*0038*/ 	.word	index@(.nv.constant0._Z12fp32_dmem_08P6float4)
        /*003c*/ 	.short	0x0380
        /*003e*/ 	.short	0x0008


	//----- nvinfo : EIATTR_SW_WAR
	.align		4
.L_79:
        /*0040*/ 	.byte	0x04, 0x36
        /*0042*/ 	.short	(.L_81 - .L_80)
.L_80:
        /*0044*/ 	.word	0x00000008
.L_81:


//--------------------- .nv.info._Z12fp32_dmem_04P6float4 --------------------------
	.section	.nv.info._Z12fp32_dmem_04P6float4,"",@"SHT_CUDA_INFO"
	.sectionflags	@""
	.align	4


	//----- nvinfo : EIATTR_CUDA_API_VERSION
	.align		4
        /*0000*/ 	.byte	0x04, 0x37
        /*0002*/ 	.short	(.L_83 - .L_82)
.L_82:
        /*0004*/ 	.word	0x00000082


	//----- nvinfo : EIATTR_KPARAM_INFO
	.align		4
.L_83:
        /*0008*/ 	.byte	0x04, 0x17
        /*000a*/ 	.short	(.L_85 - .L_84)
.L_84:
        /*000c*/ 	.word	0x00000000
        /*0010*/ 	.short	0x0000
        /*0012*/ 	.short	0x0000
        /*0014*/ 	.byte	0x00, 0xf5, 0x21, 0x00


	//----- nvinfo : EIATTR_SPARSE_MMA_MASK
	.align		4
.L_85:
        /*0018*/ 	.byte	0x03, 0x50
        /*001a*/ 	.short	0x0000


	//----- nvinfo : EIATTR_MAXREG_COUNT
	.align		4
        /*001c*/ 	.byte	0x03, 0x1b
        /*001e*/ 	.short	0x00ff


	//----- nvinfo : EIATTR_MERCURY_ISA_VERSION
	.align		4
        /*0020*/ 	.byte	0x03, 0x5f
        /*0022*/ 	.short	0x0101


	//----- nvinfo : EIATTR_VRC_CTA_INIT_COUNT
	.align		4
        /*0024*/ 	.byte	0x02, 0x4a
	.zero		1
	.zero		1


	//----- nvinfo : EIATTR_EXIT_INSTR_OFFSETS
	.align		4
        /*0028*/ 	.byte	0x04, 0x1c
        /*002a*/ 	.short	(.L_87 - .L_86)


	//   ....[0]....
.L_86:
        /*002c*/ 	.word	0x00001640


	//----- nvinfo : EIATTR_CBANK_PARAM_SIZE
	.align		4
.L_87:
        /*0030*/ 	.byte	0x03, 0x19
        /*0032*/ 	.short	0x0008


	//----- nvinfo : EIATTR_PARAM_CBANK
	.align		4
        /*0034*/ 	.byte	0x04, 0x0a
        /*0036*/ 	.short	(.L_89 - .L_88)
	.align		4
.L_88:
        /*0038*/ 	.word	index@(.nv.constant0._Z12fp32_dmem_04P6float4)
        /*003c*/ 	.short	0x0380
        /*003e*/ 	.short	0x0008


	//----- nvinfo : EIATTR_SW_WAR
	.align		4
.L_89:
        /*0040*/ 	.byte	0x04, 0x36
        /*0042*/ 	.short	(.L_91 - .L_90)
.L_90:
        /*0044*/ 	.word	0x00000008
.L_91:


//--------------------- .nv.info._Z12fp32_dmem_02P6float4 --------------------------
	.section	.nv.info._Z12fp32_dmem_02P6float4,"",@"SHT_CUDA_INFO"
	.sectionflags	@""
	.align	4


	//----- nvinfo : EIATTR_CUDA_API_VERSION
	.align		4
        /*0000*/ 	.byte	0x04, 0x37
        /*0002*/ 	.short	(.L_93 - .L_92)
.L_92:
        /*0004*/ 	.word	0x00000082


	//----- nvinfo : EIATTR_KPARAM_INFO
	.align		4
.L_93:
        /*0008*/ 	.byte	0x04, 0x17
        /*000a*/ 	.short	(.L_95 - .L_94)
.L_94:
        /*000c*/ 	.word	0x00000000
        /*0010*/ 	.short	0x0000
        /*0012*/ 	.short	0x0000
        /*0014*/ 	.byte	0x00, 0xf5, 0x21, 0x00


	//----- nvinfo : EIATTR_SPARSE_MMA_MASK
	.align		4
.L_95:
        /*0018*/ 	.byte	0x03, 0x50
        /*001a*/ 	.short	0x0000


	//----- nvinfo : EIATTR_MAXREG_COUNT
	.align		4
        /*001c*/ 	.byte	0x03, 0x1b
        /*001e*/ 	.short	0x00ff


	//----- nvinfo : EIATTR_MERCURY_ISA_VERSION
	.align		4
        /*0020*/ 	.byte	0x03, 0x5f
        /*0022*/ 	.short	0x0101


	//----- nvinfo : EIATTR_VRC_CTA_INIT_COUNT
	.align		4
        /*0024*/ 	.byte	0x02, 0x4a
	.zero		1
	.zero		1


	//----- nvinfo : EIATTR_EXIT_INSTR_OFFSETS
	.align		4
        /*0028*/ 	.byte	0x04, 0x1c
        /*002a*/ 	.short	(.L_97 - .L_96)


	//   ....[0]....
.L_96:
        /*002c*/ 	.word	0x00001410


	//----- nvinfo : EIATTR_CBANK_PARAM_SIZE
	.align		4
.L_97:
        /*0030*/ 	.byte	0x03, 0x19
        /*0032*/ 	.short	0x0008


	//----- nvinfo : EIATTR_PARAM_CBANK
	.align		4
        /*0034*/ 	.byte	0x04, 0x0a
        /*0036*/ 	.short	(.L_99 - .L_98)
	.align		4
.L_98:
        /*0038*/ 	.word	index@(.nv.constant0._Z12fp32_dmem_02P6float4)
        /*003c*/ 	.short	0x0380
        /*003e*/ 	.short	0x0008


	//----- nvinfo : EIATTR_SW_WAR
	.align		4
.L_99:
        /*0040*/ 	.byte	0x04, 0x36
        /*0042*/ 	.short	(.L_101 - .L_100)
.L_100:
        /*0044*/ 	.word	0x00000008
.L_101:


//--------------------- .nv.info._Z12fp32_dmem_01P6float4 --------------------------
	.section	.nv.info._Z12fp32_dmem_01P6float4,"",@"SHT_CUDA_INFO"
	.sectionflags	@""
	.align	4


	//----- nvinfo : EIATTR_CUDA_API_VERSION
	.align		4
        /*0000*/ 	.byte	0x04, 0x37
        /*0002*/ 	.short	(.L_103 - .L_102)
.L_102:
        /*0004*/ 	.word	0x00000082


	//----- nvinfo : EIATTR_KPARAM_INFO
	.align		4
.L_103:
        /*0008*/ 	.byte	0x04, 0x17
        /*000a*/ 	.short	(.L_105 - .L_104)
.L_104:
        /*000c*/ 	.word	0x00000000
        /*0010*/ 	.short	0x0000
        /*0012*/ 	.short	0x0000
        /*0014*/ 	.byte	0x00, 0xf5, 0x21, 0x00


	//----- nvinfo : EIATTR_SPARSE_MMA_MASK
	.align		4
.L_105:
        /*0018*/ 	.byte	0x03, 0x50
        /*001a*/ 	.short	0x0000


	//----- nvinfo : EIATTR_MAXREG_COUNT
	.align		4
        /*001c*/ 	.byte	0x03, 0x1b
        /*001e*/ 	.short	0x00ff


	//----- nvinfo : EIATTR_MERCURY_ISA_VERSION
	.align		4
        /*0020*/ 	.byte	0x03, 0x5f
        /*0022*/ 	.short	0x0101


	//----- nvinfo : EIATTR_VRC_CTA_INIT_COUNT
	.align		4
        /*0024*/ 	.byte	0x02, 0x4a
	.zero		1
	.zero		1


	//----- nvinfo : EIATTR_EXIT_INSTR_OFFSETS
	.align		4
        /*0028*/ 	.byte	0x04, 0x1c
        /*002a*/ 	.short	(.L_107 - .L_106)


	//   ....[0]....
.L_106:
        /*002c*/ 	.word	0x00000c30


	//----- nvinfo : EIATTR_CBANK_PARAM_SIZE
	.align		4
.L_107:
        /*0030*/ 	.byte	0x03, 0x19
        /*0032*/ 	.short	0x0008


	//----- nvinfo : EIATTR_PARAM_CBANK
	.align		4
        /*0034*/ 	.byte	0x04, 0x0a
        /*0036*/ 	.short	(.L_109 - .L_108)
	.align		4
.L_108:
        /*0038*/ 	.word	index@(.nv.constant0._Z12fp32_dmem_01P6float4)
        /*003c*/ 	.short	0x0380
        /*003e*/ 	.short	0x0008


	//----- nvinfo : EIATTR_SW_WAR
	.align		4
.L_109:
        /*0040*/ 	.byte	0x04, 0x36
        /*0042*/ 	.short	(.L_111 - .L_110)
.L_110:
        /*0044*/ 	.word	0x00000008
.L_111:


//--------------------- .nv.callgraph             --------------------------
	.section	.nv.callgraph,"",@"SHT_CUDA_CALLGRAPH"
	.align	4
	.sectionentsize	8
	.align		4
        /*0000*/ 	.word	0x00000000
	.align		4
        /*0004*/ 	.word	0xffffffff
	.align		4
        /*0008*/ 	.word	0x00000000
	.align		4
        /*000c*/ 	.word	0xfffffffe
	.align		4
        /*0010*/ 	.word	0x00000000
	.align		4
        /*0014*/ 	.word	0xfffffffd
	.align		4
        /*0018*/ 	.word	0x00000000
	.align		4
        /*001c*/ 	.word	0xfffffffc


//--------------------- .text._Z12fp32_dmem_64P6float4 --------------------------
	.section	.text._Z12fp32_dmem_64P6float4,"ax",@progbits
	.align	128
        .global         _Z12fp32_dmem_64P6float4
        .type           _Z12fp32_dmem_64P6float4,@function
        .size           _Z12fp32_dmem_64P6float4,(.L_x_65 - _Z12fp32_dmem_64P6float4)
        .other          _Z12fp32_dmem_64P6float4,@"STO_CUDA_ENTRY STV_DEFAULT"
_Z12fp32_dmem_64P6float4:
.text._Z12fp32_dmem_64P6float4:
[----:B------:R-:W-:Y:S01]  /*0000*/  LDC R1, c[0x0][0x37c] ;  /* 0x0000df00ff017b82 */ /* 0x000fe20000000800 */
[----:B------:R-:W0:Y:S07]  /*0010*/  S2R R0, SR_CTAID.X ;  /* 0x0000000000007919 */ /* 0x000e2e0000002500 */
[----:B------:R-:W0:Y:S01]  /*0020*/  S2UR UR4, SR_CTAID.Y ;  /* 0x00000000000479c3 */ /* 0x000e220000002600 */
[----:B------:R-:W1:Y:S01]  /*0030*/  LDCU.64 UR6, c[0x0][0x358] ;  /* 0x00006b00ff0677ac */ /* 0x000e620008000a00 */
[----:B------:R-:W2:Y:S06]  /*0040*/  S2R R4, SR_TID.X ;  /* 0x0000000000047919 */ /* 0x000eac0000002100 */
[----:B------:R-:W0:Y:S08]  /*0050*/  LDC R3, c[0x0][0x360] ;  /* 0x0000d800ff037b82 */ /* 0x000e300000000800 */
[----:B------:R-:W3:Y:S01]  /*0060*/  LDC.64 R10, c[0x0][0x380] ;  /* 0x0000e000ff0a7b82 */ /* 0x000ee20000000a00 */
[----:B0-----:R-:W-:Y:S01]  /*0070*/  IMAD R6, R3, UR4, R0 ;  /* 0x0000000403067c24 */ /* 0x001fe2000f8e0200 */
[----:B------:R-:W-:Y:S01]  /*0080*/  UMOV UR4, URZ ;  /* 0x000000ff00047c82 */ /* 0x000fe20008000000 */
[----:B--2---:R-:W-:-:S03]  /*0090*/  IADD3 R9, PT, PT, R4, 0x1, RZ ;  /* 0x0000000104097810 */ /* 0x004fc60007ffe0ff */
[----:B------:R-:W-:Y:S02]  /*00a0*/  SHF.L.U32 R6, R6, 0x9, RZ ;  /* 0x0000000906067819 */ /* 0x000fe400000006ff */
[----:B------:R-:W-:Y:S02]  /*00b0*/  I2FP.F32.U32 R8, R4 ;  /* 0x0000000400087245 */ /* 0x000fe40000201000 */
[----:B------:R-:W-:Y:S01]  /*00c0*/  I2FP.F32.U32 R9, R9 ;  /* 0x0000000900097245 */ /* 0x000fe20000201000 */
[----:B---3--:R-:W-:-:S03]  /*00d0*/  IMAD.WIDE.U32 R10, R6, 0x10, R10 ;  /* 0x00000010060a7825 */ /* 0x008fc600078e000a */
[----:B------:R-:W-:Y:S02]  /*00e0*/  MOV R2, R10 ;  /* 0x0000000a00027202 */ /* 0x000fe40000000f00 */
[----:B-1----:R-:W-:-:S07]  /*00f0*/  MOV R5, R11 ;  /* 0x0000000b00057202 */ /* 0x002fce0000000f00 */
.L_x_0:
[----:B------:R0:W2:Y:S01]  /*0100*/  LDG.E.128 R12, desc[UR6][R10.64] ;  /* 0x000000060a0c7981 */ /* 0x0000a2000c1e1d00 */
[----:B------:R-:W-:-:S04]  /*0110*/  UIADD3 UR4, UPT, UPT, UR4, 0x1, URZ ;  /* 0x0000000104047890 */ /* 0x000fc8000fffe0ff */
[----:B------:R-:W-:Y:S01]  /*0120*/  UISETP.NE.AND UP0, UPT, UR4, 0x200, UPT ;  /* 0x000002000400788c */ /* 0x000fe2000bf05270 */
[----:B0-----:R-:W-:-:S04]  /*0130*/  IADD3 R10, P0, PT, R10, 0x10, RZ ;  /* 0x000000100a0a7810 */ /* 0x001fc80007f1e0ff */
[----:B------:R-:W-:Y:S01]  /*0140*/  IADD3.X R11, PT, PT, RZ, R11, RZ, P0, !PT ;  /* 0x0000000bff0b7210 */ /* 0x000fe200007fe4ff */
[C---:B--2---:R-:W-:Y:S01]  /*0150*/  FFMA R8, R12.reuse, R14, R8 ;  /* 0x0000000e0c087223 */ /* 0x044fe20000000008 */
[----:B------:R-:W-:-:S03]  /*0160*/  FFMA R9, R12, R15, R9 ;  /* 0x0000000f0c097223 */ /* 0x000fc60000000009 */
[C---:B------:R-:W-:Y:S01]  /*0170*/  FFMA R7, -R13.reuse, R15, R8 ;  /* 0x0000000f0d077223 */ /* 0x040fe20000000108 */
[----:B------:R-:W-:-:S03]  /*0180*/  FFMA R9, R13, R14, R9 ;  /* 0x0000000e0d097223 */ /* 0x000fc60000000009 */
[C---:B------:R-:W-:Y:S01]  /*0190*/  FFMA R8, R12.reuse, R14, R7 ;  /* 0x0000000e0c087223 */ /* 0x040fe20000000007 */
        /* <DEDUP_REMOVED lines=250> */
[----:B------:R-:W-:Y:S01]  /*1140*/  FFMA R9, R13, R14, R9 ;  /* 0x0000000e0d097223 */ /* 0x000fe20000000009 */
[----:B------:R-:W-:Y:S06]  /*1150*/  BRA.U UP0, `(.L_x_0) ;  /* 0xffffffed00e87547 */ /* 0x000fec000b83ffff */
[----:B------:R-:W-:Y:S01]  /*1160*/  MOV R10, R2 ;  /* 0x00000002000a7202 */ /* 0x000fe20000000f00 */
[----:B------:R-:W-:Y:S01]  /*1170*/  UMOV UR4, URZ ;  /* 0x000000ff00047c82 */ /* 0x000fe20008000000 */
[----:B------:R-:W-:-:S07]  /*1180*/  MOV R11, R5 ;  /* 0x00000005000b7202 */ /* 0x000fce0000000f00 */
.L_x_1:
        /* <DEDUP_REMOVED lines=265> */
.L_x_2:
        /* <DEDUP_REMOVED lines=265> */
.L_x_3:
        /* <DEDUP_REMOVED lines=265> */
.L_x_4:
        /* <DEDUP_REMOVED lines=265> */
.L_x_5:
        /* <DEDUP_REMOVED lines=265> */
.L_x_6:
        /* <DEDUP_REMOVED lines=265> */
.L_x_7:
        /* <DEDUP_REMOVED lines=265> */
.L_x_8:
        /* <DEDUP_REMOVED lines=265> */
.L_x_9:
        /* <DEDUP_REMOVED lines=265> */
.L_x_10:
        /* <DEDUP_REMOVED lines=265> */
.L_x_11:
        /* <DEDUP_REMOVED lines=265> */
.L_x_12:
        /* <DEDUP_REMOVED lines=265> */
.L_x_13:
        /* <DEDUP_REMOVED lines=265> */
.L_x_14:
        /* <DEDUP_REMOVED lines=262> */
[----:B------:R-:W-:-:S05]  /*f940*/  UMOV UR4, URZ ;  /* 0x000000ff00047c82 */ /* 0x000fca0008000000 */
.L_x_15:
[----:B------:R-:W-:Y:S02]  /*f950*/  MOV R10, R2 ;  /* 0x00000002000a7202 */ /* 0x000fe40000000f00 */
[----:B------:R-:W-:-:S05]  /*f960*/  MOV R11, R5 ;  /* 0x00000005000b7202 */ /* 0x000fca0000000f00 */
[----:B------:R-:W2:Y:S01]  /*f970*/  LDG.E.128 R12, desc[UR6][R10.64] ;  /* 0x000000060a0c7981 */ /* 0x000ea2000c1e1d00 */
[----:B------:R-:W-:Y:S01]  /*f980*/  UIADD3 UR4, UPT, UPT, UR4, 0x1, URZ ;  /* 0x0000000104047890 */ /* 0x000fe2000fffe0ff */
[----:B------:R-:W-:-:S03]  /*f990*/  IADD3 R2, P0, PT, R2, 0x10, RZ ;  /* 0x0000001002027810 */ /* 0x000fc60007f1e0ff */
[----:B------:R-:W-:Y:S01]  /*f9a0*/  UISETP.NE.AND UP0, UPT, UR4, 0x200, UPT ;  /* 0x000002000400788c */ /* 0x000fe2000bf05270 */
        /* <DEDUP_REMOVED lines=258> */
[----:B------:R-:W0:Y:S01]  /*109d0*/  LDCU.64 UR4, c[0x0][0x380] ;  /* 0x00007000ff0477ac */ /* 0x000e220008000a00 */
[----:B------:R-:W-:Y:S01]  /*109e0*/  IMAD R3, R3, R0, R4 ;  /* 0x0000000003037224 */ /* 0x000fe200078e0204 */
[----:B------:R-:W-:-:S04]  /*109f0*/  CS2R R10, SRZ ;  /* 0x00000000000a7805 */ /* 0x000fc8000001ff00 */
[----:B------:R-:W-:-:S04]  /*10a00*/  IADD3 R3, P0, PT, R6, R3, RZ ;  /* 0x0000000306037210 */ /* 0x000fc80007f1e0ff */
[----:B------:R-:W-:Y:S02]  /*10a10*/  IADD3.X R0, PT, PT, RZ, RZ, RZ, P0, !PT ;  /* 0x000000ffff007210 */ /* 0x000fe400007fe4ff */
[----:B0-----:R-:W-:-:S04]  /*10a20*/  LEA R2, P0, R3, UR4, 0x4 ;  /* 0x0000000403027c11 */ /* 0x001fc8000f8020ff */
[----:B------:R-:W-:-:S05]  /*10a30*/  LEA.HI.X R3, R3, UR5, R0, 0x4, P0 ;  /* 0x0000000503037c11 */ /* 0x000fca00080f2400 */
[----:B------:R-:W-:Y:S01]  /*10a40*/  STG.E.128 desc[UR6][R2.64], R8 ;  /* 0x0000000802007986 */ /* 0x000fe2000c101d06 */
[----:B------:R-:W-:Y:S05]  /*10a50*/  EXIT ;  /* 0x000000000000794d */ /* 0x000fea0003800000 */
.L_x_16:
[----:B------:R-:W-:-:S00]  /*10a60*/  BRA `(.L_x_16) ;  /* 0xfffffffc00fc7947 */ /* 0x000fc0000383ffff */
[----:B------:R-:W-:-:S00]  /*10a70*/  NOP ;  /* 0x0000000000007918 */ /* 0x000fc00000000000 */
        /* <DEDUP_REMOVED lines=8> */
.L_x_65:


//--------------------- .text._Z12fp32_dmem_32P6float4 --------------------------
	.section	.text._Z12fp32_dmem_32P6float4,"ax",@progbits
	.align	128
        .global         _Z12fp32_dmem_32P6float4
        .type           _Z12fp32_dmem_32P6float4,@function
        .size           _Z12fp32_dmem_32P6float4,(.L_x_66 - _Z12fp32_dmem_32P6float4)
        .other          _Z12fp32_dmem_32P6float4,@"STO_CUDA_ENTRY STV_DEFAULT"
_Z12fp32_dmem_32P6float4:
.text._Z12fp32_dmem_32P6float4:
        /* <DEDUP_REMOVED lines=16> */
.L_x_17:
        /* <DEDUP_REMOVED lines=137> */
.L_x_18:
        /* <DEDUP_REMOVED lines=137> */
.L_x_19:
        /* <DEDUP_REMOVED lines=137> */
.L_x_20:
        /* <DEDUP_REMOVED lines=137> */
.L_x_21:
        /* <DEDUP_REMOVED lines=137> */
.L_x_22:
        /* <DEDUP_REMOVED lines=137> */
.L_x_23:
        /* <DEDUP_REMOVED lines=137> */
.L_x_24:
        /* <DEDUP_REMOVED lines=137> */
.L_x_25:
        /* <DEDUP_REMOVED lines=137> */
.L_x_26:
        /* <DEDUP_REMOVED lines=137> */
.L_x_27:
        /* <DEDUP_REMOVED lines=137> */
.L_x_28:
        /* <DEDUP_REMOVED lines=137> */
.L_x_29:
        /* <DEDUP_REMOVED lines=137> */
.L_x_30:
        /* <DEDUP_REMOVED lines=137> */
.L_x_31:
        /* <DEDUP_REMOVED lines=137> */
.L_x_32:
        /* <DEDUP_REMOVED lines=137> */
.L_x_33:
        /* <DEDUP_REMOVED lines=137> */
.L_x_34:
        /* <DEDUP_REMOVED lines=137> */
.L_x_35:
        /* <DEDUP_REMOVED lines=137> */
.L_x_36:
        /* <DEDUP_REMOVED lines=137> */
.L_x_37:
        /* <DEDUP_REMOVED lines=137> */
.L_x_38:
        /* <DEDUP_REMOVED lines=137> */
.L_x_39:
        /* <DEDUP_REMOVED lines=137> */
.L_x_40:
        /* <DEDUP_REMOVED lines=137> */
.L_x_41:
        /* <DEDUP_REMOVED lines=137> */
.L_x_42:
        /* <DEDUP_REMOVED lines=137> */
.L_x_43:
        /* <DEDUP_REMOVED lines=137> */
.L_x_44:
        /* <DEDUP_REMOVED lines=137> */
.L_x_45:
        /* <DEDUP_REMOVED lines=137> */
.L_x_46:
        /* <DEDUP_REMOVED lines=137> */
.L_x_47:
        /* <DEDUP_REMOVED lines=135> */
.L_x_48:
        /* <DEDUP_REMOVED lines=145> */
.L_x_49:
        /* <DEDUP_REMOVED lines=10> */
.L_x_66:


//--------------------- .text._Z12fp32_dmem_16P6float4 --------------------------
	.section	.text._Z12fp32_dmem_16P6float4,"ax",@progbits
	.align	128
        .global         _Z12fp32_dmem_16P6float4
        .type           _Z12fp32_dmem_16P6float4,@function
        .size           _Z12fp32_dmem_16P6float4,(.L_x_67 - _Z12fp32_dmem_16P6float4)
        .other          _Z12fp32_dmem_16P6float4,@"STO_CUDA_ENTRY STV_DEFAULT"
_Z12fp32_dmem_16P6float4:
.text._Z12fp32_dmem_16P6float4:
        /* <DEDUP_REMOVED lines=13> */
[----:B-1-3--:R-:W-:-:S07]  /*00d0*/  IMAD.WIDE.U32 R2, R22, 0x10, R2 ;  /* 0x0000001016027825 */ /* 0x00afce00078e0002 */
.L_x_51:
[----:B------:R-:W-:Y:S01]  /*00e0*/  UIADD3 UR4, UPT, UPT, UR4, 0x1, URZ ;  /* 0x0000000104047890 */ /* 0x000fe2000fffe0ff */
[----:B------:R-:W-:Y:S01]  /*00f0*/  MOV R20, R2 ;  /* 0x0000000200147202 */ /* 0x000fe20000000f00 */
[----:B------:R-:W-:Y:S01]  /*0100*/  UMOV UR5, URZ ;  /* 0x000000ff00057c82 */ /* 0x000fe20008000000 */
[----:B------:R-:W-:Y:S01]  /*0110*/  MOV R21, R3 ;  /* 0x0000000300157202 */ /* 0x000fe20000000f00 */
[----:B------:R-:W-:-:S11]  /*0120*/  UISETP.NE.AND UP1, UPT, UR4, 0x40, UPT ;  /* 0x000000400400788c */ /* 0x000fd6000bf25270 */
.L_x_50:
[----:B------:R-:W2:Y:S04]  /*0130*/  LDG.E.128 R4, desc[UR6][R20.64] ;  /* 0x0000000614047981 */ /* 0x000ea8000c1e1d00 */
[----:B------:R-:W3:Y:S04]  /*0140*/  LDG.E.128 R8, desc[UR6][R20.64+0x10] ;  /* 0x0000100614087981 */ /* 0x000ee8000c1e1d00 */
[----:B------:R-:W4:Y:S01]  /*0150*/  LDG.E.128 R12, desc[UR6][R20.64+0x20] ;  /* 0x00002006140c7981 */ /* 0x000f22000c1e1d00 */
[-C--:B--2---:R-:W-:Y:S01]  /*0160*/  FFMA R16, R6, R4.reuse, R16 ;  /* 0x0000000406107223 */ /* 0x084fe20000000010 */
[----:B------:R-:W-:-:S03]  /*0170*/  FFMA R18, R7, R4, R17 ;  /* 0x0000000407127223 */ /* 0x000fc60000000011 */
[-C--:B------:R-:W-:Y:S01]  /*0180*/  FFMA R17, R7, -R5.reuse, R16 ;  /* 0x8000000507117223 */ /* 0x080fe20000000010 */
[----:B------:R-:W-:-:S03]  /*0190*/  FFMA R18, R6, R5, R18 ;  /* 0x0000000506127223 */ /* 0x000fc60000000012 */
[-C--:B------:R-:W-:Y:S01]  /*01a0*/  FFMA R16, R6, R4.reuse, R17 ;  /* 0x0000000406107223 */ /* 0x080fe20000000011 */
        /* <DEDUP_REMOVED lines=37> */
[CC--:B------:R-:W-:Y:S01]  /*0400*/  FFMA R27, R7.reuse, -R5.reuse, R16 ;  /* 0x80000005071b7223 */ /* 0x0c0fe20000000010 */
[CC--:B------:R-:W-:Y:S02]  /*0410*/  FFMA R24, R6.reuse, R5.reuse, R18 ;  /* 0x0000000506187223 */ /* 0x0c0fe40000000012 */
[----:B------:R0:W2:Y:S01]  /*0420*/  LDG.E.128 R16, desc[UR6][R20.64+0x30] ;  /* 0x0000300614107981 */ /* 0x0000a2000c1e1d00 */
[CC--:B------:R-:W-:Y:S01]  /*0430*/  FFMA R26, R6.reuse, R4.reuse, R27 ;  /* 0x00000004061a7223 */ /* 0x0c0fe2000000001b */
[C---:B------:R-:W-:Y:S01]  /*0440*/  FFMA R24, R7.reuse, R4, R24 ;  /* 0x0000000407187223 */ /* 0x040fe20000000018 */
[----:B------:R-:W-:Y:S02]  /*0450*/  UIADD3 UR5, UPT, UPT, UR5, 0x4, URZ ;  /* 0x0000000405057890 */ /* 0x000fe4000fffe0ff */
[-C--:B------:R-:W-:Y:S01]  /*0460*/  FFMA R27, R7, -R5.reuse, R26 ;  /* 0x80000005071b7223 */ /* 0x080fe2000000001a */
[----:B------:R-:W-:Y:S01]  /*0470*/  FFMA R24, R6, R5, R24 ;  /* 0x0000000506187223 */ /* 0x000fe20000000018 */
[----:B------:R-:W-:-:S02]  /*0480*/  UISETP.NE.AND UP0, UPT, UR5, 0x200, UPT ;  /* 0x000002000500788c */ /* 0x000fc4000bf05270 */
[-C--:B------:R-:W-:Y:S01]  /*0490*/  FFMA R26, R6, R4.reuse, R27 ;  /* 0x00000004061a7223 */ /* 0x080fe2000000001b */
[CC--:B------:R-:W-:Y:S01]  /*04a0*/  FFMA R24, R7.reuse, R4.reuse, R24 ;  /* 0x0000000407187223 */ /* 0x0c0fe20000000018 */
[----:B0-----:R-:W-:Y:S02]  /*04b0*/  IADD3 R20, P0, PT, R20, 0x40, RZ ;  /* 0x0000004014147810 */ /* 0x001fe40007f1e0ff */
[CC--:B------:R-:W-:Y:S01]  /*04c0*/  FFMA R27, R7.reuse, -R5.reuse, R26 ;  /* 0x80000005071b7223 */ /* 0x0c0fe2000000001a */
[C---:B------:R-:W-:Y:S01]  /*04d0*/  FFMA R24, R6.reuse, R5, R24 ;  /* 0x0000000506187223 */ /* 0x040fe20000000018 */
[----:B------:R-:W-:Y:S02]  /*04e0*/  IADD3.X R21, PT, PT, RZ, R21, RZ, P0, !PT ;  /* 0x00000015ff157210 */ /* 0x000fe400007fe4ff */
        /* <DEDUP_REMOVED lines=12> */
[-C--:B---3--:R-:W-:Y:S01]  /*05b0*/  FFMA R4, R10, R8.reuse, R7 ;  /* 0x000000080a047223 */ /* 0x088fe20000000007 */
        /* <DEDUP_REMOVED lines=63> */
[-C--:B----4-:R-:W-:Y:S01]  /*09b0*/  FFMA R4, R14, R12.reuse, R11 ;  /* 0x0000000c0e047223 */ /* 0x090fe2000000000b */
        /* <DEDUP_REMOVED lines=128> */
[----:B------:R-:W-:Y:S05]  /*11c0*/  BRA.U UP1, `(.L_x_51) ;  /* 0xffffffed01c47547 */ /* 0x000fea000b83ffff */
        /* <DEDUP_REMOVED lines=9> */
.L_x_52:
        /* <DEDUP_REMOVED lines=10> */
.L_x_67:


//--------------------- .text._Z12fp32_dmem_08P6float4 --------------------------
	.section	.text._Z12fp32_dmem_08P6float4,"ax",@progbits
	.align	128
        .global         _Z12fp32_dmem_08P6float4
        .type           _Z12fp32_dmem_08P6float4,@function
        .size           _Z12fp32_dmem_08P6float4,(.L_x_68 - _Z12fp32_dmem_08P6float4)
        .other          _Z12fp32_dmem_08P6float4,@"STO_CUDA_ENTRY STV_DEFAULT"
_Z12fp32_dmem_08P6float4:
.text._Z12fp32_dmem_08P6float4:
        /* <DEDUP_REMOVED lines=14> */
.L_x_54:
[----:B------:R-:W-:Y:S01]  /*00e0*/  UIADD3 UR4, UPT, UPT, UR4, 0x1, URZ ;  /* 0x0000000104047890 */ /* 0x000fe2000fffe0ff */
[----:B------:R-:W-:Y:S01]  /*00f0*/  MOV R26, R28 ;  /* 0x0000001c001a7202 */ /* 0x000fe20000000f00 */
[----:B------:R-:W-:Y:S01]  /*0100*/  UMOV UR5, URZ ;  /* 0x000000ff00057c82 */ /* 0x000fe20008000000 */
[----:B------:R-:W-:Y:S01]  /*0110*/  MOV R27, R29 ;  /* 0x0000001d001b7202 */ /* 0x000fe20000000f00 */
[----:B------:R-:W-:-:S11]  /*0120*/  UISETP.NE.AND UP1, UPT, UR4, 0x80, UPT ;  /* 0x000000800400788c */ /* 0x000fd6000bf25270 */
.L_x_53:
[----:B------:R-:W2:Y:S04]  /*0130*/  LDG.E.128 R8, desc[UR6][R26.64] ;  /* 0x000000061a087981 */ /* 0x000ea8000c1e1d00 */
[----:B------:R-:W3:Y:S04]  /*0140*/  LDG.E.128 R12, desc[UR6][R26.64+0x10] ;  /* 0x000010061a0c7981 */ /* 0x000ee8000c1e1d00 */
[----:B------:R-:W4:Y:S04]  /*0150*/  LDG.E.128 R16, desc[UR6][R26.64+0x20] ;  /* 0x000020061a107981 */ /* 0x000f28000c1e1d00 */
[----:B------:R-:W5:Y:S01]  /*0160*/  LDG.E.128 R20, desc[UR6][R26.64+0x30] ;  /* 0x000030061a147981 */ /* 0x000f62000c1e1d00 */
        /* <DEDUP_REMOVED lines=34> */
[-C--:B------:R-:W-:Y:S02]  /*0390*/  FFMA R9, R15, -R13.reuse, R4 ;  /* 0x8000000d0f097223 */ /* 0x080fe40000000004 */
[----:B------:R-:W2:Y:S01]  /*03a0*/  LDG.E.128 R4, desc[UR6][R26.64+0x40] ;  /* 0x000040061a047981 */ /* 0x000ea2000c1e1d00 */
[C---:B------:R-:W-:Y:S01]  /*03b0*/  FFMA R8, R14.reuse, R13, R11 ;  /* 0x0000000d0e087223 */ /* 0x040fe2000000000b */
[----:B------:R-:W-:-:S03]  /*03c0*/  FFMA R10, R14, R12, R9 ;  /* 0x0000000c0e0a7223 */ /* 0x000fc60000000009 */
[C---:B------:R-:W-:Y:S01]  /*03d0*/  FFMA R8, R15.reuse, R12, R8 ;  /* 0x0000000c0f087223 */ /* 0x040fe20000000008 */
[----:B------:R-:W-:-:S03]  /*03e0*/  FFMA R9, R15, -R13, R10 ;  /* 0x8000000d0f097223 */ /* 0x000fc6000000000a */
        /* <DEDUP_REMOVED lines=24> */
[----:B------:R-:W-:Y:S01]  /*0570*/  FFMA R8, R14, R13, R8 ;  /* 0x0000000d0e087223 */ /* 0x000fe20000000008 */
[----:B----4-:R-:W-:-:S03]  /*0580*/  FFMA R12, R18, R16, R15 ;  /* 0x00000010120c7223 */ /* 0x010fc6000000000f */
[C---:B------:R-:W-:Y:S02]  /*0590*/  FFMA R15, R19.reuse, R16, R8 ;  /* 0x00000010130f7223 */ /* 0x040fe40000000008 */
[----:B------:R-:W3:Y:S01]  /*05a0*/  LDG.E.128 R8, desc[UR6][R26.64+0x50] ;  /* 0x000050061a087981 */ /* 0x000ee2000c1e1d00 */
        /* <DEDUP_REMOVED lines=29> */
[----:B------:R-:W-:Y:S02]  /*0780*/  FFMA R18, R18, R17, R15 ;  /* 0x0000001112127223 */ /* 0x000fe4000000000f */
[----:B------:R-:W4:Y:S01]  /*0790*/  LDG.E.128 R12, desc[UR6][R26.64+0x60] ;  /* 0x000060061a0c7981 */ /* 0x000f22000c1e1d00 */
[-C--:B-----5:R-:W-:Y:S01]  /*07a0*/  FFMA R16, R22, R20.reuse, R19 ;  /* 0x0000001416107223 */ /* 0x0a0fe20000000013 */
        /* <DEDUP_REMOVED lines=128> */
[C---:B-----5:R-:W-:Y:S01]  /*0fb0*/  FFMA R4, R16.reuse, R18, R15 ;  /* 0x0000001210047223 */ /* 0x060fe2000000000f */
        /* <DEDUP_REMOVED lines=19> */
[CC--:B------:R-:W-:Y:S01]  /*10f0*/  FFMA R4, R16.reuse, R18.reuse, R5 ;  /* 0x0000001210047223 */ /* 0x0c0fe20000000005 */
[CC--:B------:R-:W-:Y:S01]  /*1100*/  FFMA R6, R16.reuse, R19.reuse, R6 ;  /* 0x0000001310067223 */ /* 0x0c0fe20000000006 */
[----:B------:R-:W-:Y:S02]  /*1110*/  UIADD3 UR5, UPT, UPT, UR5, 0x8, URZ ;  /* 0x0000000805057890 */ /* 0x000fe4000fffe0ff */
[CC--:B------:R-:W-:Y:S01]  /*1120*/  FFMA R5, -R17.reuse, R19.reuse, R4 ;  /* 0x0000001311057223 */ /* 0x0c0fe20000000104 */
[-C--:B------:R-:W-:Y:S01]  /*1130*/  FFMA R6, R17, R18.reuse, R6 ;  /* 0x0000001211067223 */ /* 0x080fe20000000006 */
[----:B------:R-:W-:Y:S02]  /*1140*/  UISETP.NE.AND UP0, UPT, UR5, 0x200, UPT ;  /* 0x000002000500788c */ /* 0x000fe4000bf05270 */
[C---:B------:R-:W-:Y:S01]  /*1150*/  FFMA R4, R16.reuse, R18, R5 ;  /* 0x0000001210047223 */ /* 0x040fe20000000005 */
[----:B------:R-:W-:-:S03]  /*1160*/  FFMA R6, R16, R19, R6 ;  /* 0x0000001310067223 */ /* 0x000fc60000000006 */
[CC--:B------:R-:W-:Y:S01]  /*1170*/  FFMA R5, -R17.reuse, R19.reuse, R4 ;  /* 0x0000001311057223 */ /* 0x0c0fe20000000104 */
[CC--:B------:R-:W-:Y:S01]  /*1180*/  FFMA R6, R17.reuse, R18.reuse, R6 ;  /* 0x0000001211067223 */ /* 0x0c0fe20000000006 */
[----:B------:R-:W-:Y:S02]  /*1190*/  IADD3 R26, P0, PT, R26, 0x80, RZ ;  /* 0x000000801a1a7810 */ /* 0x000fe40007f1e0ff */
[CC--:B------:R-:W-:Y:S01]  /*11a0*/  FFMA R4, R16.reuse, R18.reuse, R5 ;  /* 0x0000001210047223 */ /* 0x0c0fe20000000005 */
[----:B------:R-:W-:Y:S01]  /*11b0*/  FFMA R5, R16, R19, R6 ;  /* 0x0000001310057223 */ /* 0x000fe20000000006 */
[----:B------:R-:W-:Y:S02]  /*11c0*/  IADD3.X R27, PT, PT, RZ, R27, RZ, P0, !PT ;  /* 0x0000001bff1b7210 */ /* 0x000fe400007fe4ff */
        /* <DEDUP_REMOVED lines=13> */
.L_x_55:
        /* <DEDUP_REMOVED lines=14> */
.L_x_68:


//--------------------- .text._Z12fp32_dmem_04P6float4 --------------------------
	.section	.text._Z12fp32_dmem_04P6float4,"ax",@progbits
	.align	128
        .global         _Z12fp32_dmem_04P6float4
        .type           _Z12fp32_dmem_04P6float4,@function
        .size           _Z12fp32_dmem_04P6float4,(.L_x_69 - _Z12fp32_dmem_04P6float4)
        .other          _Z12fp32_dmem_04P6float4,@"STO_CUDA_ENTRY STV_DEFAULT"
_Z12fp32_dmem_04P6float4:
.text._Z12fp32_dmem_04P6float4:
        /* <DEDUP_REMOVED lines=14> */
.L_x_57:
[----:B------:R-:W2:Y:S04]  /*00e0*/  LDG.E.128 R8, desc[UR6][R26.64] ;  /* 0x000000061a087981 */ /* 0x000ea8000c1e1d00 */
[----:B------:R-:W3:Y:S01]  /*00f0*/  LDG.E.128 R12, desc[UR6][R26.64+0x10] ;  /* 0x000010061a0c7981 */ /* 0x000ee2000c1e1d00 */
[----:B------:R-:W-:Y:S01]  /*0100*/  IADD3 R28, P0, PT, R26, 0x20, RZ ;  /* 0x000000201a1c7810 */ /* 0x000fe20007f1e0ff */
[----:B------:R-:W-:Y:S01]  /*0110*/  UIADD3 UR4, UPT, UPT, UR4, 0x1, URZ ;  /* 0x0000000104047890 */ /* 0x000fe2000fffe0ff */
[----:B------:R-:W-:Y:S02]  /*0120*/  UMOV UR5, 0x2 ;  /* 0x0000000200057882 */ /* 0x000fe40000000000 */
[----:B------:R-:W-:Y:S01]  /*0130*/  IADD3.X R29, PT, PT, RZ, R27, RZ, P0, !PT ;  /* 0x0000001bff1d7210 */ /* 0x000fe200007fe4ff */
[----:B------:R-:W-:Y:S01]  /*0140*/  UISETP.NE.AND UP1, UPT, UR4, 0x100, UPT ;  /* 0x000001000400788c */ /* 0x000fe2000bf25270 */
        /* <DEDUP_REMOVED lines=31> */
[----:B------:R-:W-:-:S07]  /*0340*/  FFMA R5, R14, R13, R5 ;  /* 0x0000000d0e057223 */ /* 0x000fce0000000005 */
.L_x_56:
        /* <DEDUP_REMOVED lines=20> */
[----:B------:R-:W2:Y:S01]  /*0490*/  LDG.E.128 R4, desc[UR6][R28.64+0x40] ;  /* 0x000040061c047981 */ /* 0x000ea2000c1e1d00 */
        /* <DEDUP_REMOVED lines=16> */
[----:B------:R-:W3:Y:S01]  /*05a0*/  LDG.E.128 R8, desc[UR6][R28.64+0x50] ;  /* 0x000050061c087981 */ /* 0x000ee2000c1e1d00 */
        /* <DEDUP_REMOVED lines=67> */
[-C--:B----4-:R-:W-:Y:S02]  /*09e0*/  FFMA R20, R14, R12.reuse, R11 ;  /* 0x0000000c0e147223 */ /* 0x090fe4000000000b */
[----:B------:R-:W3:Y:S01]  /*09f0*/  LDG.E.128 R8, desc[UR6][R28.64+0x90] ;  /* 0x000090061c087981 */ /* 0x000ee2000c1e1d00 */
        /* <DEDUP_REMOVED lines=68> */
[-C--:B------:R-:W-:Y:S02]  /*0e40*/  FFMA R21, R15, -R13.reuse, R8 ;  /* 0x8000000d0f157223 */ /* 0x080fe40000000008 */
[----:B------:R-:W3:Y:S01]  /*0e50*/  LDG.E.128 R8, desc[UR6][R28.64+0xd0] ;  /* 0x0000d0061c087981 */ /* 0x000ee2000c1e1d00 */
        /* <DEDUP_REMOVED lines=13> */
[-C--:B-----5:R-:W-:Y:S02]  /*0f30*/  FFMA R22, R18, R16.reuse, R15 ;  /* 0x0000001012167223 */ /* 0x0a0fe4000000000f */
[----:B------:R-:W4:Y:S01]  /*0f40*/  LDG.E.128 R12, desc[UR6][R28.64+0xe0] ;  /* 0x0000e0061c0c7981 */ /* 0x000f22000c1e1d00 */
        /* <DEDUP_REMOVED lines=15> */
[-C--:B--2---:R-:W-:Y:S02]  /*1040*/  FFMA R22, R6, R4.reuse, R19 ;  /* 0x0000000406167223 */ /* 0x084fe40000000013 */
[----:B------:R-:W2:Y:S01]  /*1050*/  LDG.E.128 R16, desc[UR6][R28.64+0xf0] ;  /* 0x0000f0061c107981 */ /* 0x000ea2000c1e1d00 */
        /* <DEDUP_REMOVED lines=15> */
[----:B------:R0:W5:Y:S01]  /*1150*/  LDG.E.128 R4, desc[UR6][R28.64+0x100] ;  /* 0x000100061c047981 */ /* 0x000162000c1e1d00 */
        /* <DEDUP_REMOVED lines=31> */
[----:B------:R-:W-:Y:S01]  /*1350*/  FFMA R20, R14, R13, R20 ;  /* 0x0000000d0e147223 */ /* 0x000fe20000000014 */
[----:B------:R-:W-:-:S04]  /*1360*/  UIADD3 UR5, UPT, UPT, UR5, 0x11, URZ ;  /* 0x0000001105057890 */ /* 0x000fc8000fffe0ff */
[----:B------:R-:W-:Y:S01]  /*1370*/  UISETP.NE.AND UP0, UPT, UR5, 0x200, UPT ;  /* 0x000002000500788c */ /* 0x000fe2000bf05270 */
[----:B0-----:R-:W-:-:S04]  /*1380*/  IADD3 R28, P0, PT, R28, 0x110, RZ ;  /* 0x000001101c1c7810 */ /* 0x001fc80007f1e0ff */
[----:B------:R-:W-:Y:S01]  /*1390*/  IADD3.X R29, PT, PT, RZ, R29, RZ, P0, !PT ;  /* 0x0000001dff1d7210 */ /* 0x000fe200007fe4ff */
        /* <DEDUP_REMOVED lines=43> */
.L_x_58:
        /* <DEDUP_REMOVED lines=11> */
.L_x_69:


//--------------------- .text._Z12fp32_dmem_02P6float4 --------------------------
	.section	.text._Z12fp32_dmem_02P6float4,"ax",@progbits
	.align	128
        .global         _Z12fp32_dmem_02P6float4
        .type           _Z12fp32_dmem_02P6float4,@function
        .size           _Z12fp32_dmem_02P6float4,(.L_x_70 - _Z12fp32_dmem_02P6float4)
        .other          _Z12fp32_dmem_02P6float4,@"STO_CUDA_ENTRY STV_DEFAULT"
_Z12fp32_dmem_02P6float4:
.text._Z12fp32_dmem_02P6float4:
        /* <DEDUP_REMOVED lines=14> */
.L_x_60:
[----:B------:R-:W-:Y:S01]  /*00e0*/  UIADD3 UR4, UPT, UPT, UR4, 0x1, URZ ;  /* 0x0000000104047890 */ /* 0x000fe2000fffe0ff */
[----:B------:R-:W-:Y:S01]  /*00f0*/  MOV R26, R28 ;  /* 0x0000001c001a7202 */ /* 0x000fe20000000f00 */
[----:B------:R-:W-:Y:S01]  /*0100*/  UMOV UR5, URZ ;  /* 0x000000ff00057c82 */ /* 0x000fe20008000000 */
[----:B------:R-:W-:Y:S01]  /*0110*/  MOV R27, R29 ;  /* 0x0000001d001b7202 */ /* 0x000fe20000000f00 */
[----:B------:R-:W-:-:S11]  /*0120*/  UISETP.NE.AND UP1, UPT, UR4, 0x200, UPT ;  /* 0x000002000400788c */ /* 0x000fd6000bf25270 */
.L_x_59:
        /* <DEDUP_REMOVED lines=48> */
[-C--:B---3--:R-:W-:Y:S02]  /*0430*/  FFMA R20, R10, R8.reuse, R7 ;  /* 0x000000080a147223 */ /* 0x088fe40000000007 */
[----:B------:R-:W2:Y:S01]  /*0440*/  LDG.E.128 R4, desc[UR6][R26.64+0x80] ;  /* 0x000080061a047981 */ /* 0x000ea2000c1e1d00 */
[C---:B------:R-:W-:Y:S01]  /*0450*/  FFMA R23, R11.reuse, R8, R22 ;  /* 0x000000080b177223 */ /* 0x040fe20000000016 */
[----:B------:R-:W-:-:S03]  /*0460*/  FFMA R21, R11, -R9, R20 ;  /* 0x800000090b157223 */ /* 0x000fc60000000014 */
[C---:B------:R-:W-:Y:S01]  /*0470*/  FFMA R23, R10.reuse, R9, R23 ;  /* 0x000000090a177223 */ /* 0x040fe20000000017 */
[----:B------:R-:W-:-:S03]  /*0480*/  FFMA R20, R10, R8, R21 ;  /* 0x000000080a147223 */ /* 0x000fc60000000015 */
[C---:B------:R-:W-:Y:S01]  /*0490*/  FFMA R23, R11.reuse, R8, R23 ;  /* 0x000000080b177223 */ /* 0x040fe20000000017 */
[----:B------:R-:W-:-:S03]  /*04a0*/  FFMA R21, R11, -R9, R20 ;  /* 0x800000090b157223 */ /* 0x000fc60000000014 */
        /* <DEDUP_REMOVED lines=180> */
[----:B------:R-:W-:Y:S01]  /*0ff0*/  FFMA R20, R10, R9, R20 ;  /* 0x000000090a147223 */ /* 0x000fe20000000014 */
        /* <DEDUP_REMOVED lines=66> */
.L_x_61:
        /* <DEDUP_REMOVED lines=14> */
.L_x_70:


//--------------------- .text._Z12fp32_dmem_01P6float4 --------------------------
	.section	.text._Z12fp32_dmem_01P6float4,"ax",@progbits
	.align	128
        .global         _Z12fp32_dmem_01P6float4
        .type           _Z12fp32_dmem_01P6float4,@function
        .size           _Z12fp32_dmem_01P6float4,(.L_x_71 - _Z12fp32_dmem_01P6float4)
        .other          _Z12fp32_dmem_01P6float4,@"STO_CUDA_ENTRY STV_DEFAULT"
_Z12fp32_dmem_01P6float4:
.text._Z12fp32_dmem_01P6float4:
        /* <DEDUP_REMOVED lines=10> */
[----:B------:R-:W-:-:S05]  /*00a0*/  SHF.L.U32 R26, R26, 0x9, RZ ;  /* 0x000000091a1a7819 */ /* 0x000fca00000006ff */
[----:B---3--:R-:W-:-:S03]  /*00b0*/  IMAD.WIDE.U32 R4, R26, 0x10, R4 ;  /* 0x000000101a047825 */ /* 0x008fc600078e0004 */
[----:B------:R-:W-:Y:S02]  /*00c0*/  IADD3 R0, P0, PT, R4, 0x100, RZ ;  /* 0x0000010004007810 */ /* 0x000fe40007f1e0ff */
[----:B------:R-:W-:Y:S02]  /*00d0*/  I2FP.F32.U32 R4, R25 ;  /* 0x0000001900047245 */ /* 0x000fe40000201000 */
[----:B------:R-:W-:Y:S02]  /*00e0*/  IADD3.X R2, PT, PT, RZ, R5, RZ, P0, !PT ;  /* 0x00000005ff027210 */ /* 0x000fe400007fe4ff */
[----:B-1----:R-:W-:-:S07]  /*00f0*/  I2FP.F32.U32 R5, R6 ;  /* 0x0000000600057245 */ /* 0x002fce0000201000 */
.L_x_63:
[----:B------:R-:W-:Y:S01]  /*0100*/  UIADD3 UR4, UPT, UPT, UR4, 0x1, URZ ;  /* 0x0000000104047890 */ /* 0x000fe2000fffe0ff */
[----:B------:R-:W-:Y:S01]  /*0110*/  MOV R28, R0 ;  /* 0x00000000001c7202 */ /* 0x000fe20000000f00 */
[----:B------:R-:W-:Y:S01]  /*0120*/  UMOV UR5, URZ ;  /* 0x000000ff00057c82 */ /* 0x000fe20008000000 */
[----:B------:R-:W-:Y:S01]  /*0130*/  MOV R29, R2 ;  /* 0x00000002001d7202 */ /* 0x000fe20000000f00 */
[----:B------:R-:W-:-:S11]  /*0140*/  UISETP.NE.AND UP1, UPT, UR4, 0x400, UPT ;  /* 0x000004000400788c */ /* 0x000fd6000bf25270 */
.L_x_62:
[----:B------:R-:W2:Y:S04]  /*0150*/  LDG.E.128 R8, desc[UR6][R28.64+-0x100] ;  /* 0xffff00061c087981 */ /* 0x000ea8000c1e1d00 */
[----:B------:R-:W3:Y:S04]  /*0160*/  LDG.E.128 R12, desc[UR6][R28.64+-0xf0] ;  /* 0xffff10061c0c7981 */ /* 0x000ee8000c1e1d00 */
[----:B------:R-:W4:Y:S04]  /*0170*/  LDG.E.128 R16, desc[UR6][R28.64+-0xe0] ;  /* 0xffff20061c107981 */ /* 0x000f28000c1e1d00 */
[----:B------:R-:W5:Y:S01]  /*0180*/  LDG.E.128 R20, desc[UR6][R28.64+-0xd0] ;  /* 0xffff30061c147981 */ /* 0x000f62000c1e1d00 */
[C---:B--2---:R-:W-:Y:S01]  /*0190*/  FFMA R4, R8.reuse, R10, R4 ;  /* 0x0000000a08047223 */ /* 0x044fe20000000004 */
[----:B------:R-:W-:-:S03]  /*01a0*/  FFMA R5, R8, R11, R5 ;  /* 0x0000000b08057223 */ /* 0x000fc60000000005 */
[C---:B------:R-:W-:Y:S01]  /*01b0*/  FFMA R11, -R9.reuse, R11, R4 ;  /* 0x0000000b090b7223 */ /* 0x040fe20000000104 */
[----:B------:R-:W-:Y:S02]  /*01c0*/  FFMA R10, R9, R10, R5 ;  /* 0x0000000a090a7223 */ /* 0x000fe40000000005 */
[----:B------:R-:W2:Y:S01]  /*01d0*/  LDG.E.128 R4, desc[UR6][R28.64+-0xc0] ;  /* 0xffff40061c047981 */ /* 0x000ea2000c1e1d00 */
[C---:B---3--:R-:W-:Y:S01]  /*01e0*/  FFMA R8, R12.reuse, R14, R11 ;  /* 0x0000000e0c087223 */ /* 0x048fe2000000000b */
[----:B------:R-:W-:-:S03]  /*01f0*/  FFMA R9, R12, R15, R10 ;  /* 0x0000000f0c097223 */ /* 0x000fc6000000000a */
[C---:B------:R-:W-:Y:S01]  /*0200*/  FFMA R15, -R13.reuse, R15, R8 ;  /* 0x0000000f0d0f7223 */ /* 0x040fe20000000108 */
[----:B------:R-:W-:Y:S02]  /*0210*/  FFMA R14, R13, R14, R9 ;  /* 0x0000000e0d0e7223 */ /* 0x000fe40000000009 */
[----:B------:R-:W3:Y:S01]  /*0220*/  LDG.E.128 R8, desc[UR6][R28.64+-0xb0] ;  /* 0xffff50061c087981 */ /* 0x000ee2000c1e1d00 */
[C---:B----4-:R-:W-:Y:S01]  /*0230*/  FFMA R12, R16.reuse, R18, R15 ;  /* 0x00000012100c7223 */ /* 0x050fe2000000000f */
[----:B------:R-:W-:-:S03]  /*0240*/  FFMA R13, R16, R19, R14 ;  /* 0x00000013100d7223 */ /* 0x000fc6000000000e */
[C---:B------:R-:W-:Y:S01]  /*0250*/  FFMA R19, -R17.reuse, R19, R12 ;  /* 0x0000001311137223 */ /* 0x040fe2000000010c */
[----:B------:R-:W-:Y:S02]  /*0260*/  FFMA R18, R17, R18, R13 ;  /* 0x0000001211127223 */ /* 0x000fe4000000000d */
[----:B------:R-:W4:Y:S01]  /*0270*/  LDG.E.128 R12, desc[UR6][R28.64+-0xa0] ;  /* 0xffff60061c0c7981 */ /* 0x000f22000c1e1d00 */
[C---:B-----5:R-:W-:Y:S01]  /*0280*/  FFMA R16, R20.reuse, R22, R19 ;  /* 0x0000001614107223 */ /* 0x060fe20000000013 */
[----:B------:R-:W-:-:S03]  /*0290*/  FFMA R17, R20, R23, R18 ;  /* 0x0000001714117223 */ /* 0x000fc60000000012 */
[C---:B------:R-:W-:Y:S01]  /*02a0*/  FFMA R23, -R21.reuse, R23, R16 ;  /* 0x0000001715177223 */ /* 0x040fe20000000110 */
[----:B------:R-:W-:Y:S02]  /*02b0*/  FFMA R22, R21, R22, R17 ;  /* 0x0000001615167223 */ /* 0x000fe40000000011 */
[----:B------:R-:W5:Y:S01]  /*02c0*/  LDG.E.128 R16, desc[UR6][R28.64+-0x90] ;  /* 0xffff70061c107981 */ /* 0x000f62000c1e1d00 */
[C---:B--2---:R-:W-:Y:S01]  /*02d0*/  FFMA R20, R4.reuse, R6, R23 ;  /* 0x0000000604147223 */ /* 0x044fe20000000017 */
[----:B------:R-:W-:-:S03]  /*02e0*/  FFMA R22, R4, R7, R22 ;  /* 0x0000000704167223 */ /* 0x000fc60000000016 */
[C---:B------:R-:W-:Y:S01]  /*02f0*/  FFMA R7, -R5.reuse, R7, R20 ;  /* 0x0000000705077223 */ /* 0x040fe20000000114 */
[----:B------:R-:W-:-:S03]  /*0300*/  FFMA R22, R5, R6, R22 ;  /* 0x0000000605167223 */ /* 0x000fc60000000016 */
[CC--:B---3--:R-:W-:Y:S01]  /*0310*/  FFMA R20, R8.reuse, R10.reuse, R7 ;  /* 0x0000000a08147223 */ /* 0x0c8fe20000000007 */
[-C--:B------:R-:W-:Y:S01]  /*0320*/  FFMA R21, R8, R11.reuse, R22 ;  /* 0x0000000b08157223 */ /* 0x080fe20000000016 */
[----:B------:R-:W2:Y:S02]  /*0330*/  LDG.E.128 R4, desc[UR6][R28.64+-0x80] ;  /* 0xffff80061c047981 */ /* 0x000ea4000c1e1d00 */
[C---:B------:R-:W-:Y:S01]  /*0340*/  FFMA R11, -R9.reuse, R11, R20 ;  /* 0x0000000b090b7223 */ /* 0x040fe20000000114 */
[----:B------:R-:W-:-:S03]  /*0350*/  FFMA R10, R9, R10, R21 ;  /* 0x0000000a090a7223 */ /* 0x000fc60000000015 */
[CC--:B----4-:R-:W-:Y:S01]  /*0360*/  FFMA R20, R12.reuse, R14.reuse, R11 ;  /* 0x0000000e0c147223 */ /* 0x0d0fe2000000000b */
[-C--:B------:R-:W-:Y:S02]  /*0370*/  FFMA R21, R12, R15.reuse, R10 ;  /* 0x0000000f0c157223 */ /* 0x080fe4000000000a */
[----:B------:R-:W3:Y:S01]  /*0380*/  LDG.E.128 R8, desc[UR6][R28.64+-0x70] ;  /* 0xffff90061c087981 */ /* 0x000ee2000c1e1d00 */
[C---:B------:R-:W-:Y:S01]  /*0390*/  FFMA R15, -R13.reuse, R15, R20 ;  /* 0x0000000f0d0f7223 */ /* 0x040fe20000000114 */
[----:B------:R-:W-:-:S03]  /*03a0*/  FFMA R14, R13, R14, R21 ;  /* 0x0000000e0d0e7223 */ /* 0x000fc60000000015 */
[CC--:B-----5:R-:W-:Y:S01]  /*03b0*/  FFMA R20, R16.reuse, R18.reuse, R15 ;  /* 0x0000001210147223 */ /* 0x0e0fe2000000000f */
[-C--:B------:R-:W-:Y:S02]  /*03c0*/  FFMA R23, R16, R19.reuse, R14 ;  /* 0x0000001310177223 */ /* 0x080fe4000000000e */
[----:B------:R-:W4:Y:S01]  /*03d0*/  LDG.E.128 R12, desc[UR6][R28.64+-0x60] ;  /* 0xffffa0061c0c7981 */ /* 0x000f22000c1e1d00 */
        /* <DEDUP_REMOVED lines=102> */
[----:B------:R0:W5:Y:S01]  /*0a40*/  LDG.E.128 R16, desc[UR6][R28.64+0xf0] ;  /* 0x0000f0061c107981 */ /* 0x000162000c1e1d00 */
        /* <DEDUP_REMOVED lines=8> */
[C---:B---3--:R-:W-:Y:S01]  /*0ad0*/  FFMA R4, R8.reuse, R10, R7 ;  /* 0x0000000a08047223 */ /* 0x048fe20000000007 */
[----:B------:R-:W-:-:S03]  /*0ae0*/  FFMA R20, R8, R11, R20 ;  /* 0x0000000b08147223 */ /* 0x000fc60000000014 */
[C---:B------:R-:W-:Y:S01]  /*0af0*/  FFMA R11, -R9.reuse, R11, R4 ;  /* 0x0000000b090b7223 */ /* 0x040fe20000000104 */
[----:B------:R-:W-:-:S03]  /*0b00*/  FFMA R20, R9, R10, R20 ;  /* 0x0000000a09147223 */ /* 0x000fc60000000014 */
[C---:B----4-:R-:W-:Y:S01]  /*0b10*/  FFMA R4, R12.reuse, R14, R11 ;  /* 0x0000000e0c047223 */ /* 0x050fe2000000000b */
[----:B------:R-:W-:-:S03]  /*0b20*/  FFMA R20, R12, R15, R20 ;  /* 0x0000000f0c147223 */ /* 0x000fc60000000014 */
[C---:B------:R-:W-:Y:S01]  /*0b30*/  FFMA R15, -R13.reuse, R15, R4 ;  /* 0x0000000f0d0f7223 */ /* 0x040fe20000000104 */
[----:B------:R-:W-:-:S03]  /*0b40*/  FFMA R20, R13, R14, R20 ;  /* 0x0000000e0d147223 */ /* 0x000fc60000000014 */
[C---:B-----5:R-:W-:Y:S01]  /*0b50*/  FFMA R4, R16.reuse, R18, R15 ;  /* 0x0000001210047223 */ /* 0x060fe2000000000f */
        /* <DEDUP_REMOVED lines=14> */
.L_x_64:
        /* <DEDUP_REMOVED lines=12> */
.L_x_71:


//--------------------- .nv.shared.reserved.0     --------------------------
	.section	.nv.shared.reserved.0,"aw",@nobits
	.weak		__nv_reservedSMEM_offset_0_alias
	.size		__nv_reservedSMEM_offset_0_alias, 0, 64
	.other		__nv_reservedSMEM_offset_0_alias,@"STO_CUDA_RESERVED_SHARED STV_DEFAULT"
__nv_reservedSMEM_offset_0_alias:
	.zero		0
	.zero		64


//--------------------- .nv.constant0._Z12fp32_dmem_64P6float4 --------------------------
	.section	.nv.constant0._Z12fp32_dmem_64P6float4,"a",@progbits
	.sectionflags	@""
	.align	4
.nv.constant0._Z12fp32_dmem_64P6float4:
	.zero		904


//--------------------- .nv.constant0._Z12fp32_dmem_32P6float4 --------------------------
	.section	.nv.constant0._Z12fp32_dmem_32P6float4,"a",@progbits
	.sectionflags	@""
	.align	4
.nv.constant0._Z12fp32_dmem_32P6float4:
	.zero		904


//--------------------- .nv.constant0._Z12fp32_dmem_16P6float4 --------------------------
	.section	.nv.constant0._Z12fp32_dmem_16P6float4,"a",@progbits
	.sectionflags	@""
	.align	4
.nv.constant0._Z12fp32_dmem_16P6float4:
	.zero		904


//--------------------- .nv.constant0._Z12fp32_dmem_08P6float4 --------------------------
	.section	.nv.constant0._Z12fp32_dmem_08P6float4,"a",@progbits
	.sectionflags	@""
	.align	4
.nv.constant0._Z12fp32_dmem_08P6float4:
	.zero		904


//--------------------- .nv.constant0._Z12fp32_dmem_04P6float4 --------------------------
	.section	.nv.constant0._Z12fp32_dmem_04P6float4,"a",@progbits
	.sectionflags	@""
	.align	4
.nv.constant0._Z12fp32_dmem_04P6float4:
	.zero		904


//--------------------- .nv.constant0._Z12fp32_dmem_02P6float4 --------------------------
	.section	.nv.constant0._Z12fp32_dmem_02P6float4,"a",@progbits
	.sectionflags	@""
	.align	4
.nv.constant0._Z12fp32_dmem_02P6float4:
	.zero		904


//--------------------- .nv.constant0._Z12fp32_dmem_01P6float4 --------------------------
	.section	.nv.constant0._Z12fp32_dmem_01P6float4,"a",@progbits
	.sectionflags	@""
	.align	4
.nv.constant0._Z12fp32_dmem_01P6float4:
	.zero		904


//--------------------- SYMBOLS --------------------------

	.type		.nv.reservedSmem.offset0,@object
	.size		.nv.reservedSmem.offset0,0x4
